	.target	sm_90a

	.elftype	@"ET_EXEC"


//--------------------- .note.nv.tkinfo           --------------------------
	.section	.note.nv.tkinfo,"",@"SHT_NOTE"
	.sectionflags	@"SHF_NOTE_NV_TKINFO"
	.tkinfo
        /*0018*/ 	.word	0x00000002
        /*0030*/ 	.string	""
        /*0030*/ 	.string	"ptxas"
        /*0030*/ 	.string	"Cuda compilation tools, release 13.0, V13.0.88"
        /*0030*/ 	.string	"Build cuda_13.0.r13.0/compiler.36424714_0"
        /*0030*/ 	.string	"-arch sm_90a -m 64 "



//--------------------- .note.nv.cuinfo           --------------------------
	.section	.note.nv.cuinfo,"",@"SHT_NOTE"
	.sectionflags	@"SHF_NOTE_NV_CUINFO"
        /*0018*/ 	.short	0x0002
        /*001a*/ 	.short	0x005a
        /*001c*/ 	.short	0x0082
	.zero		2


//--------------------- .nv.info                  --------------------------
	.section	.nv.info,"",@"SHT_CUDA_INFO"
	.align	4


	//----- nvinfo : EIATTR_REGCOUNT
	.align		4
        /*0000*/ 	.byte	0x04, 0x2f
        /*0002*/ 	.short	(.L_16 - .L_15)
	.align		4
.L_15:
        /*0004*/ 	.word	index@(_ZN7cutlass13device_kernelINS_4fmha6kernel28FmhaKernelTmaWarpSpecializedINS1_10collective30FmhaMainloopTmaWarpSpecializedINS_12float_e4m3_tEffN4cute5tupleIJNS7_1CILi128EEENS9_ILi256EEENS9_ILi160EEEEEENS8_IJiNS9_ILi1EEENS8_IJiiEEEEEESG_NS8_IJSE_iSF_EEENS4_14ResidualFusionEJEEENS4_15FmhaFwdEpilogueIS6_fNS8_IJNS9_ILi64EEESC_SB_EEEEENS2_23IndividualTileSchedulerEJEEEEEvNT_6ParamsE)
        /*0008*/ 	.word	0x000000a8


	//----- nvinfo : EIATTR_FRAME_SIZE
	.align		4
.L_16:
        /*000c*/ 	.byte	0x04, 0x11
        /*000e*/ 	.short	(.L_18 - .L_17)
	.align		4
.L_17:
        /*0010*/ 	.word	index@($__internal_0_$__cuda_sm20_rcp_rn_f32_slowpath)
        /*0014*/ 	.word	0x00000000


	//----- nvinfo : EIATTR_FRAME_SIZE
	.align		4
.L_18:
        /*0018*/ 	.byte	0x04, 0x11
        /*001a*/ 	.short	(.L_20 - .L_19)
	.align		4
.L_19:
        /*001c*/ 	.word	index@(_ZN7cutlass13device_kernelINS_4fmha6kernel28FmhaKernelTmaWarpSpecializedINS1_10collective30FmhaMainloopTmaWarpSpecializedINS_12float_e4m3_tEffN4cute5tupleIJNS7_1CILi128EEENS9_ILi256EEENS9_ILi160EEEEEENS8_IJiNS9_ILi1EEENS8_IJiiEEEEEESG_NS8_IJSE_iSF_EEENS4_14ResidualFusionEJEEENS4_15FmhaFwdEpilogueIS6_fNS8_IJNS9_ILi64EEESC_SB_EEEEENS2_23IndividualTileSchedulerEJEEEEEvNT_6ParamsE)
        /*0020*/ 	.word	0x00000000


	//----- nvinfo : EIATTR_MIN_STACK_SIZE
	.align		4
.L_20:
        /*0024*/ 	.byte	0x04, 0x12
        /*0026*/ 	.short	(.L_22 - .L_21)
	.align		4
.L_21:
        /*0028*/ 	.word	index@(_ZN7cutlass13device_kernelINS_4fmha6kernel28FmhaKernelTmaWarpSpecializedINS1_10collective30FmhaMainloopTmaWarpSpecializedINS_12float_e4m3_tEffN4cute5tupleIJNS7_1CILi128EEENS9_ILi256EEENS9_ILi160EEEEEENS8_IJiNS9_ILi1EEENS8_IJiiEEEEEESG_NS8_IJSE_iSF_EEENS4_14ResidualFusionEJEEENS4_15FmhaFwdEpilogueIS6_fNS8_IJNS9_ILi64EEESC_SB_EEEEENS2_23IndividualTileSchedulerEJEEEEEvNT_6ParamsE)
        /*002c*/ 	.word	0x00000000
.L_22:


//--------------------- .nv.compat                --------------------------
	.section	.nv.compat,"",@"SHT_CUDA_COMPAT_INFO"
	.align	4
        /*0000*/ 	.byte	0x02, 0x09, 0x01, 0x00, 0x02, 0x02, 0x04, 0x00, 0x02, 0x05, 0x05, 0x00, 0x03, 0x07, 0x01, 0x01
        /*0010*/ 	.byte	0x02, 0x03, 0x01, 0x00, 0x02, 0x06, 0x01, 0x00, 0x04, 0x0b, 0x08, 0x00, 0x00, 0x00, 0x00, 0x00
        /*0020*/ 	.byte	0x00, 0x00, 0x00, 0x00


//--------------------- .nv.info._ZN7cutlass13device_kernelINS_4fmha6kernel28FmhaKernelTmaWarpSpecializedINS1_10collective30FmhaMainloopTmaWarpSpecializedINS_12float_e4m3_tEffN4cute5tupleIJNS7_1CILi128EEENS9_ILi256EEENS9_ILi160EEEEEENS8_IJiNS9_ILi1EEENS8_IJiiEEEEEESG_NS8_IJSE_iSF_EEENS4_14ResidualFusionEJEEENS4_15FmhaFwdEpilogueIS6_fNS8_IJNS9_ILi64EEESC_SB_EEEEENS2_23IndividualTileSchedulerEJEEEEEvNT_6ParamsE --------------------------
	.section	.nv.info._ZN7cutlass13device_kernelINS_4fmha6kernel28FmhaKernelTmaWarpSpecializedINS1_10collective30FmhaMainloopTmaWarpSpecializedINS_12float_e4m3_tEffN4cute5tupleIJNS7_1CILi128EEENS9_ILi256EEENS9_ILi160EEEEEENS8_IJiNS9_ILi1EEENS8_IJiiEEEEEESG_NS8_IJSE_iSF_EEENS4_14ResidualFusionEJEEENS4_15FmhaFwdEpilogueIS6_fNS8_IJNS9_ILi64EEESC_SB_EEEEENS2_23IndividualTileSchedulerEJEEEEEvNT_6ParamsE,"",@"SHT_CUDA_INFO"
	.sectionflags	@""
	.align	4


	//----- nvinfo : EIATTR_CUDA_API_VERSION
	.align		4
        /*0000*/ 	.byte	0x04, 0x37
        /*0002*/ 	.short	(.L_24 - .L_23)
.L_23:
        /*0004*/ 	.word	0x00000082


	//----- nvinfo : EIATTR_KPARAM_INFO
	.align		4
.L_24:
        /*0008*/ 	.byte	0x04, 0x17
        /*000a*/ 	.short	(.L_26 - .L_25)
.L_25:
        /*000c*/ 	.word	0x00000000
        /*0010*/ 	.short	0x0000
        /*0012*/ 	.short	0x0070
        /*0014*/ 	.byte	0x00, 0xf0, 0x01, 0x20


	//----- nvinfo : EIATTR_SPARSE_MMA_MASK
	.align		4
.L_26:
        /*0018*/ 	.byte	0x03, 0x50
        /*001a*/ 	.short	0x0000


	//----- nvinfo : EIATTR_MAXREG_COUNT
	.align		4
        /*001c*/ 	.byte	0x03, 0x1b
        /*001e*/ 	.short	0x00a8


	//----- nvinfo : EIATTR_NUM_BARRIERS
	.align		4
        /*0020*/ 	.byte	0x02, 0x4c
        /*0022*/ 	.byte	0x02
	.zero		1


	//----- nvinfo : EIATTR_EXTERNS
	.align		4
        /*0024*/ 	.byte	0x04, 0x0f
        /*0026*/ 	.short	(.L_28 - .L_27)


	//   ....[0]....
	.align		4
.L_27:
        /*0028*/ 	.word	index@(__assertfail)


	//----- nvinfo : EIATTR_MERCURY_ISA_VERSION
	.align		4
.L_28:
        /*002c*/ 	.byte	0x03, 0x5f
        /*002e*/ 	.short	0x0101


	//----- nvinfo : EIATTR_INT_WARP_WIDE_INSTR_OFFSETS
	.align		4
        /*0030*/ 	.byte	0x04, 0x31
        /*0032*/ 	.short	(.L_30 - .L_29)


	//   ....[0]....
.L_29:
        /*0034*/ 	.word	0x000006f0


	//   ....[1]....
        /*0038*/ 	.word	0x00000700


	//   ....[2]....
        /*003c*/ 	.word	0x00000710


	//   ....[3]....
        /*0040*/ 	.word	0x00000720


	//   ....[4]....
        /*0044*/ 	.word	0x00000790


	//----- nvinfo : EIATTR_COOP_GROUP_MASK_REGIDS
	.align		4
.L_30:
        /*0048*/ 	.byte	0x04, 0x29
        /*004a*/ 	.short	(.L_32 - .L_31)


	//   ....[0]....
.L_31:
        /*004c*/ 	.word	0xffffffff


	//   ....[1]....
        /*0050*/ 	.word	0xffffffff


	//   ....[2]....
        /*0054*/ 	.word	0xffffffff


	//   ....[3]....
        /*0058*/ 	.word	0xffffffff


	//   ....[4]....
        /*005c*/ 	.word	0xffffffff


	//   ....[5]....
        /*0060*/ 	.word	0xffffffff


	//   ....[6]....
        /*0064*/ 	.word	0xffffffff


	//   ....[7]....
        /*0068*/ 	.word	0xffffffff


	//   ....[8]....
        /*006c*/ 	.word	0xffffffff


	//   ....[9]....
        /*0070*/ 	.word	0xffffffff


	//   ....[10]....
        /*0074*/ 	.word	0xffffffff


	//   ....[11]....
        /*0078*/ 	.word	0xffffffff


	//   ....[12]....
        /*007c*/ 	.word	0xffffffff


	//   ....[13]....
        /*0080*/ 	.word	0xffffffff


	//   ....[14]....
        /*0084*/ 	.word	0xffffffff


	//   ....[15]....
        /*0088*/ 	.word	0xffffffff


	//   ....[16]....
        /*008c*/ 	.word	0xffffffff


	//   ....[17]....
        /*0090*/ 	.word	0xffffffff


	//   ....[18]....
        /*0094*/ 	.word	0xffffffff


	//   ....[19]....
        /*0098*/ 	.word	0xffffffff


	//   ....[20]....
        /*009c*/ 	.word	0xffffffff


	//   ....[21]....
        /*00a0*/ 	.word	0xffffffff


	//   ....[22]....
        /*00a4*/ 	.word	0xffffffff


	//   ....[23]....
        /*00a8*/ 	.word	0xffffffff


	//   ....[24]....
        /*00ac*/ 	.word	0xffffffff


	//   ....[25]....
        /*00b0*/ 	.word	0xffffffff


	//   ....[26]....
        /*00b4*/ 	.word	0xffffffff


	//   ....[27]....
        /*00b8*/ 	.word	0xffffffff


	//   ....[28]....
        /*00bc*/ 	.word	0xffffffff


	//   ....[29]....
        /*00c0*/ 	.word	0xffffffff


	//   ....[30]....
        /*00c4*/ 	.word	0xffffffff


	//   ....[31]....
        /*00c8*/ 	.word	0xffffffff


	//   ....[32]....
        /*00cc*/ 	.word	0xffffffff


	//   ....[33]....
        /*00d0*/ 	.word	0xffffffff


	//   ....[34]....
        /*00d4*/ 	.word	0xffffffff


	//   ....[35]....
        /*00d8*/ 	.word	0xffffffff


	//   ....[36]....
        /*00dc*/ 	.word	0xffffffff


	//   ....[37]....
        /*00e0*/ 	.word	0xffffffff


	//   ....[38]....
        /*00e4*/ 	.word	0xffffffff


	//   ....[39]....
        /*00e8*/ 	.word	0xffffffff


	//   ....[40]....
        /*00ec*/ 	.word	0xffffffff


	//   ....[41]....
        /*00f0*/ 	.word	0xffffffff


	//   ....[42]....
        /*00f4*/ 	.word	0xffffffff


	//   ....[43]....
        /*00f8*/ 	.word	0xffffffff


	//   ....[44]....
        /*00fc*/ 	.word	0xffffffff


	//   ....[45]....
        /*0100*/ 	.word	0xffffffff


	//   ....[46]....
        /*0104*/ 	.word	0xffffffff


	//   ....[47]....
        /*0108*/ 	.word	0xffffffff


	//   ....[48]....
        /*010c*/ 	.word	0xffffffff


	//   ....[49]....
        /*0110*/ 	.word	0xffffffff


	//   ....[50]....
        /*0114*/ 	.word	0xffffffff


	//   ....[51]....
        /*0118*/ 	.word	0xffffffff


	//   ....[52]....
        /*011c*/ 	.word	0xffffffff


	//   ....[53]....
        /*0120*/ 	.word	0xffffffff


	//   ....[54]....
        /*0124*/ 	.word	0xffffffff


	//   ....[55]....
        /*0128*/ 	.word	0xffffffff


	//   ....[56]....
        /*012c*/ 	.word	0xffffffff


	//   ....[57]....
        /*0130*/ 	.word	0xffffffff


	//   ....[58]....
        /*0134*/ 	.word	0xffffffff


	//   ....[59]....
        /*0138*/ 	.word	0xffffffff


	//   ....[60]....
        /*013c*/ 	.word	0xffffffff


	//   ....[61]....
        /*0140*/ 	.word	0xffffffff


	//   ....[62]....
        /*0144*/ 	.word	0xffffffff


	//   ....[63]....
        /*0148*/ 	.word	0xffffffff


	//   ....[64]....
        /*014c*/ 	.word	0xffffffff


	//   ....[65]....
        /*0150*/ 	.word	0xffffffff


	//   ....[66]....
        /*0154*/ 	.word	0xffffffff


	//   ....[67]....
        /*0158*/ 	.word	0xffffffff


	//   ....[68]....
        /*015c*/ 	.word	0xffffffff


	//   ....[69]....
        /*0160*/ 	.word	0xffffffff


	//   ....[70]....
        /*0164*/ 	.word	0xffffffff


	//   ....[71]....
        /*0168*/ 	.word	0xffffffff


	//   ....[72]....
        /*016c*/ 	.word	0xffffffff


	//   ....[73]....
        /*0170*/ 	.word	0xffffffff


	//   ....[74]....
        /*0174*/ 	.word	0xffffffff


	//   ....[75]....
        /*0178*/ 	.word	0xffffffff


	//   ....[76]....
        /*017c*/ 	.word	0xffffffff


	//   ....[77]....
        /*0180*/ 	.word	0xffffffff


	//   ....[78]....
        /*0184*/ 	.word	0xffffffff


	//   ....[79]....
        /*0188*/ 	.word	0xffffffff


	//   ....[80]....
        /*018c*/ 	.word	0xffffffff


	//   ....[81]....
        /*0190*/ 	.word	0xffffffff


	//   ....[82]....
        /*0194*/ 	.word	0xffffffff


	//   ....[83]....
        /*0198*/ 	.word	0xffffffff


	//   ....[84]....
        /*019c*/ 	.word	0xffffffff


	//   ....[85]....
        /*01a0*/ 	.word	0xffffffff


	//   ....[86]....
        /*01a4*/ 	.word	0xffffffff


	//   ....[87]....
        /*01a8*/ 	.word	0xffffffff


	//   ....[88]....
        /*01ac*/ 	.word	0xffffffff


	//   ....[89]....
        /*01b0*/ 	.word	0xffffffff


	//   ....[90]....
        /*01b4*/ 	.word	0xffffffff


	//   ....[91]....
        /*01b8*/ 	.word	0xffffffff


	//   ....[92]....
        /*01bc*/ 	.word	0xffffffff


	//   ....[93]....
        /*01c0*/ 	.word	0xffffffff


	//   ....[94]....
        /*01c4*/ 	.word	0xffffffff


	//   ....[95]....
        /*01c8*/ 	.word	0xffffffff


	//   ....[96]....
        /*01cc*/ 	.word	0xffffffff


	//   ....[97]....
        /*01d0*/ 	.word	0xffffffff


	//   ....[98]....
        /*01d4*/ 	.word	0xffffffff


	//   ....[99]....
        /*01d8*/ 	.word	0xffffffff


	//   ....[100]....
        /*01dc*/ 	.word	0xffffffff


	//   ....[101]....
        /*01e0*/ 	.word	0xffffffff


	//   ....[102]....
        /*01e4*/ 	.word	0xffffffff


	//   ....[103]....
        /*01e8*/ 	.word	0xffffffff


	//   ....[104]....
        /*01ec*/ 	.word	0xffffffff


	//   ....[105]....
        /*01f0*/ 	.word	0xffffffff


	//   ....[106]....
        /*01f4*/ 	.word	0xffffffff


	//   ....[107]....
        /*01f8*/ 	.word	0xffffffff


	//   ....[108]....
        /*01fc*/ 	.word	0xffffffff


	//   ....[109]....
        /*0200*/ 	.word	0xffffffff


	//   ....[110]....
        /*0204*/ 	.word	0xffffffff


	//   ....[111]....
        /*0208*/ 	.word	0xffffffff


	//   ....[112]....
        /*020c*/ 	.word	0xffffffff


	//   ....[113]....
        /*0210*/ 	.word	0xffffffff


	//   ....[114]....
        /*0214*/ 	.word	0xffffffff


	//   ....[115]....
        /*0218*/ 	.word	0xffffffff


	//   ....[116]....
        /*021c*/ 	.word	0xffffffff


	//   ....[117]....
        /*0220*/ 	.word	0xffffffff


	//----- nvinfo : EIATTR_COOP_GROUP_INSTR_OFFSETS
	.align		4
.L_32:
        /*0224*/ 	.byte	0x04, 0x28
        /*0226*/ 	.short	(.L_34 - .L_33)


	//   ....[0]....
.L_33:
        /*0228*/ 	.word	0x00000050


	//   ....[1]....
        /*022c*/ 	.word	0x00000080


	//   ....[2]....
        /*0230*/ 	.word	0x000001b0


	//   ....[3]....
        /*0234*/ 	.word	0x00000370


	//   ....[4]....
        /*0238*/ 	.word	0x00000530


	//   ....[5]....
        /*023c*/ 	.word	0x00000690


	//   ....[6]....
        /*0240*/ 	.word	0x00002cb0


	//   ....[7]....
        /*0244*/ 	.word	0x00002d90


	//   ....[8]....
        /*0248*/ 	.word	0x00002df0


	//   ....[9]....
        /*024c*/ 	.word	0x00002f30


	//   ....[10]....
        /*0250*/ 	.word	0x00007c00


	//   ....[11]....
        /*0254*/ 	.word	0x00007c30


	//   ....[12]....
        /*0258*/ 	.word	0x00007c90


	//   ....[13]....
        /*025c*/ 	.word	0x00007cc0


	//   ....[14]....
        /*0260*/ 	.word	0x00007d00


	//   ....[15]....
        /*0264*/ 	.word	0x00007d60


	//   ....[16]....
        /*0268*/ 	.word	0x00007d90


	//   ....[17]....
        /*026c*/ 	.word	0x00007de0


	//   ....[18]....
        /*0270*/ 	.word	0x00007e20


	//   ....[19]....
        /*0274*/ 	.word	0x00007e80


	//   ....[20]....
        /*0278*/ 	.word	0x00007eb0


	//   ....[21]....
        /*027c*/ 	.word	0x00007f20


	//   ....[22]....
        /*0280*/ 	.word	0x00008000


	//   ....[23]....
        /*0284*/ 	.word	0x00008050


	//   ....[24]....
        /*0288*/ 	.word	0x00008150


	//   ....[25]....
        /*028c*/ 	.word	0x000081a0


	//   ....[26]....
        /*0290*/ 	.word	0x000081d0


	//   ....[27]....
        /*0294*/ 	.word	0x00008200


	//   ....[28]....
        /*0298*/ 	.word	0x00008230


	//   ....[29]....
        /*029c*/ 	.word	0x00008260


	//   ....[30]....
        /*02a0*/ 	.word	0x00008290


	//   ....[31]....
        /*02a4*/ 	.word	0x000082c0


	//   ....[32]....
        /*02a8*/ 	.word	0x000082f0


	//   ....[33]....
        /*02ac*/ 	.word	0x00008320


	//   ....[34]....
        /*02b0*/ 	.word	0x00008350


	//   ....[35]....
        /*02b4*/ 	.word	0x00008380


	//   ....[36]....
        /*02b8*/ 	.word	0x000083b0


	//   ....[37]....
        /*02bc*/ 	.word	0x000083e0


	//   ....[38]....
        /*02c0*/ 	.word	0x00008410


	//   ....[39]....
        /*02c4*/ 	.word	0x00008440


	//   ....[40]....
        /*02c8*/ 	.word	0x00008470


	//   ....[41]....
        /*02cc*/ 	.word	0x000084a0


	//   ....[42]....
        /*02d0*/ 	.word	0x00009aa0


	//   ....[43]....
        /*02d4*/ 	.word	0x00009ac0


	//   ....[44]....
        /*02d8*/ 	.word	0x0000b050


	//   ....[45]....
        /*02dc*/ 	.word	0x0000b140


	//   ....[46]....
        /*02e0*/ 	.word	0x0000e750


	//   ....[47]....
        /*02e4*/ 	.word	0x0000e790


	//   ....[48]....
        /*02e8*/ 	.word	0x0000e7d0


	//   ....[49]....
        /*02ec*/ 	.word	0x0000e810


	//   ....[50]....
        /*02f0*/ 	.word	0x0000e850


	//   ....[51]....
        /*02f4*/ 	.word	0x0000e890


	//   ....[52]....
        /*02f8*/ 	.word	0x0000e8d0


	//   ....[53]....
        /*02fc*/ 	.word	0x0000e910


	//   ....[54]....
        /*0300*/ 	.word	0x0000ee70


	//   ....[55]....
        /*0304*/ 	.word	0x0000eef0


	//   ....[56]....
        /*0308*/ 	.word	0x0000ef40


	//   ....[57]....
        /*030c*/ 	.word	0x0000ef70


	//   ....[58]....
        /*0310*/ 	.word	0x0000efa0


	//   ....[59]....
        /*0314*/ 	.word	0x0000efd0


	//   ....[60]....
        /*0318*/ 	.word	0x0000f000


	//   ....[61]....
        /*031c*/ 	.word	0x0000f030


	//   ....[62]....
        /*0320*/ 	.word	0x0000f060


	//   ....[63]....
        /*0324*/ 	.word	0x0000f090


	//   ....[64]....
        /*0328*/ 	.word	0x0000f0c0


	//   ....[65]....
        /*032c*/ 	.word	0x0000f0f0


	//   ....[66]....
        /*0330*/ 	.word	0x0000f120


	//   ....[67]....
        /*0334*/ 	.word	0x0000f150


	//   ....[68]....
        /*0338*/ 	.word	0x0000f180


	//   ....[69]....
        /*033c*/ 	.word	0x0000f1b0


	//   ....[70]....
        /*0340*/ 	.word	0x0000f1e0


	//   ....[71]....
        /*0344*/ 	.word	0x0000f210


	//   ....[72]....
        /*0348*/ 	.word	0x0000f240


	//   ....[73]....
        /*034c*/ 	.word	0x0000f270


	//   ....[74]....
        /*0350*/ 	.word	0x0000f2a0


	//   ....[75]....
        /*0354*/ 	.word	0x0000f2d0


	//   ....[76]....
        /*0358*/ 	.word	0x0000f2f0


	//   ....[77]....
        /*035c*/ 	.word	0x0000f320


	//   ....[78]....
        /*0360*/ 	.word	0x00011970


	//   ....[79]....
        /*0364*/ 	.word	0x000119f0


	//   ....[80]....
        /*0368*/ 	.word	0x00012fc0


	//   ....[81]....
        /*036c*/ 	.word	0x000130e0


	//   ....[82]....
        /*0370*/ 	.word	0x00016950


	//   ....[83]....
        /*0374*/ 	.word	0x00016990


	//   ....[84]....
        /*0378*/ 	.word	0x00016b50


	//   ....[85]....
        /*037c*/ 	.word	0x00016b90


	//   ....[86]....
        /*0380*/ 	.word	0x00016bd0


	//   ....[87]....
        /*0384*/ 	.word	0x00016c10


	//   ....[88]....
        /*0388*/ 	.word	0x00016c50


	//   ....[89]....
        /*038c*/ 	.word	0x00016c90


	//   ....[90]....
        /*0390*/ 	.word	0x00016cd0


	//   ....[91]....
        /*0394*/ 	.word	0x00016d10


	//   ....[92]....
        /*0398*/ 	.word	0x00016d50


	//   ....[93]....
        /*039c*/ 	.word	0x00016d90


	//   ....[94]....
        /*03a0*/ 	.word	0x00016dd0


	//   ....[95]....
        /*03a4*/ 	.word	0x00016e10


	//   ....[96]....
        /*03a8*/ 	.word	0x00016e50


	//   ....[97]....
        /*03ac*/ 	.word	0x00016e90


	//   ....[98]....
        /*03b0*/ 	.word	0x00016ed0


	//   ....[99]....
        /*03b4*/ 	.word	0x00016f10


	//   ....[100]....
        /*03b8*/ 	.word	0x00016f50


	//   ....[101]....
        /*03bc*/ 	.word	0x00016f90


	//   ....[102]....
        /*03c0*/ 	.word	0x00016fd0


	//   ....[103]....
        /*03c4*/ 	.word	0x00017010


	//   ....[104]....
        /*03c8*/ 	.word	0x00017020


	//   ....[105]....
        /*03cc*/ 	.word	0x00017030


	//   ....[106]....
        /*03d0*/ 	.word	0x00017040


	//   ....[107]....
        /*03d4*/ 	.word	0x00017050


	//   ....[108]....
        /*03d8*/ 	.word	0x00017060


	//   ....[109]....
        /*03dc*/ 	.word	0x00017070


	//   ....[110]....
        /*03e0*/ 	.word	0x00017080


	//   ....[111]....
        /*03e4*/ 	.word	0x00017090


	//   ....[112]....
        /*03e8*/ 	.word	0x000170a0


	//   ....[113]....
        /*03ec*/ 	.word	0x000170b0


	//   ....[114]....
        /*03f0*/ 	.word	0x000181a0


	//   ....[115]....
        /*03f4*/ 	.word	0x000181d0


	//   ....[116]....
        /*03f8*/ 	.word	0x00018220


	//   ....[117]....
        /*03fc*/ 	.word	0x00018230


	//----- nvinfo : EIATTR_REG_RECONFIG
	.align		4
.L_34:
        /*0400*/ 	.byte	0x01, 0x54
	.zero		2


	//----- nvinfo : EIATTR_SYSCALL_OFFSETS
	.align		4
        /*0404*/ 	.byte	0x04, 0x46
        /*0406*/ 	.short	(.L_36 - .L_35)


	//   ....[0]....
.L_35:
        /*0408*/ 	.word	0x00018f20


	//   ....[1]....
        /*040c*/ 	.word	0x00019080


	//----- nvinfo : EIATTR_MBARRIER_INSTR_OFFSETS
	.align		4
.L_36:
        /*0410*/ 	.byte	0x04, 0x39
        /*0412*/ 	.short	(.L_38 - .L_37)


	//   ....[0]....
.L_37:
        /*0414*/ 	.word	0x00000320
        /*0418*/ 	.word	0x000000ff
        /*041c*/ 	.word	0x00037050
        /*0420*/ 	.short	0x0100
        /*0422*/ 	.byte	0x06
	.zero		1


	//   ....[1]....
        /*0424*/ 	.word	0x00000330
        /*0428*/ 	.word	0x000000ff
        /*042c*/ 	.word	0x00037060
        /*0430*/ 	.short	0x0100
        /*0432*/ 	.byte	0x06
	.zero		1


	//   ....[2]....
        /*0434*/ 	.word	0x00000340
        /*0438*/ 	.word	0x000000ff
        /*043c*/ 	.word	0x00037058
        /*0440*/ 	.short	0x0100
        /*0442*/ 	.byte	0x06
	.zero		1


	//   ....[3]....
        /*0444*/ 	.word	0x00000350
        /*0448*/ 	.word	0x000000ff
        /*044c*/ 	.word	0x00037068
        /*0450*/ 	.short	0x0100
        /*0452*/ 	.byte	0x06
	.zero		1


	//   ....[4]....
        /*0454*/ 	.word	0x00000480
        /*0458*/ 	.word	0x000000ff
        /*045c*/ 	.word	0x00037000
        /*0460*/ 	.short	0x0100
        /*0462*/ 	.byte	0x06
	.zero		1


	//   ....[5]....
        /*0464*/ 	.word	0x00000490
        /*0468*/ 	.word	0x000000ff
        /*046c*/ 	.word	0x00037028
        /*0470*/ 	.short	0x0100
        /*0472*/ 	.byte	0x06
	.zero		1


	//   ....[6]....
        /*0474*/ 	.word	0x000004a0
        /*0478*/ 	.word	0x000000ff
        /*047c*/ 	.word	0x00037008
        /*0480*/ 	.short	0x0100
        /*0482*/ 	.byte	0x06
	.zero		1


	//   ....[7]....
        /*0484*/ 	.word	0x000004b0
        /*0488*/ 	.word	0x000000ff
        /*048c*/ 	.word	0x00037030
        /*0490*/ 	.short	0x0100
        /*0492*/ 	.byte	0x06
	.zero		1


	//   ....[8]....
        /*0494*/ 	.word	0x000004c0
        /*0498*/ 	.word	0x000000ff
        /*049c*/ 	.word	0x00037010
        /*04a0*/ 	.short	0x0100
        /*04a2*/ 	.byte	0x06
	.zero		1


	//   ....[9]....
        /*04a4*/ 	.word	0x000004d0
        /*04a8*/ 	.word	0x000000ff
        /*04ac*/ 	.word	0x00037038
        /*04b0*/ 	.short	0x0100
        /*04b2*/ 	.byte	0x06
	.zero		1


	//   ....[10]....
        /*04b4*/ 	.word	0x000004e0
        /*04b8*/ 	.word	0x000000ff
        /*04bc*/ 	.word	0x00037018
        /*04c0*/ 	.short	0x0100
        /*04c2*/ 	.byte	0x06
	.zero		1


	//   ....[11]....
        /*04c4*/ 	.word	0x000004f0
        /*04c8*/ 	.word	0x000000ff
        /*04cc*/ 	.word	0x00037040
        /*04d0*/ 	.short	0x0100
        /*04d2*/ 	.byte	0x06
	.zero		1


	//   ....[12]....
        /*04d4*/ 	.word	0x00000500
        /*04d8*/ 	.word	0x000000ff
        /*04dc*/ 	.word	0x00037020
        /*04e0*/ 	.short	0x0100
        /*04e2*/ 	.byte	0x06
	.zero		1


	//   ....[13]....
        /*04e4*/ 	.word	0x00000510
        /*04e8*/ 	.word	0x000000ff
        /*04ec*/ 	.word	0x00037048
        /*04f0*/ 	.short	0x0100
        /*04f2*/ 	.byte	0x06
	.zero		1


	//   ....[14]....
        /*04f4*/ 	.word	0x00000640
        /*04f8*/ 	.word	0x000000ff
        /*04fc*/ 	.word	0x00037070
        /*0500*/ 	.short	0x0100
        /*0502*/ 	.byte	0x06
	.zero		1


	//   ....[15]....
        /*0504*/ 	.word	0x00000650
        /*0508*/ 	.word	0x000000ff
        /*050c*/ 	.word	0x00037080
        /*0510*/ 	.short	0x0100
        /*0512*/ 	.byte	0x06
	.zero		1


	//   ....[16]....
        /*0514*/ 	.word	0x00000660
        /*0518*/ 	.word	0x000000ff
        /*051c*/ 	.word	0x00037078
        /*0520*/ 	.short	0x0100
        /*0522*/ 	.byte	0x06
	.zero		1


	//   ....[17]....
        /*0524*/ 	.word	0x00000670
        /*0528*/ 	.word	0x000000ff
        /*052c*/ 	.word	0x00037088
        /*0530*/ 	.short	0x0100
        /*0532*/ 	.byte	0x06
	.zero		1


	//   ....[18]....
        /*0534*/ 	.word	0x000007b0
        /*0538*/ 	.word	0x000000ff
        /*053c*/ 	.word	0x00037090
        /*0540*/ 	.short	0x0100
        /*0542*/ 	.byte	0x06
	.zero		1


	//   ....[19]....
        /*0544*/ 	.word	0x000007c0
        /*0548*/ 	.word	0x000000ff
        /*054c*/ 	.word	0x00037098
        /*0550*/ 	.short	0x0100
        /*0552*/ 	.byte	0x06
	.zero		1


	//   ....[20]....
        /*0554*/ 	.word	0x000007d0
        /*0558*/ 	.word	0x000000ff
        /*055c*/ 	.word	0x000370a0
        /*0560*/ 	.short	0x0100
        /*0562*/ 	.byte	0x06
	.zero		1


	//   ....[21]....
        /*0564*/ 	.word	0x000007e0
        /*0568*/ 	.word	0x000000ff
        /*056c*/ 	.word	0x000370a8
        /*0570*/ 	.short	0x0100
        /*0572*/ 	.byte	0x06
	.zero		1


	//   ....[22]....
        /*0574*/ 	.word	0x000008e0
        /*0578*/ 	.word	0x000000ff
        /*057c*/ 	.word	0x000370c0
        /*0580*/ 	.short	0x0100
        /*0582*/ 	.byte	0x06
	.zero		1


	//   ....[23]....
        /*0584*/ 	.word	0x000008f0
        /*0588*/ 	.word	0x000000ff
        /*058c*/ 	.word	0x000370e0
        /*0590*/ 	.short	0x0100
        /*0592*/ 	.byte	0x06
	.zero		1


	//   ....[24]....
        /*0594*/ 	.word	0x00000900
        /*0598*/ 	.word	0x000000ff
        /*059c*/ 	.word	0x000370c8
        /*05a0*/ 	.short	0x0100
        /*05a2*/ 	.byte	0x06
	.zero		1


	//   ....[25]....
        /*05a4*/ 	.word	0x00000910
        /*05a8*/ 	.word	0x000000ff
        /*05ac*/ 	.word	0x000370e8
        /*05b0*/ 	.short	0x0100
        /*05b2*/ 	.byte	0x06
	.zero		1


	//   ....[26]....
        /*05b4*/ 	.word	0x00000920
        /*05b8*/ 	.word	0x000000ff
        /*05bc*/ 	.word	0x000370d0
        /*05c0*/ 	.short	0x0100
        /*05c2*/ 	.byte	0x06
	.zero		1


	//   ....[27]....
        /*05c4*/ 	.word	0x00000930
        /*05c8*/ 	.word	0x000000ff
        /*05cc*/ 	.word	0x000370f0
        /*05d0*/ 	.short	0x0100
        /*05d2*/ 	.byte	0x06
	.zero		1


	//   ....[28]....
        /*05d4*/ 	.word	0x00000940
        /*05d8*/ 	.word	0x000000ff
        /*05dc*/ 	.word	0x000370d8
        /*05e0*/ 	.short	0x0100
        /*05e2*/ 	.byte	0x06
	.zero		1


	//   ....[29]....
        /*05e4*/ 	.word	0x00000950
        /*05e8*/ 	.word	0x000000ff
        /*05ec*/ 	.word	0x000370f8
        /*05f0*/ 	.short	0x0100
        /*05f2*/ 	.byte	0x06
	.zero		1


	//   ....[30]....
        /*05f4*/ 	.word	0x00000dd0
        /*05f8*/ 	.word	0x000000ff
        /*05fc*/ 	.word	0x00037050
        /*0600*/ 	.short	0x010a
        /*0602*/ 	.byte	0x08
	.zero		1


	//   ....[31]....
        /*0604*/ 	.word	0x00000e50
        /*0608*/ 	.word	0x000000ff
        /*060c*/ 	.word	0x00037000
        /*0610*/ 	.short	0x010a
        /*0612*/ 	.byte	0x24
	.zero		1


	//   ....[32]....
        /*0614*/ 	.word	0x00000ea0
        /*0618*/ 	.word	0x000000ff
        /*061c*/ 	.word	0xfffffff8
        /*0620*/ 	.short	0x010a
        /*0622*/ 	.byte	0x05
	.zero		1


	//   ....[33]....
        /*0624*/ 	.word	0x00004fe0
        /*0628*/ 	.word	0x00000021
        /*062c*/ 	.word	0x00000000
        /*0630*/ 	.short	0x0101
        /*0632*/ 	.byte	0x1c
	.zero		1


	//   ....[34]....
        /*0634*/ 	.word	0x000085b0
        /*0638*/ 	.word	0x000000ff
        /*063c*/ 	.word	0x00037008
        /*0640*/ 	.short	0x010a
        /*0642*/ 	.byte	0x24
	.zero		1


	//   ....[35]....
        /*0644*/ 	.word	0x000092c0
        /*0648*/ 	.word	0x000000ff
        /*064c*/ 	.word	0x00000000
        /*0650*/ 	.short	0x0101
        /*0652*/ 	.byte	0x05
	.zero		1


	//   ....[36]....
        /*0654*/ 	.word	0x00009430
        /*0658*/ 	.word	0x000000ff
        /*065c*/ 	.word	0x00037000
        /*0660*/ 	.short	0x010a
        /*0662*/ 	.byte	0x0a
	.zero		1


	//   ....[37]....
        /*0664*/ 	.word	0x0000f170
        /*0668*/ 	.word	0x000000ff
        /*066c*/ 	.word	0x00037000
        /*0670*/ 	.short	0x010a
        /*0672*/ 	.byte	0x0a
	.zero		1


	//   ....[38]....
        /*0674*/ 	.word	0x0000f3e0
        /*0678*/ 	.word	0x000000ff
        /*067c*/ 	.word	0x00037000
        /*0680*/ 	.short	0x010a
        /*0682*/ 	.byte	0x0a
	.zero		1


	//   ....[39]....
        /*0684*/ 	.word	0x000100d0
        /*0688*/ 	.word	0x000000ff
        /*068c*/ 	.word	0x00000000
        /*0690*/ 	.short	0x0101
        /*0692*/ 	.byte	0x0a
	.zero		1


	//   ....[40]....
        /*0694*/ 	.word	0x00010180
        /*0698*/ 	.word	0x000000ff
        /*069c*/ 	.word	0x00000000
        /*06a0*/ 	.short	0x0101
        /*06a2*/ 	.byte	0x04
	.zero		1


	//   ....[41]....
        /*06a4*/ 	.word	0x00010330
        /*06a8*/ 	.word	0x000000ff
        /*06ac*/ 	.word	0x00037000
        /*06b0*/ 	.short	0x010a
        /*06b2*/ 	.byte	0x0a
	.zero		1


	//   ....[42]....
        /*06b4*/ 	.word	0x00016f20
        /*06b8*/ 	.word	0x000000ff
        /*06bc*/ 	.word	0x00037000
        /*06c0*/ 	.short	0x010a
        /*06c2*/ 	.byte	0x0a
	.zero		1


	//   ....[43]....
        /*06c4*/ 	.word	0x000170f0
        /*06c8*/ 	.word	0x000000ff
        /*06cc*/ 	.word	0x00037000
        /*06d0*/ 	.short	0x010a
        /*06d2*/ 	.byte	0x0a
	.zero		1


	//   ....[44]....
        /*06d4*/ 	.word	0x00017fe0
        /*06d8*/ 	.word	0x000000ff
        /*06dc*/ 	.word	0x00000000
        /*06e0*/ 	.short	0x0101
        /*06e2*/ 	.byte	0x0a
	.zero		1


	//   ....[45]....
        /*06e4*/ 	.word	0x00018090
        /*06e8*/ 	.word	0x000000ff
        /*06ec*/ 	.word	0x00000000
        /*06f0*/ 	.short	0x0101
        /*06f2*/ 	.byte	0x04
	.zero		1


	//   ....[46]....
        /*06f4*/ 	.word	0x000188f0
        /*06f8*/ 	.word	0x000000ff
        /*06fc*/ 	.word	0x00000008
        /*0700*/ 	.short	0x010a
        /*0702*/ 	.byte	0x04
	.zero		1


	//   ....[47]....
        /*0704*/ 	.word	0x0001a380
        /*0708*/ 	.word	0x00000000
        /*070c*/ 	.word	0x00037090
        /*0710*/ 	.short	0x0101
        /*0712*/ 	.byte	0x24
	.zero		1


	//   ....[48]....
        /*0714*/ 	.word	0x0001a4d0
        /*0718*/ 	.word	0x00000004
        /*071c*/ 	.word	0x00037060
        /*0720*/ 	.short	0x010a
        /*0722*/ 	.byte	0x3f
	.zero		1


	//   ....[49]....
        /*0724*/ 	.word	0x0001a8d0
        /*0728*/ 	.word	0x00000005
        /*072c*/ 	.word	0x00037028
        /*0730*/ 	.short	0x010a
        /*0732*/ 	.byte	0x3f
	.zero		1


	//   ....[50]....
        /*0734*/ 	.word	0x0001acd0
        /*0738*/ 	.word	0x00000005
        /*073c*/ 	.word	0x00037060
        /*0740*/ 	.short	0x010a
        /*0742*/ 	.byte	0x3f
	.zero		1


	//   ....[51]....
        /*0744*/ 	.word	0x0001b100
        /*0748*/ 	.word	0x00000004
        /*074c*/ 	.word	0x00037028
        /*0750*/ 	.short	0x010a
        /*0752*/ 	.byte	0x3f
	.zero		1


	//   ....[52]....
        /*0754*/ 	.word	0x0001b4a0
        /*0758*/ 	.word	0x00000006
        /*075c*/ 	.word	0x00037028
        /*0760*/ 	.short	0x010a
        /*0762*/ 	.byte	0x3f
	.zero		1


	//   ....[53]....
        /*0764*/ 	.word	0x0001b8d0
        /*0768*/ 	.word	0x00000006
        /*076c*/ 	.word	0x00037028
        /*0770*/ 	.short	0x010a
        /*0772*/ 	.byte	0x3f
	.zero		1


	//   ....[54]....
        /*0774*/ 	.word	0x0001bba0
        /*0778*/ 	.word	0x00000003
        /*077c*/ 	.word	0x00037050
        /*0780*/ 	.short	0x010a
        /*0782*/ 	.byte	0x3f
	.zero		1


	//   ....[55]....
        /*0784*/ 	.word	0x0001bc00
        /*0788*/ 	.word	0x00000003
        /*078c*/ 	.word	0x00037000
        /*0790*/ 	.short	0x010a
        /*0792*/ 	.byte	0x3f
	.zero		1


	//   ....[56]....
        /*0794*/ 	.word	0x0001bc60
        /*0798*/ 	.word	0x00000003
        /*079c*/ 	.word	0xfffffff8
        /*07a0*/ 	.short	0x010a
        /*07a2*/ 	.byte	0x3f
	.zero		1


	//   ....[57]....
        /*07a4*/ 	.word	0x0001bcc0
        /*07a8*/ 	.word	0x0000000d
        /*07ac*/ 	.word	0x00037008
        /*07b0*/ 	.short	0x010a
        /*07b2*/ 	.byte	0x3f
	.zero		1


	//   ....[58]....
        /*07b4*/ 	.word	0x0001bd20
        /*07b8*/ 	.word	0x00000008
        /*07bc*/ 	.word	0x00037000
        /*07c0*/ 	.short	0x010a
        /*07c2*/ 	.byte	0x3f
	.zero		1


	//   ....[59]....
        /*07c4*/ 	.word	0x0001bd80
        /*07c8*/ 	.word	0x0000000e
        /*07cc*/ 	.word	0x00037000
        /*07d0*/ 	.short	0x010a
        /*07d2*/ 	.byte	0x3f
	.zero		1


	//   ....[60]....
        /*07d4*/ 	.word	0x0001bde0
        /*07d8*/ 	.word	0x0000000d
        /*07dc*/ 	.word	0x00037000
        /*07e0*/ 	.short	0x010a
        /*07e2*/ 	.byte	0x3f
	.zero		1


	//   ....[61]....
        /*07e4*/ 	.word	0x0001be40
        /*07e8*/ 	.word	0x0000000a
        /*07ec*/ 	.word	0x00037000
        /*07f0*/ 	.short	0x010a
        /*07f2*/ 	.byte	0x3f
	.zero		1


	//   ....[62]....
        /*07f4*/ 	.word	0x0001bea0
        /*07f8*/ 	.word	0x00000003
        /*07fc*/ 	.word	0x00000008
        /*0800*/ 	.short	0x010a
        /*0802*/ 	.byte	0x3f
	.zero		1


	//   ....[63]....
        /*0804*/ 	.word	0x0001bef0
        /*0808*/ 	.word	0x00000004
        /*080c*/ 	.word	0x00037060
        /*0810*/ 	.short	0x010a
        /*0812*/ 	.byte	0x3f
	.zero		1


	//   ....[64]....
        /*0814*/ 	.word	0x0001bf40
        /*0818*/ 	.word	0x00000005
        /*081c*/ 	.word	0x00037028
        /*0820*/ 	.short	0x010a
        /*0822*/ 	.byte	0x3f
	.zero		1


	//   ....[65]....
        /*0824*/ 	.word	0x0001bf90
        /*0828*/ 	.word	0x00000005
        /*082c*/ 	.word	0x00037060
        /*0830*/ 	.short	0x010a
        /*0832*/ 	.byte	0x3f
	.zero		1


	//   ....[66]....
        /*0834*/ 	.word	0x0001bfe0
        /*0838*/ 	.word	0x00000004
        /*083c*/ 	.word	0x00037028
        /*0840*/ 	.short	0x010a
        /*0842*/ 	.byte	0x3f
	.zero		1


	//   ....[67]....
        /*0844*/ 	.word	0x0001c030
        /*0848*/ 	.word	0x00000006
        /*084c*/ 	.word	0x00037028
        /*0850*/ 	.short	0x010a
        /*0852*/ 	.byte	0x3f
	.zero		1


	//   ....[68]....
        /*0854*/ 	.word	0x0001c080
        /*0858*/ 	.word	0x00000006
        /*085c*/ 	.word	0x00037028
        /*0860*/ 	.short	0x010a
        /*0862*/ 	.byte	0x3f
	.zero		1


	//----- nvinfo : EIATTR_NUM_MBARRIERS
	.align		4
.L_38:
        /*0864*/ 	.byte	0x03, 0x38
        /*0866*/ 	.short	0x001e


	//----- nvinfo : EIATTR_EXIT_INSTR_OFFSETS
	.align		4
        /*0868*/ 	.byte	0x04, 0x1c
        /*086a*/ 	.short	(.L_40 - .L_39)


	//   ....[0]....
.L_39:
        /*086c*/ 	.word	0x000009f0


	//   ....[1]....
        /*0870*/ 	.word	0x0001a390


	//   ....[2]....
        /*0874*/ 	.word	0x0001a3d0


	//   ....[3]....
        /*0878*/ 	.word	0x0001b370


	//   ....[4]....
        /*087c*/ 	.word	0x0001bb80


	//----- nvinfo : EIATTR_MAX_THREADS
	.align		4
.L_40:
        /*0880*/ 	.byte	0x04, 0x05
        /*0882*/ 	.short	(.L_42 - .L_41)
.L_41:
        /*0884*/ 	.word	0x00000180
        /*0888*/ 	.word	0x00000001
        /*088c*/ 	.word	0x00000001


	//----- nvinfo : EIATTR_CRS_STACK_SIZE
	.align		4
.L_42:
        /*0890*/ 	.byte	0x04, 0x1e
        /*0892*/ 	.short	(.L_44 - .L_43)
.L_43:
        /*0894*/ 	.word	0x00000000


	//----- nvinfo : EIATTR_CBANK_PARAM_SIZE
	.align		4
.L_44:
        /*0898*/ 	.byte	0x03, 0x19
        /*089a*/ 	.short	0x0870


	//----- nvinfo : EIATTR_PARAM_CBANK
	.align		4
        /*089c*/ 	.byte	0x04, 0x0a
        /*089e*/ 	.short	(.L_46 - .L_45)
	.align		4
.L_45:
        /*08a0*/ 	.word	index@(.nv.constant0._ZN7cutlass13device_kernelINS_4fmha6kernel28FmhaKernelTmaWarpSpecializedINS1_10collective30FmhaMainloopTmaWarpSpecializedINS_12float_e4m3_tEffN4cute5tupleIJNS7_1CILi128EEENS9_ILi256EEENS9_ILi160EEEEEENS8_IJiNS9_ILi1EEENS8_IJiiEEEEEESG_NS8_IJSE_iSF_EEENS4_14ResidualFusionEJEEENS4_15FmhaFwdEpilogueIS6_fNS8_IJNS9_ILi64EEESC_SB_EEEEENS2_23IndividualTileSchedulerEJEEEEEvNT_6ParamsE)
        /*08a4*/ 	.short	0x0210
        /*08a6*/ 	.short	0x0870


	//----- nvinfo : EIATTR_SW_WAR
	.align		4
.L_46:
        /*08a8*/ 	.byte	0x04, 0x36
        /*08aa*/ 	.short	(.L_48 - .L_47)
.L_47:
        /*08ac*/ 	.word	0x00000008
.L_48:


//--------------------- .nv.callgraph             --------------------------
	.section	.nv.callgraph,"",@"SHT_CUDA_CALLGRAPH"
	.align	4
	.sectionentsize	8
	.align		4
        /*0000*/ 	.word	0x00000000
	.align		4
        /*0004*/ 	.word	0xffffffff
	.align		4
        /*0008*/ 	.word	index@(_ZN7cutlass13device_kernelINS_4fmha6kernel28FmhaKernelTmaWarpSpecializedINS1_10collective30FmhaMainloopTmaWarpSpecializedINS_12float_e4m3_tEffN4cute5tupleIJNS7_1CILi128EEENS9_ILi256EEENS9_ILi160EEEEEENS8_IJiNS9_ILi1EEENS8_IJiiEEEEEESG_NS8_IJSE_iSF_EEENS4_14ResidualFusionEJEEENS4_15FmhaFwdEpilogueIS6_fNS8_IJNS9_ILi64EEESC_SB_EEEEENS2_23IndividualTileSchedulerEJEEEEEvNT_6ParamsE)
	.align		4
        /*000c*/ 	.word	index@(__assertfail)
	.align		4
        /*0010*/ 	.word	0x00000000
	.align		4
        /*0014*/ 	.word	0xfffffffe
	.align		4
        /*0018*/ 	.word	0x00000000
	.align		4
        /*001c*/ 	.word	0xfffffffd
	.align		4
        /*0020*/ 	.word	0x00000000
	.align		4
        /*0024*/ 	.word	0xfffffffc


//--------------------- .nv.constant4             --------------------------
	.section	.nv.constant4,"a",@progbits
	.align	8
	.align		8
.nv.constant4:
        /*0000*/ 	.dword	__assertfail
	.align		8
        /*0008*/ 	.dword	__unnamed_1
	.align		8
        /*0010*/ 	.dword	__unnamed_2
	.align		8
        /*0018*/ 	.dword	_ZN39_INTERNAL_c4f5d7da_4_k_cu_c9d8da6b_31224cuda3std3__45__cpo5beginE
	.align		8
        /*0020*/ 	.dword	_ZN39_INTERNAL_c4f5d7da_4_k_cu_c9d8da6b_31224cuda3std3__45__cpo3endE
	.align		8
        /*0028*/ 	.dword	_ZN39_INTERNAL_c4f5d7da_4_k_cu_c9d8da6b_31224cuda3std3__45__cpo6cbeginE
	.align		8
        /*0030*/ 	.dword	_ZN39_INTERNAL_c4f5d7da_4_k_cu_c9d8da6b_31224cuda3std3__45__cpo4cendE
	.align		8
        /*0038*/ 	.dword	_ZN39_INTERNAL_c4f5d7da_4_k_cu_c9d8da6b_31224cuda3std3__441_GLOBAL__N__c4f5d7da_4_k_cu_c9d8da6b_31226ignoreE
	.align		8
        /*0040*/ 	.dword	_ZN39_INTERNAL_c4f5d7da_4_k_cu_c9d8da6b_31224cuda3std3__419piecewise_constructE
	.align		8
        /*0048*/ 	.dword	_ZN39_INTERNAL_c4f5d7da_4_k_cu_c9d8da6b_31224cuda3std3__48in_placeE
	.align		8
        /*0050*/ 	.dword	_ZN39_INTERNAL_c4f5d7da_4_k_cu_c9d8da6b_31224cuda3std6ranges3__45__cpo4swapE
	.align		8
        /*0058*/ 	.dword	_ZN39_INTERNAL_c4f5d7da_4_k_cu_c9d8da6b_31224cuda3std6ranges3__45__cpo9iter_moveE
	.align		8
        /*0060*/ 	.dword	_ZN39_INTERNAL_c4f5d7da_4_k_cu_c9d8da6b_31224cute7productE
	.align		8
        /*0068*/ 	.dword	_ZN39_INTERNAL_c4f5d7da_4_k_cu_c9d8da6b_31224cute1_E
	.align		8
        /*0070*/ 	.dword	$str$24
	.align		8
        /*0078*/ 	.dword	$str$25


//--------------------- .text._ZN7cutlass13device_kernelINS_4fmha6kernel28FmhaKernelTmaWarpSpecializedINS1_10collective30FmhaMainloopTmaWarpSpecializedINS_12float_e4m3_tEffN4cute5tupleIJNS7_1CILi128EEENS9_ILi256EEENS9_ILi160EEEEEENS8_IJiNS9_ILi1EEENS8_IJiiEEEEEESG_NS8_IJSE_iSF_EEENS4_14ResidualFusionEJEEENS4_15FmhaFwdEpilogueIS6_fNS8_IJNS9_ILi64EEESC_SB_EEEEENS2_23IndividualTileSchedulerEJEEEEEvNT_6ParamsE --------------------------
	.section	.text._ZN7cutlass13device_kernelINS_4fmha6kernel28FmhaKernelTmaWarpSpecializedINS1_10collective30FmhaMainloopTmaWarpSpecializedINS_12float_e4m3_tEffN4cute5tupleIJNS7_1CILi128EEENS9_ILi256EEENS9_ILi160EEEEEENS8_IJiNS9_ILi1EEENS8_IJiiEEEEEESG_NS8_IJSE_iSF_EEENS4_14ResidualFusionEJEEENS4_15FmhaFwdEpilogueIS6_fNS8_IJNS9_ILi64EEESC_SB_EEEEENS2_23IndividualTileSchedulerEJEEEEEvNT_6ParamsE,"ax",@progbits
	.align	128
.text._ZN7cutlass13device_kernelINS_4fmha6kernel28FmhaKernelTmaWarpSpecializedINS1_10collective30FmhaMainloopTmaWarpSpecializedINS_12float_e4m3_tEffN4cute5tupleIJNS7_1CILi128EEENS9_ILi256EEENS9_ILi160EEEEEENS8_IJiNS9_ILi1EEENS8_IJiiEEEEEESG_NS8_IJSE_iSF_EEENS4_14ResidualFusionEJEEENS4_15FmhaFwdEpilogueIS6_fNS8_IJNS9_ILi64EEESC_SB_EEEEENS2_23IndividualTileSchedulerEJEEEEEvNT_6ParamsE:
        .type           _ZN7cutlass13device_kernelINS_4fmha6kernel28FmhaKernelTmaWarpSpecializedINS1_10collective30FmhaMainloopTmaWarpSpecializedINS_12float_e4m3_tEffN4cute5tupleIJNS7_1CILi128EEENS9_ILi256EEENS9_ILi160EEEEEENS8_IJiNS9_ILi1EEENS8_IJiiEEEEEESG_NS8_IJSE_iSF_EEENS4_14ResidualFusionEJEEENS4_15FmhaFwdEpilogueIS6_fNS8_IJNS9_ILi64EEESC_SB_EEEEENS2_23IndividualTileSchedulerEJEEEEEvNT_6ParamsE,@function
        .size           _ZN7cutlass13device_kernelINS_4fmha6kernel28FmhaKernelTmaWarpSpecializedINS1_10collective30FmhaMainloopTmaWarpSpecializedINS_12float_e4m3_tEffN4cute5tupleIJNS7_1CILi128EEENS9_ILi256EEENS9_ILi160EEEEEENS8_IJiNS9_ILi1EEENS8_IJiiEEEEEESG_NS8_IJSE_iSF_EEENS4_14ResidualFusionEJEEENS4_15FmhaFwdEpilogueIS6_fNS8_IJNS9_ILi64EEESC_SB_EEEEENS2_23IndividualTileSchedulerEJEEEEEvNT_6ParamsE,(.L_x_125 - _ZN7cutlass13device_kernelINS_4fmha6kernel28FmhaKernelTmaWarpSpecializedINS1_10collective30FmhaMainloopTmaWarpSpecializedINS_12float_e4m3_tEffN4cute5tupleIJNS7_1CILi128EEENS9_ILi256EEENS9_ILi160EEEEEENS8_IJiNS9_ILi1EEENS8_IJiiEEEEEESG_NS8_IJSE_iSF_EEENS4_14ResidualFusionEJEEENS4_15FmhaFwdEpilogueIS6_fNS8_IJNS9_ILi64EEESC_SB_EEEEENS2_23IndividualTileSchedulerEJEEEEEvNT_6ParamsE)
        .other          _ZN7cutlass13device_kernelINS_4fmha6kernel28FmhaKernelTmaWarpSpecializedINS1_10collective30FmhaMainloopTmaWarpSpecializedINS_12float_e4m3_tEffN4cute5tupleIJNS7_1CILi128EEENS9_ILi256EEENS9_ILi160EEEEEENS8_IJiNS9_ILi1EEENS8_IJiiEEEEEESG_NS8_IJSE_iSF_EEENS4_14ResidualFusionEJEEENS4_15FmhaFwdEpilogueIS6_fNS8_IJNS9_ILi64EEESC_SB_EEEEENS2_23IndividualTileSchedulerEJEEEEEvNT_6ParamsE,@"STO_CUDA_ENTRY STV_DEFAULT"
_ZN7cutlass13device_kernelINS_4fmha6kernel28FmhaKernelTmaWarpSpecializedINS1_10collective30FmhaMainloopTmaWarpSpecializedINS_12float_e4m3_tEffN4cute5tupleIJNS7_1CILi128EEENS9_ILi256EEENS9_ILi160EEEEEENS8_IJiNS9_ILi1EEENS8_IJiiEEEEEESG_NS8_IJSE_iSF_EEENS4_14ResidualFusionEJEEENS4_15FmhaFwdEpilogueIS6_fNS8_IJNS9_ILi64EEESC_SB_EEEEENS2_23IndividualTileSchedulerEJEEEEEvNT_6ParamsE:
[----:B------:R-:W1:Y:S01]  /*0000*/  LDC R1, c[0x0][0x28] ;  /* 0x00000a00ff017b82 */ /* 0x000e620000000800 */
[----:B------:R-:W2:Y:S01]  /*0010*/  S2R R0, SR_TID.X ;  /* 0x0000000000007919 */ /* 0x000ea20000002100 */
[----:B------:R-:W-:Y:S01]  /*0020*/  ELECT P1, URZ, PT ;  /* 0x00000000003f782f */ /* 0x000fe20003820000 */
[----:B------:R-:W-:Y:S01]  /*0030*/  BSSY B0, `(.L_x_0) ;  /* 0x0000017000007945 */ /* 0x000fe20003800000 */
[----:B--2---:R-:W-:-:S05]  /*0040*/  SHF.R.U32.HI R2, RZ, 0x5, R0 ;  /* 0x00000005ff027819 */ /* 0x004fca0000011600 */
[----:B------:R-:W2:Y:S02]  /*0050*/  SHFL.IDX PT, R3, R2, RZ, 0x1f ;  /* 0x00001fff02037589 */ /* 0x000ea400000e0000 */
[----:B--2---:R-:W-:Y:S02]  /*0060*/  R2UR UR4, R3 ;  /* 0x00000000030472ca */ /* 0x004fe400000e0000 */
[----:B------:R-:W-:-:S06]  /*0070*/  SHF.R.U32.HI R3, RZ, 0x7, R0 ;  /* 0x00000007ff037819 */ /* 0x000fcc0000011600 */
[----:B------:R-:W2:Y:S05]  /*0080*/  SHFL.IDX PT, R3, R3, RZ, 0x1f ;  /* 0x00001fff03037589 */ /* 0x000eaa00000e0000 */
[----:B------:R-:W-:Y:S02]  /*0090*/  USHF.R.S32.HI UR5, URZ, 0x1f, UR4 ;  /* 0x0000001f3f057899 */ /* 0x000fe40008011404 */
[----:B------:R-:W-:Y:S02]  /*00a0*/  ISETP.NE.OR P0, PT, RZ, UR4, !P1 ;  /* 0x00000004ff007c0c */ /* 0x000fe4000cf05670 */
[----:B------:R-:W-:-:S04]  /*00b0*/  ULEA.HI UR5, UR5, UR4, URZ, 0x2 ;  /* 0x0000000405057291 */ /* 0x000fc8000f8f103f */
[----:B------:R-:W-:-:S04]  /*00c0*/  ULOP3.LUT UR5, UR5, 0xfffffffc, URZ, 0xc0, !UPT ;  /* 0xfffffffc05057892 */ /* 0x000fc8000f8ec03f */
[----:B------:R-:W-:-:S03]  /*00d0*/  UIADD3 UR5, UR4, -UR5, URZ ;  /* 0x8000000504057290 */ /* 0x000fc6000fffe03f */
[----:B-1----:R-:W-:Y:S09]  /*00e0*/  @P0 BRA `(.L_x_1) ;  /* 0x00000000002c0947 */ /* 0x002ff20003800000 */
[----:B------:R-:W-:Y:S02]  /*00f0*/  ULDC.64 UR6, c[0x0][0x198] ;  /* 0x0000660000067ab9 */ /* 0x000fe40000000a00 */
[----:B------:R-:W-:Y:S02]  /*0100*/  UIADD3 UR8, UP0, UR6, 0xf0, URZ ;  /* 0x000000f006087890 */ /* 0x000fe4000ff1e03f */
[----:B------:R-:W-:Y:S02]  /*0110*/  UIADD3 UR10, UP1, UR6, 0x1f0, URZ ;  /* 0x000001f0060a7890 */ /* 0x000fe4000ff3e03f */
[----:B------:R-:W-:Y:S02]  /*0120*/  UIADD3 UR6, UP2, UR6, 0x2f0, URZ ;  /* 0x000002f006067890 */ /* 0x000fe4000ff5e03f */
[----:B------:R-:W-:Y:S02]  /*0130*/  UIADD3.X UR9, URZ, UR7, URZ, UP0, !UPT ;  /* 0x000000073f097290 */ /* 0x000fe400087fe43f */
[----:B------:R-:W-:-:S02]  /*0140*/  UIADD3.X UR11, URZ, UR7, URZ, UP1, !UPT ;  /* 0x000000073f0b7290 */ /* 0x000fc40008ffe43f */
[----:B------:R-:W-:-:S05]  /*0150*/  UIADD3.X UR7, URZ, UR7, URZ, UP2, !UPT ;  /* 0x000000073f077290 */ /* 0x000fca00097fe43f */
[----:B------:R1:W-:Y:S02]  /*0160*/  UTMACCTL.PF [UR8] ;  /* 0x00000000080079b9 */ /* 0x0003e40008040000 */
[----:B------:R1:W-:Y:S02]  /*0170*/  UTMACCTL.PF [UR10] ;  /* 0x000000000a0079b9 */ /* 0x0003e40008040000 */
[----:B------:R1:W-:Y:S02]  /*0180*/  UTMACCTL.PF [UR6] ;  /* 0x00000000060079b9 */ /* 0x0003e40008040000 */
[----:B-1----:R-:W-:Y:S01]  /*0190*/  NOP ;  /* 0x0000000000007918 */ /* 0x002fe20000000000 */
.L_x_1:
[----:B------:R-:W-:Y:S05]  /*01a0*/  BSYNC B0 ;  /* 0x0000000000007941 */ /* 0x000fea0003800000 */
.L_x_0:
[----:B------:R-:W1:Y:S01]  /*01b0*/  SHFL.IDX PT, R4, R2, RZ, 0x1f ;  /* 0x00001fff02047589 */ /* 0x000e6200000e0000 */
[----:B--2---:R-:W-:Y:S01]  /*01c0*/  R2UR UR37, R3 ;  /* 0x00000000032572ca */ /* 0x004fe200000e0000 */
[----:B------:R-:W-:-:S12]  /*01d0*/  UISETP.NE.AND UP0, UPT, UR5, 0x1, UPT ;  /* 0x000000010500788c */ /* 0x000fd8000bf05270 */
[----:B------:R-:W-:Y:S02]  /*01e0*/  UIADD3 UR7, UR37, -0x1, URZ ;  /* 0xffffffff25077890 */ /* 0x000fe4000fffe03f */
[----:B------:R-:W-:Y:S02]  /*01f0*/  UISETP.EQ.AND UP0, UPT, UR37, URZ, !UP0 ;  /* 0x0000003f2500728c */ /* 0x000fe4000c702270 */
[----:B------:R-:W-:Y:S02]  /*0200*/  UISETP.GE.U32.AND UP1, UPT, UR7, 0x4, UPT ;  /* 0x000000040700788c */ /* 0x000fe4000bf26070 */
[----:B------:R-:W-:Y:S01]  /*0210*/  USEL UR4, URZ, 0x1, !UP0 ;  /* 0x000000013f047887 */ /* 0x000fe2000c000000 */
[----:B-1----:R-:W-:-:S03]  /*0220*/  ISETP.NE.AND P0, PT, R4, RZ, PT ;  /* 0x000000ff0400720c */ /* 0x002fc60003f05270 */
[----:B------:R-:W-:-:S10]  /*0230*/  USEL UR4, UR4, 0x2, UP1 ;  /* 0x0000000204047887 */ /* 0x000fd40008800000 */
[----:B------:R-:W-:Y:S05]  /*0240*/  @P0 BRA `(.L_x_2) ;  /* 0x0000000000480947 */ /* 0x000fea0003800000 */
[----:B------:R-:W1:Y:S01]  /*0250*/  S2UR UR8, SR_CgaCtaId ;  /* 0x00000000000879c3 */ /* 0x000e620000008800 */
[----:B------:R-:W-:Y:S01]  /*0260*/  UMOV UR6, 0x400 ;  /* 0x0000040000067882 */ /* 0x000fe20000000000 */
[----:B------:R-:W-:Y:S01]  /*0270*/  UMOV UR9, 0x1 ;  /* 0x0000000100097882 */ /* 0x000fe20000000000 */
[----:B------:R-:W-:Y:S01]  /*0280*/  UMOV UR10, 0x80 ;  /* 0x00000080000a7882 */ /* 0x000fe20000000000 */
[----:B------:R-:W-:Y:S01]  /*0290*/  ELECT P0, URZ, PT ;  /* 0x00000000003f782f */ /* 0x000fe20003800000 */
[----:B------:R-:W-:-:S04]  /*02a0*/  UIADD3 UR10, -UR10, 0x100000, URZ ;  /* 0x001000000a0a7890 */ /* 0x000fc8000fffe13f */
[----:B------:R-:W-:Y:S02]  /*02b0*/  USHF.L.U32 UR11, UR10, 0xb, URZ ;  /* 0x0000000b0a0b7899 */ /* 0x000fe4000800063f */
[----:B------:R-:W-:Y:S02]  /*02c0*/  USHF.L.U32 UR10, UR10, 0x1, URZ ;  /* 0x000000010a0a7899 */ /* 0x000fe4000800063f */
[----:B-1----:R-:W-:Y:S02]  /*02d0*/  ULEA UR6, UR8, UR6, 0x18 ;  /* 0x0000000608067291 */ /* 0x002fe4000f8ec03f */
[----:B------:R-:W-:-:S04]  /*02e0*/  UIADD3 UR8, -UR9, 0x100000, URZ ;  /* 0x0010000009087890 */ /* 0x000fc8000fffe13f */
[----:B------:R-:W-:Y:S02]  /*02f0*/  USHF.L.U32 UR9, UR8, 0xb, URZ ;  /* 0x0000000b08097899 */ /* 0x000fe4000800063f */
[----:B------:R-:W-:Y:S01]  /*0300*/  USHF.L.U32 UR8, UR8, 0x1, URZ ;  /* 0x0000000108087899 */ /* 0x000fe2000800063f */
[----:B------:R-:W1:Y:S11]  /*0310*/  FENCE.VIEW.ASYNC.S ;  /* 0x00000000000073c6 */ /* 0x000e760000000000 */
[----:B-1----:R1:W2:Y:S01]  /*0320*/  SYNCS.EXCH.64 URZ, [UR6+0x37050], UR8 ;  /* 0x03705008063f75b2 */ /* 0x0022a20008000100 */
[----:B------:R1:W3:Y:S01]  /*0330*/  SYNCS.EXCH.64 URZ, [UR6+0x37060], UR10 ;  /* 0x0370600a063f75b2 */ /* 0x0002e20008000100 */
[----:B------:R1:W4:Y:S01]  /*0340*/  SYNCS.EXCH.64 URZ, [UR6+0x37058], UR8 ;  /* 0x03705808063f75b2 */ /* 0x0003220008000100 */
[----:B------:R1:W1:Y:S01]  /*0350*/  SYNCS.EXCH.64 URZ, [UR6+0x37068], UR10 ;  /* 0x0370680a063f75b2 */ /* 0x0002620008000100 */
[----:B------:R-:W-:Y:S01]  /*0360*/  NOP ;  /* 0x0000000000007918 */ /* 0x000fe20000000000 */
.L_x_2:
[----:B------:R-:W5:Y:S01]  /*0370*/  SHFL.IDX PT, R3, R2, RZ, 0x1f ;  /* 0x00001fff02037589 */ /* 0x000f6200000e0000 */
[----:B------:R-:W-:Y:S01]  /*0380*/  NOP ;  /* 0x0000000000007918 */ /* 0x000fe20000000000 */
[----:B-----5:R-:W-:-:S13]  /*0390*/  ISETP.NE.AND P0, PT, R3, RZ, PT ;  /* 0x000000ff0300720c */ /* 0x020fda0003f05270 */
[----:B------:R-:W-:Y:S05]  /*03a0*/  @P0 BRA `(.L_x_3) ;  /* 0x0000000000600947 */ /* 0x000fea0003800000 */
[----:B-1----:R-:W1:Y:S01]  /*03b0*/  S2UR UR8, SR_CgaCtaId ;  /* 0x00000000000879c3 */ /* 0x002e620000008800 */
[----:B------:R-:W-:Y:S01]  /*03c0*/  UMOV UR6, 0x400 ;  /* 0x0000040000067882 */ /* 0x000fe20000000000 */
[----:B------:R-:W-:Y:S01]  /*03d0*/  UMOV UR10, 0x1 ;  /* 0x00000001000a7882 */ /* 0x000fe20000000000 */
[----:B------:R-:W-:Y:S01]  /*03e0*/  UMOV UR9, 0x100 ;  /* 0x0000010000097882 */ /* 0x000fe20000000000 */
[----:B------:R-:W-:-:S04]  /*03f0*/  UIADD3 UR10, -UR10, 0x100000, URZ ;  /* 0x001000000a0a7890 */ /* 0x000fc8000fffe13f */
[----:B------:R-:W-:Y:S02]  /*0400*/  USHF.L.U32 UR11, UR10, 0xb, URZ ;  /* 0x0000000b0a0b7899 */ /* 0x000fe4000800063f */
[----:B------:R-:W-:Y:S01]  /*0410*/  USHF.L.U32 UR10, UR10, 0x1, URZ ;  /* 0x000000010a0a7899 */ /* 0x000fe2000800063f */
[----:B------:R-:W-:Y:S01]  /*0420*/  ELECT P0, URZ, PT ;  /* 0x00000000003f782f */ /* 0x000fe20003800000 */
[----:B-1----:R-:W-:Y:S02]  /*0430*/  ULEA UR6, UR8, UR6, 0x18 ;  /* 0x0000000608067291 */ /* 0x002fe4000f8ec03f */
[----:B------:R-:W-:-:S04]  /*0440*/  UIADD3 UR8, -UR9, 0x100000, URZ ;  /* 0x0010000009087890 */ /* 0x000fc8000fffe13f */
[----:B------:R-:W-:Y:S02]  /*0450*/  USHF.L.U32 UR9, UR8, 0xb, URZ ;  /* 0x0000000b08097899 */ /* 0x000fe4000800063f */
[----:B------:R-:W-:Y:S01]  /*0460*/  USHF.L.U32 UR8, UR8, 0x1, URZ ;  /* 0x0000000108087899 */ /* 0x000fe2000800063f */
[----:B------:R-:W1:Y:S03]  /*0470*/  FENCE.VIEW.ASYNC.S ;  /* 0x00000000000073c6 */ /* 0x000e660000000000 */
[----:B-1----:R1:W1:Y:S08]  /*0480*/  SYNCS.EXCH.64 URZ, [UR6+0x37000], UR10 ;  /* 0x0370000a063f75b2 */ /* 0x0022700008000100 */
[----:B------:R1:W1:Y:S01]  /*0490*/  SYNCS.EXCH.64 URZ, [UR6+0x37028], UR8 ;  /* 0x03702808063f75b2 */ /* 0x0002620008000100 */
        /* <DEDUP_REMOVED lines=8> */
[----:B------:R-:W-:Y:S01]  /*0520*/  NOP ;  /* 0x0000000000007918 */ /* 0x000fe20000000000 */
.L_x_3:
        /* <DEDUP_REMOVED lines=21> */
[----:B------:R-:W-:Y:S01]  /*0680*/  NOP ;  /* 0x0000000000007918 */ /* 0x000fe20000000000 */
.L_x_4:
[----:B------:R-:W5:Y:S01]  /*0690*/  SHFL.IDX PT, R3, R2, RZ, 0x1f ;  /* 0x00001fff02037589 */ /* 0x000f6200000e0000 */
[----:B------:R-:W-:Y:S01]  /*06a0*/  ELECT P0, URZ, PT ;  /* 0x00000000003f782f */ /* 0x000fe20003800000 */
[----:B------:R-:W-:Y:S01]  /*06b0*/  NOP ;  /* 0x0000000000007918 */ /* 0x000fe20000000000 */
[----:B-1----:R-:W-:Y:S02]  /*06c0*/  UMOV UR8, 0x80 ;  /* 0x0000008000087882 */ /* 0x002fe40000000000 */
[C---:B-----5:R-:W-:Y:S02]  /*06d0*/  ISETP.NE.OR P0, PT, R3.reuse, RZ, !P0 ;  /* 0x000000ff0300720c */ /* 0x060fe40004705670 */
[----:B------:R-:W-:-:S11]  /*06e0*/  ISETP.NE.AND P2, PT, R3, RZ, PT ;  /* 0x000000ff0300720c */ /* 0x000fd60003f45270 */
[----:B------:R-:W-:Y:S01]  /*06f0*/  VOTEU.ALL UP0, P0 ;  /* 0x00000000003f7886 */ /* 0x000fe20000000000 */
[----:B------:R-:W-:Y:S01]  /*0700*/  VOTEU.ALL UP2, P0 ;  /* 0x00000000003f7886 */ /* 0x000fe20000040000 */
[----:B------:R-:W-:Y:S01]  /*0710*/  VOTEU.ALL UP3, P0 ;  /* 0x00000000003f7886 */ /* 0x000fe20000060000 */
[----:B------:R-:W-:Y:S02]  /*0720*/  VOTEU.ALL UP4, P0 ;  /* 0x00000000003f7886 */ /* 0x000fe40000080000 */
[----:B------:R-:W1:Y:S01]  /*0730*/  @!UP0 S2UR UR10, SR_CgaCtaId ;  /* 0x00000000000a89c3 */ /* 0x000e620000008800 */
[----:B------:R-:W-:Y:S01]  /*0740*/  @!UP0 UMOV UR6, 0x400 ;  /* 0x0000040000068882 */ /* 0x000fe20000000000 */
[----:B------:R-:W-:-:S04]  /*0750*/  @!UP0 UIADD3 UR8, -UR8, 0x100000, URZ ;  /* 0x0010000008088890 */ /* 0x000fc8000fffe13f */
[----:B------:R-:W-:Y:S02]  /*0760*/  @!UP0 USHF.L.U32 UR9, UR8, 0xb, URZ ;  /* 0x0000000b08098899 */ /* 0x000fe4000800063f */
[----:B------:R-:W-:Y:S02]  /*0770*/  @!UP0 USHF.L.U32 UR8, UR8, 0x1, URZ ;  /* 0x0000000108088899 */ /* 0x000fe4000800063f */
[----:B-1----:R-:W-:Y:S01]  /*0780*/  @!UP0 ULEA UR6, UR10, UR6, 0x18 ;  /* 0x000000060a068291 */ /* 0x002fe2000f8ec03f */
[----:B------:R-:W-:Y:S01]  /*0790*/  VOTEU.ALL UP0, P0 ;  /* 0x00000000003f7886 */ /* 0x000fe20000000000 */
[----:B------:R-:W1:Y:S10]  /*07a0*/  FENCE.VIEW.ASYNC.S ;  /* 0x00000000000073c6 */ /* 0x000e740000000000 */
[----:B-1----:R1:W1:Y:S01]  /*07b0*/  @!UP0 SYNCS.EXCH.64 URZ, [UR6+0x37090], UR8 ;  /* 0x03709008063f85b2 */ /* 0x0022620008000100 */
[----:B------:R1:W1:Y:S01]  /*07c0*/  @!UP2 SYNCS.EXCH.64 URZ, [UR6+0x37098], UR8 ;  /* 0x03709808063fa5b2 */ /* 0x0002620008000100 */
[----:B------:R1:W1:Y:S01]  /*07d0*/  @!UP3 SYNCS.EXCH.64 URZ, [UR6+0x370a0], UR8 ;  /* 0x0370a008063fb5b2 */ /* 0x0002620008000100 */
[----:B------:R1:W1:Y:S01]  /*07e0*/  @!UP4 SYNCS.EXCH.64 URZ, [UR6+0x370a8], UR8 ;  /* 0x0370a808063fc5b2 */ /* 0x0002620008000100 */
[----:B------:R-:W-:Y:S01]  /*07f0*/  NOP ;  /* 0x0000000000007918 */ /* 0x000fe20000000000 */
[----:B------:R-:W-:Y:S05]  /*0800*/  @P2 BRA `(.L_x_5) ;  /* 0x0000000000582947 */ /* 0x000fea0003800000 */
[----:B-1----:R-:W1:Y:S01]  /*0810*/  S2UR UR8, SR_CgaCtaId ;  /* 0x00000000000879c3 */ /* 0x002e620000008800 */
        /* <DEDUP_REMOVED lines=12> */
[----:B-1----:R1:W1:Y:S01]  /*08e0*/  SYNCS.EXCH.64 URZ, [UR6+0x370c0], UR8 ;  /* 0x0370c008063f75b2 */ /* 0x0022620008000100 */
        /* <DEDUP_REMOVED lines=8> */
.L_x_5:
[----:B------:R-:W-:Y:S01]  /*0970*/  ISETP.NE.AND P0, PT, RZ, UR37, PT ;  /* 0x00000025ff007c0c */ /* 0x000fe2000bf05270 */
[----:B------:R-:W-:Y:S01]  /*0980*/  IMAD.U32 R2, RZ, RZ, UR5 ;  /* 0x00000005ff027e24 */ /* 0x000fe2000f8e00ff */
[----:B------:R-:W-:Y:S01]  /*0990*/  NOP ;  /* 0x0000000000007918 */ /* 0x000fe20000000000 */
[----:B-1234-:R-:W-:Y:S03]  /*09a0*/  BAR.SYNC.DEFER_BLOCKING 0x0 ;  /* 0x0000000000007b1d */ /* 0x01efe60000010000 */
[----:B------:R-:W-:-:S07]  /*09b0*/  ISETP.EQ.AND P2, PT, R2, 0x1, P1 ;  /* 0x000000010200780c */ /* 0x000fce0000f42270 */
[----:B------:R-:W-:Y:S06]  /*09c0*/  @!P0 BRA `(.L_x_6) ;  /* 0x0000019800748947 */ /* 0x000fec0003800000 */
[----:B------:R-:W-:-:S06]  /*09d0*/  UISETP.GT.U32.AND UP0, UPT, UR7, 0x3, UPT ;  /* 0x000000030700788c */ /* 0x000fcc000bf04070 */
[----:B------:R-:W-:-:S13]  /*09e0*/  PLOP3.LUT P0, PT, PT, PT, UP0, 0x80, 0x0 ;  /* 0x000000000000781c */ /* 0x000fda0003f0f008 */
[----:B------:R-:W-:Y:S05]  /*09f0*/  @P0 EXIT ;  /* 0x000000000000094d */ /* 0x000fea0003800000 */
.L_x_7:
[----:B------:R-:W-:-:S08]  /*0a00*/  NOP ;  /* 0x0000000000007918 */ /* 0x000fd00000000000 */
[----:B------:R-:W1:Y:S02]  /*0a10*/  USETMAXREG.TRY_ALLOC.CTAPOOL UP0, 0xf0 ;  /* 0x000000f0000079c8 */ /* 0x000e640008000600 */
[----:B-1----:R-:W-:-:S13]  /*0a20*/  PLOP3.LUT P0, PT, PT, PT, UP0, 0x80, 0x0 ;  /* 0x000000000000781c */ /* 0x002fda0003f0f008 */
[----:B------:R-:W-:Y:S05]  /*0a30*/  @!P0 BRA `(.L_x_7) ;  /* 0xfffffffc00f08947 */ /* 0x000fea000383ffff */
[----:B------:R-:W-:Y:S01]  /*0a40*/  UISETP.NE.AND UP0, UPT, UR37, 0x1, UPT ;  /* 0x000000012500788c */ /* 0x000fe2000bf05270 */
[----:B------:R-:W1:Y:S01]  /*0a50*/  S2UR UR42, SR_CTAID.X ;  /* 0x00000000002a79c3 */ /* 0x000e620000002500 */
[----:B------:R-:W-:Y:S01]  /*0a60*/  UMOV UR5, URZ ;  /* 0x0000003f00057c82 */ /* 0x000fe20008000000 */
[----:B------:R-:W-:-:S03]  /*0a70*/  UMOV UR6, URZ ;  /* 0x0000003f00067c82 */ /* 0x000fc60008000000 */
[----:B------:R-:W-:-:S13]  /*0a80*/  PLOP3.LUT P0, PT, PT, PT, UP0, 0x80, 0x0 ;  /* 0x000000000000781c */ /* 0x000fda0003f0f008 */
[----:B------:R-:W-:Y:S05]  /*0a90*/  @!P0 BRA `(.L_x_8) ;  /* 0x00000000003c8947 */ /* 0x000fea0003800000 */
[----:B------:R-:W-:Y:S01]  /*0aa0*/  UISETP.NE.AND UP0, UPT, UR37, 0x2, UPT ;  /* 0x000000022500788c */ /* 0x000fe2000bf05270 */
[----:B------:R-:W-:-:S05]  /*0ab0*/  UMOV UR6, 0x1 ;  /* 0x0000000100067882 */ /* 0x000fca0000000000 */
[----:B------:R-:W-:-:S13]  /*0ac0*/  PLOP3.LUT P1, PT, PT, PT, UP0, 0x80, 0x0 ;  /* 0x000000000000781c */ /* 0x000fda0003f2f008 */
[----:B------:R-:W-:Y:S05]  /*0ad0*/  @!P1 BRA `(.L_x_8) ;  /* 0x00000000002c9947 */ /* 0x000fea0003800000 */
[----:B------:R-:W-:-:S06]  /*0ae0*/  UISETP.NE.AND UP0, UPT, UR37, 0x3, UPT ;  /* 0x000000032500788c */ /* 0x000fcc000bf05270 */
[----:B------:R-:W-:-:S13]  /*0af0*/  PLOP3.LUT P1, PT, PT, PT, UP0, 0x80, 0x0 ;  /* 0x000000000000781c */ /* 0x000fda0003f2f008 */
[----:B------:R-:W-:Y:S05]  /*0b00*/  @!P1 BRA `(.L_x_9) ;  /* 0x0000000000189947 */ /* 0x000fea0003800000 */
[----:B------:R-:W-:-:S11]  /*0b10*/  UISETP.NE.AND UP0, UPT, UR37, 0x4, UPT ;  /* 0x000000042500788c */ /* 0x000fd6000bf05270 */
[----:B------:R-:W-:Y:S01]  /*0b20*/  @!UP0 UMOV UR5, 0x1 ;  /* 0x0000000100058882 */ /* 0x000fe20000000000 */
[----:B------:R-:W-:Y:S01]  /*0b30*/  @!UP0 UMOV UR6, 0x1 ;  /* 0x0000000100068882 */ /* 0x000fe20000000000 */
[----:B------:R-:W-:Y:S01]  /*0b40*/  @UP0 UMOV UR5, URZ ;  /* 0x0000003f00050c82 */ /* 0x000fe20008000000 */
[----:B------:R-:W-:Y:S01]  /*0b50*/  @UP0 UMOV UR6, URZ ;  /* 0x0000003f00060c82 */ /* 0x000fe20008000000 */
[----:B------:R-:W-:Y:S05]  /*0b60*/  BRA `(.L_x_8) ;  /* 0x0000000000087947 */ /* 0x000fea0003800000 */
.L_x_9:
[----:B------:R-:W-:Y:S01]  /*0b70*/  UMOV UR5, 0x1 ;  /* 0x0000000100057882 */ /* 0x000fe20000000000 */
[----:B------:R-:W-:-:S05]  /*0b80*/  UMOV UR6, URZ ;  /* 0x0000003f00067c82 */ /* 0x000fca0008000000 */
.L_x_8:
[----:B------:R-:W-:Y:S05]  /*0b90*/  @!P0 BRA `(.L_x_10) ;  /* 0x00000000003c8947 */ /* 0x000fea0003800000 */
[----:B------:R-:W-:-:S06]  /*0ba0*/  UISETP.NE.AND UP0, UPT, UR37, 0x2, UPT ;  /* 0x000000022500788c */ /* 0x000fcc000bf05270 */
[----:B------:R-:W-:-:S13]  /*0bb0*/  PLOP3.LUT P0, PT, PT, PT, UP0, 0x80, 0x0 ;  /* 0x000000000000781c */ /* 0x000fda0003f0f008 */
[----:B------:R-:W-:Y:S05]  /*0bc0*/  @!P0 BRA `(.L_x_11) ;  /* 0x0000000000288947 */ /* 0x000fea0003800000 */
[----:B------:R-:W-:-:S06]  /*0bd0*/  UISETP.NE.AND UP0, UPT, UR37, 0x3, UPT ;  /* 0x000000032500788c */ /* 0x000fcc000bf05270 */
[----:B------:R-:W-:-:S13]  /*0be0*/  PLOP3.LUT P0, PT, PT, PT, UP0, 0x80, 0x0 ;  /* 0x000000000000781c */ /* 0x000fda0003f0f008 */
[----:B------:R-:W-:Y:S05]  /*0bf0*/  @!P0 BRA `(.L_x_12) ;  /* 0x0000000000148947 */ /* 0x000fea0003800000 */
[----:B------:R-:W-:-:S06]  /*0c00*/  UISETP.NE.AND UP0, UPT, UR37, 0x4, UPT ;  /* 0x000000042500788c */ /* 0x000fcc000bf05270 */
[----:B------:R-:W-:-:S13]  /*0c10*/  PLOP3.LUT P0, PT, PT, PT, UP0, 0x80, 0x0 ;  /* 0x000000000000781c */ /* 0x000fda0003f0f008 */
[----:B------:R-:W-:Y:S05]  /*0c20*/  @P0 BRA `(.L_x_13) ;  /* 0x00000000001c0947 */ /* 0x000fea0003800000 */
[----:B-1----:R-:W-:Y:S01]  /*0c30*/  ULEA UR42, UR42, 0x3, 0x1 ;  /* 0x000000032a2a7891 */ /* 0x002fe2000f8e083f */
[----:B------:R-:W-:Y:S11]  /*0c40*/  BRA `(.L_x_13) ;  /* 0x0000000000147947 */ /* 0x000ff60003800000 */
.L_x_12:
[----:B-1----:R-:W-:Y:S01]  /*0c50*/  ULEA UR42, UR42, 0x2, 0x1 ;  /* 0x000000022a2a7891 */ /* 0x002fe2000f8e083f */
[----:B------:R-:W-:Y:S11]  /*0c60*/  BRA `(.L_x_13) ;  /* 0x00000000000c7947 */ /* 0x000ff60003800000 */
.L_x_11:
[----:B-1----:R-:W-:Y:S01]  /*0c70*/  ULEA UR42, UR42, 0x1, 0x1 ;  /* 0x000000012a2a7891 */ /* 0x002fe2000f8e083f */
[----:B------:R-:W-:Y:S11]  /*0c80*/  BRA `(.L_x_13) ;  /* 0x0000000000047947 */ /* 0x000ff60003800000 */
.L_x_10:
[----:B-1----:R-:W-:-:S12]  /*0c90*/  USHF.L.U32 UR42, UR42, 0x1, URZ ;  /* 0x000000012a2a7899 */ /* 0x002fd8000800063f */
.L_x_13:
[----:B------:R-:W-:-:S04]  /*0ca0*/  ULOP3.LUT UR8, UR4, 0x1, URZ, 0xfc, !UPT ;  /* 0x0000000104087892 */ /* 0x000fc8000f8efc3f */
[----:B------:R-:W-:-:S06]  /*0cb0*/  UISETP.NE.AND UP0, UPT, UR8, 0x3, UPT ;  /* 0x000000030800788c */ /* 0x000fcc000bf05270 */
[----:B------:R-:W-:-:S13]  /*0cc0*/  PLOP3.LUT P0, PT, PT, PT, UP0, 0x80, 0x0 ;  /* 0x000000000000781c */ /* 0x000fda0003f0f008 */
[----:B------:R-:W-:Y:S05]  /*0cd0*/  @!P0 BRA `(.L_x_14) ;  /* 0x0000000000048947 */ /* 0x000fea0003800000 */
[----:B-1----:R-:W-:Y:S01]  /*0ce0*/  BPT.TRAP 0x1 ;  /* 0x000000040000795c */ /* 0x002fe20000300000 */
.L_x_14:
[----:B------:R-:W2:Y:S01]  /*0cf0*/  S2UR UR8, SR_CgaCtaId ;  /* 0x00000000000879c3 */ /* 0x000ea20000008800 */
[----:B------:R-:W-:Y:S01]  /*0d00*/  UMOV UR36, 0x400 ;  /* 0x0000040000247882 */ /* 0x000fe20000000000 */
[----:B------:R-:W-:Y:S01]  /*0d10*/  IMAD.U32 R4, RZ, RZ, UR5 ;  /* 0x00000005ff047e24 */ /* 0x000fe2000f8e00ff */
[----:B------:R-:W-:-:S04]  /*0d20*/  SHF.R.S32.HI R3, RZ, 0x1f, R0 ;  /* 0x0000001fff037819 */ /* 0x000fc80000011400 */
[----:B------:R-:W-:Y:S02]  /*0d30*/  SHF.L.U32 R4, R4, 0x1f, RZ ;  /* 0x0000001f04047819 */ /* 0x000fe400000006ff */
[----:B------:R-:W-:-:S04]  /*0d40*/  LEA.HI R3, R3, R0, RZ, 0x7 ;  /* 0x0000000003037211 */ /* 0x000fc800078f38ff */
[----:B------:R-:W-:-:S05]  /*0d50*/  LOP3.LUT R3, R3, 0xffffff80, RZ, 0xc0, !PT ;  /* 0xffffff8003037812 */ /* 0x000fca00078ec0ff */
[----:B------:R-:W-:-:S05]  /*0d60*/  IMAD.IADD R3, R0, 0x1, -R3 ;  /* 0x0000000100037824 */ /* 0x000fca00078e0a03 */
[----:B------:R-:W-:Y:S01]  /*0d70*/  SHF.R.S32.HI R2, RZ, 0x1f, R3 ;  /* 0x0000001fff027819 */ /* 0x000fe20000011403 */
[----:B--2---:R-:W-:-:S03]  /*0d80*/  ULEA UR36, UR8, UR36, 0x18 ;  /* 0x0000002408247291 */ /* 0x004fc6000f8ec03f */
[----:B------:R-:W-:Y:S01]  /*0d90*/  LEA.HI R2, R2, R3, RZ, 0x2 ;  /* 0x0000000302027211 */ /* 0x000fe200078f10ff */
[----:B------:R-:W-:-:S03]  /*0da0*/  ULEA UR8, UR6, UR36, 0x3 ;  /* 0x0000002406087291 */ /* 0x000fc6000f8e183f */
[----:B------:R-:W-:-:S05]  /*0db0*/  LOP3.LUT R2, R2, 0x7ffffffc, RZ, 0xc0, !PT ;  /* 0x7ffffffc02027812 */ /* 0x000fca00078ec0ff */
[----:B------:R-:W-:Y:S01]  /*0dc0*/  IMAD.IADD R2, R3, 0x1, -R2 ;  /* 0x0000000103027824 */ /* 0x000fe200078e0a02 */
[----:B------:R-:W2:Y:S02]  /*0dd0*/  SYNCS.PHASECHK.TRANS64.TRYWAIT P1, [UR8+0x37050], R4 ;  /* 0x03705004ff0075a7 */ /* 0x000ea40008020148 */
[----:B--2---:R-:W-:Y:S05]  /*0de0*/  @!P1 BRA `(.L_x_15) ;  /* 0x000001ac00689947 */ /* 0x004fea0003800000 */
.L_x_107:
[----:B------:R-:W-:Y:S01]  /*0df0*/  IMAD.SHL.U32 R9, R2, 0x2, RZ ;  /* 0x0000000202097824 */ /* 0x000fe200078e00ff */
[----:B------:R-:W-:Y:S06]  /*0e00*/  @!P0 BRA `(.L_x_16) ;  /* 0x0000000000048947 */ /* 0x000fec0003800000 */
[----:B-1----:R-:W-:Y:S01]  /*0e10*/  BPT.TRAP 0x1 ;  /* 0x000000040000795c */ /* 0x002fe20000300000 */
.L_x_16:
[----:B--2---:R-:W-:Y:S01]  /*0e20*/  SHF.L.U32 R4, RZ, 0x1f, RZ ;  /* 0x0000001fff047819 */ /* 0x004fe200000006ff */
[----:B------:R-:W-:Y:S01]  /*0e30*/  UIADD3 UR28, UR36, 0x37090, URZ ;  /* 0x00037090241c7890 */ /* 0x000fe2000fffe03f */
[----:B------:R-:W-:Y:S02]  /*0e40*/  ISETP.NE.AND P2, PT, RZ, UR7, PT ;  /* 0x00000007ff007c0c */ /* 0x000fe4000bf45270 */
[----:B------:R-:W2:Y:S02]  /*0e50*/  SYNCS.PHASECHK.TRANS64.TRYWAIT P1, [UR36+0x37000], R4 ;  /* 0x03700004ff0075a7 */ /* 0x000ea40008020164 */
[----:B--2---:R-:W-:Y:S09]  /*0e60*/  @!P1 BRA `(.L_x_17) ;  /* 0x000001ac00609947 */ /* 0x004ff20003800000 */
.L_x_108:
[----:B------:R-:W-:Y:S01]  /*0e70*/  ULEA UR5, UR37, UR28, 0x3 ;  /* 0x0000001c25057291 */ /* 0x000fe2000f8e183f */
[----:B------:R-:W-:-:S04]  /*0e80*/  SEL R2, RZ, 0x1, P2 ;  /* 0x00000001ff027807 */ /* 0x000fc80001000000 */
[----:B------:R-:W-:-:S04]  /*0e90*/  SHF.L.U32 R2, R2, 0x1f, RZ ;  /* 0x0000001f02027819 */ /* 0x000fc800000006ff */
[----:B------:R-:W3:Y:S02]  /*0ea0*/  SYNCS.PHASECHK.TRANS64.TRYWAIT P1, [UR5+-0x8], R2 ;  /* 0xfffff802ff0075a7 */ /* 0x000ee40008020145 */
[----:B---3--:R-:W-:Y:S05]  /*0eb0*/  @!P1 BRA `(.L_x_18) ;  /* 0x000001ac00649947 */ /* 0x008fea0003800000 */
.L_x_109:
[----:B------:R-:W-:Y:S01]  /*0ec0*/  USHF.R.U32.HI UR5, URZ, 0x4, UR36 ;  /* 0x000000043f057899 */ /* 0x000fe20008011624 */
[----:B------:R-:W-:Y:S01]  /*0ed0*/  WARPGROUP.ARRIVE ;  /* 0x00000000000079c5 */ /* 0x000fe20000000000 */
[----:B------:R-:W-:Y:S01]  /*0ee0*/  UIADD3 UR8, UR36, 0x5000, URZ ;  /* 0x0000500024087890 */ /* 0x000fe2000fffe03f */
[C---:B--2---:R-:W-:Y:S01]  /*0ef0*/  VIADD R3, R9.reuse, 0x8 ;  /* 0x0000000809037836 */ /* 0x044fe20000000000 */
[----:B------:R-:W-:Y:S01]  /*0f00*/  ULOP3.LUT UR5, UR5, 0x3fff, URZ, 0xc0, !UPT ;  /* 0x00003fff05057892 */ /* 0x000fe2000f8ec03f */
[C---:B------:R-:W-:Y:S01]  /*0f10*/  VIADD R2, R9.reuse, 0x1 ;  /* 0x0000000109027836 */ /* 0x040fe20000000000 */
[----:B------:R-:W-:Y:S01]  /*0f20*/  USHF.R.U32.HI UR8, URZ, 0x4, UR8 ;  /* 0x000000043f087899 */ /* 0x000fe20008011608 */
[C---:B------:R-:W-:Y:S01]  /*0f30*/  VIADD R5, R9.reuse, 0x21 ;  /* 0x0000002109057836 */ /* 0x040fe20000000000 */
[----:B------:R-:W-:Y:S01]  /*0f40*/  ULOP3.LUT UR5, UR5, 0x10000, URZ, 0xfc, !UPT ;  /* 0x0001000005057892 */ /* 0x000fe2000f8efc3f */
[C---:B------:R-:W-:Y:S01]  /*0f50*/  VIADD R6, R9.reuse, 0x29 ;  /* 0x0000002909067836 */ /* 0x040fe20000000000 */
[----:B------:R-:W-:Y:S01]  /*0f60*/  ULOP3.LUT UR8, UR8, 0x3fff, URZ, 0xc0, !UPT ;  /* 0x00003fff08087892 */ /* 0x000fe2000f8ec03f */
[C---:B------:R-:W-:Y:S01]  /*0f70*/  VIADD R7, R9.reuse, 0x31 ;  /* 0x0000003109077836 */ /* 0x040fe20000000000 */
[----:B------:R-:W-:Y:S01]  /*0f80*/  UIMAD UR5, UR6, 0x280, UR5 ;  /* 0x00000280060578a4 */ /* 0x000fe2000f8e0205 */
[C---:B------:R-:W-:Y:S01]  /*0f90*/  VIADD R8, R9.reuse, 0x39 ;  /* 0x0000003909087836 */ /* 0x040fe20000000000 */
[----:B------:R-:W-:Y:S01]  /*0fa0*/  ULOP3.LUT UR6, UR8, 0x10000, URZ, 0xfc, !UPT ;  /* 0x0001000008067892 */ /* 0x000fe2000f8efc3f */
[C---:B------:R-:W-:Y:S01]  /*0fb0*/  VIADD R10, R9.reuse, 0x41 ;  /* 0x00000041090a7836 */ /* 0x040fe20000000000 */
[----:B------:R-:W-:Y:S01]  /*0fc0*/  UMOV UR9, 0xc0000010 ;  /* 0xc000001000097882 */ /* 0x000fe20000000000 */
[----:B------:R-:W-:Y:S01]  /*0fd0*/  UMOV UR11, 0xc0000010 ;  /* 0xc0000010000b7882 */ /* 0x000fe20000000000 */
[----:B------:R-:W-:Y:S01]  /*0fe0*/  UIADD3 UR24, UR5, 0x80, URZ ;  /* 0x0000008005187890 */ /* 0x000fe2000fffe03f */
[C---:B------:R-:W-:Y:S01]  /*0ff0*/  VIADD R11, R9.reuse, 0x49 ;  /* 0x00000049090b7836 */ /* 0x040fe20000000000 */
[----:B------:R-:W-:Y:S01]  /*1000*/  UMOV UR8, UR5 ;  /* 0x0000000500087c82 */ /* 0x000fe20008000000 */
[----:B------:R-:W-:Y:S01]  /*1010*/  UMOV UR10, UR6 ;  /* 0x00000006000a7c82 */ /* 0x000fe20008000000 */
[----:B------:R-:W-:Y:S01]  /*1020*/  UIADD3 UR26, UR6, 0x200, URZ ;  /* 0x00000200061a7890 */ /* 0x000fe2000fffe03f */
[----:B------:R-:W-:Y:S01]  /*1030*/  QGMMA.64x256x32.F32.E4M3.E4M3 R24, gdesc[UR8], RZ, !UPT, gsb0 ;  /* 0x03e00000081879f3 */ /* 0x000fe2000c0008ff */
[----:B------:R-:W-:Y:S01]  /*1040*/  UMOV UR25, 0xc0000010 ;  /* 0xc000001000197882 */ /* 0x000fe20000000000 */
[----:B------:R-:W-:Y:S01]  /*1050*/  UMOV UR27, 0xc0000010 ;  /* 0xc0000010001b7882 */ /* 0x000fe20000000000 */
[----:B------:R-:W-:Y:S01]  /*1060*/  UIADD3 UR12, UR5, 0x100, URZ ;  /* 0x00000100050c7890 */ /* 0x000fe2000fffe03f */
[C---:B------:R-:W-:Y:S01]  /*1070*/  VIADD R12, R9.reuse, 0x98 ;  /* 0x00000098090c7836 */ /* 0x040fe20000000000 */
[----:B------:R-:W-:Y:S01]  /*1080*/  UIADD3 UR14, UR6, 0x400, URZ ;  /* 0x00000400060e7890 */ /* 0x000fe2000fffe03f */
[----:B------:R-:W-:Y:S01]  /*1090*/  VIADD R16, R9, 0x99 ;  /* 0x0000009909107836 */ /* 0x000fe20000000000 */
[----:B------:R-:W-:Y:S01]  /*10a0*/  UMOV UR13, 0xc0000010 ;  /* 0xc0000010000d7882 */ /* 0x000fe20000000000 */
[----:B------:R-:W-:Y:S01]  /*10b0*/  UMOV UR15, 0xc0000010 ;  /* 0xc0000010000f7882 */ /* 0x000fe20000000000 */
[----:B------:R-:W-:Y:S01]  /*10c0*/  UIADD3 UR16, UR5, 0x180, URZ ;  /* 0x0000018005107890 */ /* 0x000fe2000fffe03f */
[----:B------:R-:W-:Y:S01]  /*10d0*/  IMAD.MOV.U32 R167, RZ, RZ, RZ ;  /* 0x000000ffffa77224 */ /* 0x000fe200078e00ff */
[----:B------:R-:W-:Y:S01]  /*10e0*/  UIADD3 UR18, UR6, 0x600, URZ ;  /* 0x0000060006127890 */ /* 0x000fe2000fffe03f */
[----:B------:R-:W-:Y:S01]  /*10f0*/  UMOV UR17, 0xc0000010 ;  /* 0xc000001000117882 */ /* 0x000fe20000000000 */
[----:B------:R-:W-:Y:S01]  /*1100*/  UMOV UR19, 0xc0000010 ;  /* 0xc000001000137882 */ /* 0x000fe20000000000 */
[----:B------:R-:W-:-:S02]  /*1110*/  UIADD3 UR20, UR5, 0x200, URZ ;  /* 0x0000020005147890 */ /* 0x000fc4000fffe03f */
[----:B------:R-:W-:Y:S01]  /*1120*/  UIADD3 UR22, UR6, 0x800, URZ ;  /* 0x0000080006167890 */ /* 0x000fe2000fffe03f */
[----:B------:R-:W-:Y:S01]  /*1130*/  UMOV UR21, 0xc0000010 ;  /* 0xc000001000157882 */ /* 0x000fe20000000000 */
[----:B------:R-:W-:Y:S01]  /*1140*/  UMOV UR23, 0xc0000010 ;  /* 0xc000001000177882 */ /* 0x000fe20000000000 */
[----:B------:R-:W-:Y:S01]  /*1150*/  ULDC UR10, c[0x0][0x28c] ;  /* 0x0000a300000a7ab9 */ /* 0x000fe20000000800 */
[----:B------:R-:W-:Y:S01]  /*1160*/  ULDC UR5, c[0x0][0x28c] ;  /* 0x0000a30000057ab9 */ /* 0x000fe20000000800 */
[----:B------:R-:W-:Y:S01]  /*1170*/  ISETP.GE.AND P3, PT, R3, UR10, PT ;  /* 0x0000000a03007c0c */ /* 0x000fe2000bf66270 */
[C---:B------:R-:W-:Y:S01]  /*1180*/  VIADD R3, R9.reuse, 0x10 ;  /* 0x0000001009037836 */ /* 0x040fe20000000000 */
[----:B------:R-:W-:Y:S01]  /*1190*/  ISETP.GE.AND P2, PT, R2, UR5, PT ;  /* 0x0000000502007c0c */ /* 0x000fe2000bf46270 */
[----:B------:R-:W-:Y:S01]  /*11a0*/  VIADD R2, R9, 0x9 ;  /* 0x0000000909027836 */ /* 0x000fe20000000000 */
        /* <DEDUP_REMOVED lines=9> */
[----:B------:R-:W-:Y:S01]  /*1240*/  VIADD R3, R9, 0x19 ;  /* 0x0000001909037836 */ /* 0x000fe20000000000 */
[----:B------:R-:W-:Y:S01]  /*1250*/  ISETP.GE.AND P6, PT, R2, UR5, PT ;  /* 0x0000000502007c0c */ /* 0x000fe2000bfc6270 */
[----:B------:R-:W-:Y:S01]  /*1260*/  ULDC UR5, c[0x0][0x28c] ;  /* 0x0000a30000057ab9 */ /* 0x000fe20000000800 */
[----:B------:R-:W-:Y:S01]  /*1270*/  ULDC UR10, c[0x0][0x28c] ;  /* 0x0000a300000a7ab9 */ /* 0x000fe20000000800 */
[----:B------:R-:W-:-:S04]  /*1280*/  USHF.L.U32 UR7, UR7, 0x3, URZ ;  /* 0x0000000307077899 */ /* 0x000fc8000800063f */
[----:B------:R-:W-:Y:S01]  /*1290*/  ULOP3.LUT UR7, UR7, 0x8, URZ, 0xc, !UPT ;  /* 0x0000000807077892 */ /* 0x000fe2000f8e0c3f */
[----:B------:R-:W-:Y:S02]  /*12a0*/  WARPGROUP.DEPBAR.LE gsb0, 0x0 ;  /* 0x00008000000079c5 */ /* 0x000fe40000010000 */
[----:B------:R-:W-:-:S06]  /*12b0*/  WARPGROUP.ARRIVE ;  /* 0x00000000000079c5 */ /* 0x000fcc0000000000 */
[----:B------:R-:W-:Y:S03]  /*12c0*/  QGMMA.64x256x32.F32.E4M3.E4M3 R24, gdesc[UR24], R24, gsb0 ;  /* 0x03e00000181879f3 */ /* 0x000fe60008000818 */
[----:B------:R-:W-:Y:S02]  /*12d0*/  WARPGROUP.DEPBAR.LE gsb0, 0x0 ;  /* 0x00008000000079c5 */ /* 0x000fe40000010000 */
[----:B------:R-:W-:-:S15]  /*12e0*/  WARPGROUP.ARRIVE ;  /* 0x00000000000079c5 */ /* 0x000fde0000000000 */
[----:B------:R-:W-:-:S08]  /*12f0*/  NOP ;  /* 0x0000000000007918 */ /* 0x000fd00000000000 */
        /* <DEDUP_REMOVED lines=10> */
[----:B------:R-:W-:Y:S02]  /*13a0*/  FSEL R2, R25, -INF , !P2 ;  /* 0xff80000019027808 */ /* 0x000fe40005000000 */
[----:B------:R-:W-:Y:S02]  /*13b0*/  FSEL R27, R27, -INF , !P2 ;  /* 0xff8000001b1b7808 */ /* 0x000fe40005000000 */
[----:B------:R-:W-:Y:S01]  /*13c0*/  ISETP.GE.AND P2, PT, R3, UR5, PT ;  /* 0x0000000503007c0c */ /* 0x000fe2000bf46270 */
[----:B------:R-:W-:Y:S01]  /*13d0*/  VIADD R3, R9, 0x20 ;  /* 0x0000002009037836 */ /* 0x000fe20000000000 */
[----:B------:R-:W-:Y:S01]  /*13e0*/  ULDC UR5, c[0x0][0x28c] ;  /* 0x0000a30000057ab9 */ /* 0x000fe20000000800 */
[----:B------:R-:W-:-:S02]  /*13f0*/  FSEL R28, R28, -INF , !P3 ;  /* 0xff8000001c1c7808 */ /* 0x000fc40005800000 */
[----:B------:R-:W-:Y:S02]  /*1400*/  FSEL R23, R30, -INF , !P3 ;  /* 0xff8000001e177808 */ /* 0x000fe40005800000 */
[----:B------:R-:W-:Y:S01]  /*1410*/  ISETP.GE.AND P3, PT, R3, UR5, PT ;  /* 0x0000000503007c0c */ /* 0x000fe2000bf66270 */
[----:B------:R-:W-:Y:S01]  /*1420*/  ULDC UR5, c[0x0][0x28c] ;  /* 0x0000a30000057ab9 */ /* 0x000fe20000000800 */
        /* <DEDUP_REMOVED lines=33> */
[----:B------:R-:W-:Y:S01]  /*1640*/  FSEL R37, R46, -INF , !P5 ;  /* 0xff8000002e257808 */ /* 0x000fe20006800000 */
[----:B------:R-:W-:Y:S01]  /*1650*/  VIADD R46, R9, 0xb8 ;  /* 0x000000b8092e7836 */ /* 0x000fe20000000000 */
        /* <DEDUP_REMOVED lines=19> */
[----:B------:R-:W-:Y:S01]  /*1790*/  VIADD R11, R9, 0x51 ;  /* 0x00000051090b7836 */ /* 0x000fe20000000000 */
        /* <DEDUP_REMOVED lines=80> */
[----:B------:R-:W-:Y:S01]  /*1ca0*/  FSEL R38, R85, -INF , !P2 ;  /* 0xff80000055267808 */ /* 0x000fe20005000000 */
[----:B------:R-:W-:Y:S01]  /*1cb0*/  VIADD R11, R9, 0x91 ;  /* 0x00000091090b7836 */ /* 0x000fe20000000000 */
[----:B------:R-:W-:Y:S02]  /*1cc0*/  FSEL R87, R87, -INF , !P2 ;  /* 0xff80000057577808 */ /* 0x000fe40005000000 */
[----:B------:R-:W-:Y:S01]  /*1cd0*/  ISETP.GE.AND P2, PT, R9, UR5, PT ;  /* 0x0000000509007c0c */ /* 0x000fe2000bf46270 */
[----:B------:R-:W-:Y:S01]  /*1ce0*/  ULDC UR5, c[0x0][0x28c] ;  /* 0x0000a30000057ab9 */ /* 0x000fe20000000800 */
[----:B------:R-:W-:-:S02]  /*1cf0*/  FSEL R88, R88, -INF , !P3 ;  /* 0xff80000058587808 */ /* 0x000fc40005800000 */
[----:B------:R-:W-:Y:S02]  /*1d00*/  FSEL R69, R24, -INF , !P2 ;  /* 0xff80000018457808 */ /* 0x000fe40005000000 */
[----:B------:R-:W-:Y:S02]  /*1d10*/  FSEL R90, R90, -INF , !P3 ;  /* 0xff8000005a5a7808 */ /* 0x000fe40005800000 */
[----:B------:R-:W-:Y:S01]  /*1d20*/  ISETP.GE.AND P3, PT, R11, UR10, PT ;  /* 0x0000000a0b007c0c */ /* 0x000fe2000bf66270 */
[----:B------:R-:W-:Y:S01]  /*1d30*/  ULDC UR10, c[0x0][0x604] ;  /* 0x00018100000a7ab9 */ /* 0x000fe20000000800 */
[----:B------:R-:W-:Y:S02]  /*1d40*/  FMNMX R11, R69, R2, !PT ;  /* 0x00000002450b7209 */ /* 0x000fe40007800000 */
[----:B------:R-:W-:Y:S02]  /*1d50*/  FSEL R24, R89, -INF , !P4 ;  /* 0xff80000059187808 */ /* 0x000fe40006000000 */
[----:B------:R-:W-:-:S02]  /*1d60*/  FSEL R91, R91, -INF , !P4 ;  /* 0xff8000005b5b7808 */ /* 0x000fc40006000000 */
[----:B------:R-:W-:Y:S01]  /*1d70*/  ISETP.GE.AND P4, PT, R12, UR5, PT ;  /* 0x000000050c007c0c */ /* 0x000fe2000bf86270 */
[----:B------:R-:W-:Y:S01]  /*1d80*/  ULDC UR5, c[0x0][0x28c] ;  /* 0x0000a30000057ab9 */ /* 0x000fe20000000800 */
[----:B------:R-:W-:Y:S02]  /*1d90*/  FMNMX R12, R28, R11, !PT ;  /* 0x0000000b1c0c7209 */ /* 0x000fe40007800000 */
[----:B------:R-:W-:Y:S02]  /*1da0*/  FSEL R92, R92, -INF , !P5 ;  /* 0xff8000005c5c7808 */ /* 0x000fe40006800000 */
[----:B------:R-:W-:Y:S02]  /*1db0*/  FMNMX R11, R3, R12, !PT ;  /* 0x0000000c030b7209 */ /* 0x000fe40007800000 */
[----:B------:R-:W-:Y:S02]  /*1dc0*/  FSEL R94, R94, -INF , !P5 ;  /* 0xff8000005e5e7808 */ /* 0x000fe40006800000 */
[----:B------:R-:W-:-:S02]  /*1dd0*/  FMNMX R12, R32, R11, !PT ;  /* 0x0000000b200c7209 */ /* 0x000fc40007800000 */
[----:B------:R-:W-:Y:S01]  /*1de0*/  ISETP.GE.AND P5, PT, R16, UR5, PT ;  /* 0x0000000510007c0c */ /* 0x000fe2000bfa6270 */
[----:B------:R-:W-:Y:S01]  /*1df0*/  VIADD R16, R9, 0xa0 ;  /* 0x000000a009107836 */ /* 0x000fe20000000000 */
[----:B------:R-:W-:Y:S01]  /*1e00*/  FMNMX R11, R5, R12, !PT ;  /* 0x0000000c050b7209 */ /* 0x000fe20007800000 */
[----:B------:R-:W-:Y:S01]  /*1e10*/  ULDC UR5, c[0x0][0x28c] ;  /* 0x0000a30000057ab9 */ /* 0x000fe20000000800 */
[----:B------:R-:W-:Y:S01]  /*1e20*/  VIADD R12, R9, 0xa1 ;  /* 0x000000a1090c7836 */ /* 0x000fe20000000000 */
[----:B------:R-:W-:Y:S02]  /*1e30*/  FSEL R42, R93, -INF , !P6 ;  /* 0xff8000005d2a7808 */ /* 0x000fe40007000000 */
[----:B------:R-:W-:Y:S02]  /*1e40*/  FMNMX R11, R36, R11, !PT ;  /* 0x0000000b240b7209 */ /* 0x000fe40007800000 */
[----:B------:R-:W-:Y:S02]  /*1e50*/  FSEL R95, R95, -INF , !P6 ;  /* 0xff8000005f5f7808 */ /* 0x000fe40007000000 */
[----:B------:R-:W-:Y:S01]  /*1e60*/  ISETP.GE.AND P6, PT, R16, UR5, PT ;  /* 0x0000000510007c0c */ /* 0x000fe2000bfc6270 */
[----:B------:R-:W-:Y:S01]  /*1e70*/  ULDC UR5, c[0x0][0x28c] ;  /* 0x0000a30000057ab9 */ /* 0x000fe20000000800 */
[----:B------:R-:W-:Y:S01]  /*1e80*/  FMNMX R11, R6, R11, !PT ;  /* 0x0000000b060b7209 */ /* 0x000fe20007800000 */
[----:B------:R-:W-:Y:S01]  /*1e90*/  VIADD R16, R9, 0xa8 ;  /* 0x000000a809107836 */ /* 0x000fe20000000000 */
[----:B------:R-:W-:-:S02]  /*1ea0*/  FSEL R96, R96, -INF , !P1 ;  /* 0xff80000060607808 */ /* 0x000fc40004800000 */
[----:B------:R-:W-:Y:S02]  /*1eb0*/  FSEL R98, R98, -INF , !P1 ;  /* 0xff80000062627808 */ /* 0x000fe40004800000 */
[----:B------:R-:W-:Y:S01]  /*1ec0*/  ISETP.GE.AND P1, PT, R12, UR5, PT ;  /* 0x000000050c007c0c */ /* 0x000fe2000bf26270 */
[----:B------:R-:W-:Y:S01]  /*1ed0*/  ULDC UR5, c[0x0][0x28c] ;  /* 0x0000a30000057ab9 */ /* 0x000fe20000000800 */
[----:B------:R-:W-:Y:S02]  /*1ee0*/  FMNMX R12, R40, R11, !PT ;  /* 0x0000000b280c7209 */ /* 0x000fe40007800000 */
[----:B------:R-:W-:Y:S02]  /*1ef0*/  FSEL R50, R97, -INF , !P3 ;  /* 0xff80000061327808 */ /* 0x000fe40005800000 */
[----:B------:R-:W-:Y:S01]  /*1f00*/  FMNMX R11, R7, R12, !PT ;  /* 0x0000000c070b7209 */ /* 0x000fe20007800000 */
[----:B------:R-:W-:Y:S01]  /*1f10*/  VIADD R12, R9, 0xb0 ;  /* 0x000000b0090c7836 */ /* 0x000fe20000000000 */
[----:B------:R-:W-:-:S02]  /*1f20*/  FSEL R99, R99, -INF , !P3 ;  /* 0xff80000063637808 */ /* 0x000fc40005800000 */
[----:B------:R-:W-:Y:S02]  /*1f30*/  FMNMX R11, R44, R11, !PT ;  /* 0x0000000b2c0b7209 */ /* 0x000fe40007800000 */
[----:B------:R-:W-:Y:S01]  /*1f40*/  ISETP.GE.AND P3, PT, R16, UR5, PT ;  /* 0x0000000510007c0c */ /* 0x000fe2000bf66270 */
[----:B------:R-:W-:Y:S01]  /*1f50*/  VIADD R16, R9, 0xa9 ;  /* 0x000000a909107836 */ /* 0x000fe20000000000 */
[----:B------:R-:W-:Y:S01]  /*1f60*/  FMNMX R11, R8, R11, !PT ;  /* 0x0000000b080b7209 */ /* 0x000fe20007800000 */
[----:B------:R-:W-:Y:S01]  /*1f70*/  ULDC UR5, c[0x0][0x28c] ;  /* 0x0000a30000057ab9 */ /* 0x000fe20000000800 */
[----:B------:R-:W-:Y:S02]  /*1f80*/  FSEL R100, R100, -INF , !P4 ;  /* 0xff80000064647808 */ /* 0x000fe40006000000 */
[----:B------:R-:W-:Y:S02]  /*1f90*/  FSEL R65, R102, -INF , !P4 ;  /* 0xff80000066417808 */ /* 0x000fe40006000000 */
[----:B------:R-:W-:-:S02]  /*1fa0*/  FMNMX R11, R48, R11, !PT ;  /* 0x0000000b300b7209 */ /* 0x000fc40007800000 */
[----:B------:R-:W-:Y:S01]  /*1fb0*/  ISETP.GE.AND P4, PT, R16, UR5, PT ;  /* 0x0000000510007c0c */ /* 0x000fe2000bf86270 */
[----:B------:R-:W-:Y:S01]  /*1fc0*/  ULDC UR5, c[0x0][0x28c] ;  /* 0x0000a30000057ab9 */ /* 0x000fe20000000800 */
[----:B------:R-:W-:Y:S01]  /*1fd0*/  FSEL R80, R26, -INF , !P2 ;  /* 0xff8000001a507808 */ /* 0x000fe20005000000 */
[----:B------:R-:W-:Y:S01]  /*1fe0*/  VIADD R16, R9, 0xb1 ;  /* 0x000000b109107836 */ /* 0x000fe20000000000 */
[----:B------:R-:W-:Y:S02]  /*1ff0*/  FSEL R54, R101, -INF , !P5 ;  /* 0xff80000065367808 */ /* 0x000fe40006800000 */
[----:B------:R-:W-:Y:S02]  /*2000*/  FSEL R103, R103, -INF , !P5 ;  /* 0xff80000067677808 */ /* 0x000fe40006800000 */
[----:B------:R-:W-:Y:S01]  /*2010*/  ISETP.GE.AND P5, PT, R12, UR5, PT ;  /* 0x000000050c007c0c */ /* 0x000fe2000bfa6270 */
[----:B------:R-:W-:Y:S01]  /*2020*/  ULDC UR5, c[0x0][0x28c] ;  /* 0x0000a30000057ab9 */ /* 0x000fe20000000800 */
[----:B------:R-:W-:-:S02]  /*2030*/  FMNMX R11, R10, R11, !PT ;  /* 0x0000000b0a0b7209 */ /* 0x000fc40007800000 */
[----:B------:R-:W-:Y:S02]  /*2040*/  FMNMX R12, R80, R27, !PT ;  /* 0x0000001b500c7209 */ /* 0x000fe40007800000 */
[----:B------:R-:W-:Y:S01]  /*2050*/  ISETP.GE.AND P2, PT, R16, UR5, PT ;  /* 0x0000000510007c0c */ /* 0x000fe2000bf46270 */
[----:B------:R-:W-:Y:S01]  /*2060*/  ULDC UR5, c[0x0][0x28c] ;  /* 0x0000a30000057ab9 */ /* 0x000fe20000000800 */
[----:B------:R-:W-:Y:S02]  /*2070*/  FMNMX R16, R52, R11, !PT ;  /* 0x0000000b34107209 */ /* 0x000fe40007800000 */
[----:B------:R-:W-:Y:S02]  /*2080*/  FMNMX R12, R23, R12, !PT ;  /* 0x0000000c170c7209 */ /* 0x000fe40007800000 */
[----:B------:R-:W-:Y:S02]  /*2090*/  FMNMX R11, R13, R16, !PT ;  /* 0x000000100d0b7209 */ /* 0x000fe40007800000 */
[----:B------:R-:W-:-:S02]  /*20a0*/  FMNMX R12, R31, R12, !PT ;  /* 0x0000000c1f0c7209 */ /* 0x000fc40007800000 */
[----:B------:R-:W-:Y:S02]  /*20b0*/  FMNMX R11, R56, R11, !PT ;  /* 0x0000000b380b7209 */ /* 0x000fe40007800000 */
[----:B------:R-:W-:Y:S02]  /*20c0*/  FMNMX R12, R25, R12, !PT ;  /* 0x0000000c190c7209 */ /* 0x000fe40007800000 */
        /* <DEDUP_REMOVED lines=18> */
[----:B------:R-:W-:Y:S01]  /*21f0*/  FMNMX R11, R21, R16, !PT ;  /* 0x00000010150b7209 */ /* 0x000fe20007800000 */
[----:B------:R-:W-:Y:S01]  /*2200*/  VIADD R16, R9, 0xc9 ;  /* 0x000000c909107836 */ /* 0x000fe20000000000 */
[----:B------:R-:W-:Y:S02]  /*2210*/  FMNMX R12, R45, R12, !PT ;  /* 0x0000000c2d0c7209 */ /* 0x000fe40007800000 */
[----:B------:R-:W-:Y:S02]  /*2220*/  FMNMX R11, R22, R11, !PT ;  /* 0x0000000b160b7209 */ /* 0x000fe40007800000 */
[----:B------:R-:W-:-:S02]  /*2230*/  FMNMX R12, R55, R12, !PT ;  /* 0x0000000c370c7209 */ /* 0x000fc40007800000 */
[----:B------:R-:W-:Y:S02]  /*2240*/  FSEL R26, R104, -INF , !P6 ;  /* 0xff800000681a7808 */ /* 0x000fe40007000000 */
[----:B------:R-:W-:Y:S02]  /*2250*/  FSEL R106, R106, -INF , !P6 ;  /* 0xff8000006a6a7808 */ /* 0x000fe40007000000 */
[----:B------:R-:W-:Y:S01]  /*2260*/  ISETP.GE.AND P6, PT, R46, UR5, PT ;  /* 0x000000052e007c0c */ /* 0x000fe2000bfc6270 */
[----:B------:R-:W-:Y:S01]  /*2270*/  VIADD R46, R9, 0xb9 ;  /* 0x000000b9092e7836 */ /* 0x000fe20000000000 */
[----:B------:R-:W-:Y:S01]  /*2280*/  FMNMX R11, R30, R11, !PT ;  /* 0x0000000b1e0b7209 */ /* 0x000fe20007800000 */
[----:B------:R-:W-:Y:S01]  /*2290*/  ULDC UR5, c[0x0][0x28c] ;  /* 0x0000a30000057ab9 */ /* 0x000fe20000000800 */
        /* <DEDUP_REMOVED lines=29> */
[----:B------:R-:W-:Y:S01]  /*2470*/  ULDC UR5, c[0x0][0x28c] ;  /* 0x0000a30000057ab9 */ /* 0x000fe20000000800 */
[----:B------:R-:W-:Y:S01]  /*2480*/  FMNMX R73, R92, R11, !PT ;  /* 0x0000000b5c497209 */ /* 0x000fe20007800000 */
[----:B------:R-:W-:Y:S01]  /*2490*/  VIADD R46, R9, 0xe8 ;  /* 0x000000e8092e7836 */ /* 0x000fe20000000000 */
[----:B------:R-:W-:Y:S02]  /*24a0*/  FSEL R153, R113, -INF , !P2 ;  /* 0xff80000071997808 */ /* 0x000fe40005000000 */
[----:B------:R-:W-:-:S02]  /*24b0*/  FSEL R115, R115, -INF , !P2 ;  /* 0xff80000073737808 */ /* 0x000fc40005000000 */
[----:B------:R-:W-:Y:S02]  /*24c0*/  FMNMX R12, R61, R12, !PT ;  /* 0x0000000c3d0c7209 */ /* 0x000fe40007800000 */
[----:B------:R-:W-:Y:S01]  /*24d0*/  ISETP.GE.AND P2, PT, R16, UR5, PT ;  /* 0x0000000510007c0c */ /* 0x000fe2000bf46270 */
[----:B------:R-:W-:Y:S01]  /*24e0*/  VIADD R16, R9, 0xd0 ;  /* 0x000000d009107836 */ /* 0x000fe20000000000 */
[----:B------:R-:W-:Y:S01]  /*24f0*/  FMNMX R73, R42, R73, !PT ;  /* 0x000000492a497209 */ /* 0x000fe20007800000 */
[----:B------:R-:W-:Y:S01]  /*2500*/  ULDC UR5, c[0x0][0x28c] ;  /* 0x0000a30000057ab9 */ /* 0x000fe20000000800 */
[----:B------:R-:W-:Y:S02]  /*2510*/  FMNMX R11, R71, R12, !PT ;  /* 0x0000000c470b7209 */ /* 0x000fe40007800000 */
        /* <DEDUP_REMOVED lines=55> */
[----:B------:R-:W-:Y:S01]  /*2890*/  FMNMX R12, R98, R11, !PT ;  /* 0x0000000b620c7209 */ /* 0x000fe20007800000 */
[----:B------:R-:W-:Y:S01]  /*28a0*/  VIADD R11, R9, 0xf0 ;  /* 0x000000f0090b7836 */ /* 0x000fe20000000000 */
[----:B------:R-:W-:-:S02]  /*28b0*/  FSEL R128, R128, -INF , !P6 ;  /* 0xff80000080807808 */ /* 0x000fc40007000000 */
[----:B------:R-:W-:Y:S02]  /*28c0*/  FSEL R76, R130, -INF , !P6 ;  /* 0xff800000824c7808 */ /* 0x000fe40007000000 */
[----:B------:R-:W-:Y:S01]  /*28d0*/  ISETP.GE.AND P6, PT, R46, UR5, PT ;  /* 0x000000052e007c0c */ /* 0x000fe2000bfc6270 */
[----:B------:R-:W-:Y:S01]  /*28e0*/  VIADD R46, R9, 0xe9 ;  /* 0x000000e9092e7836 */ /* 0x000fe20000000000 */
[----:B------:R-:W-:Y:S01]  /*28f0*/  FMNMX R77, R122, R77, !PT ;  /* 0x0000004d7a4d7209 */ /* 0x000fe20007800000 */
[----:B------:R-:W-:Y:S01]  /*2900*/  ULDC UR5, c[0x0][0x28c] ;  /* 0x0000a30000057ab9 */ /* 0x000fe20000000800 */
[----:B------:R-:W-:Y:S02]  /*2910*/  FMNMX R12, R99, R12, !PT ;  /* 0x0000000c630c7209 */ /* 0x000fe40007800000 */
[----:B------:R-:W-:Y:S02]  /*2920*/  FMNMX R81, R124, R77, !PT ;  /* 0x0000004d7c517209 */ /* 0x000fe40007800000 */
[----:B------:R-:W-:-:S02]  /*2930*/  FSEL R130, R129, -INF , !P1 ;  /* 0xff80000081827808 */ /* 0x000fc40004800000 */
[----:B------:R-:W-:Y:S02]  /*2940*/  FSEL R131, R131, -INF , !P1 ;  /* 0xff80000083837808 */ /* 0x000fe40004800000 */
[----:B------:R-:W-:Y:S01]  /*2950*/  ISETP.GE.AND P1, PT, R46, UR5, PT ;  /* 0x000000052e007c0c */ /* 0x000fe2000bf26270 */
[----:B------:R-:W-:Y:S01]  /*2960*/  ULDC UR5, c[0x0][0x28c] ;  /* 0x0000a30000057ab9 */ /* 0x000fe20000000800 */
[----:B------:R-:W-:Y:S02]  /*2970*/  FMNMX R12, R65, R12, !PT ;  /* 0x0000000c410c7209 */ /* 0x000fe40007800000 */
[----:B------:R-:W-:Y:S02]  /*2980*/  FSEL R132, R132, -INF , !P3 ;  /* 0xff80000084847808 */ /* 0x000fe40005800000 */
[----:B------:R-:W-:Y:S02]  /*2990*/  FSEL R77, R134, -INF , !P3 ;  /* 0xff800000864d7808 */ /* 0x000fe40005800000 */
[----:B------:R-:W-:-:S02]  /*29a0*/  FMNMX R81, R126, R81, !PT ;  /* 0x000000517e517209 */ /* 0x000fc40007800000 */
[----:B------:R-:W-:Y:S01]  /*29b0*/  ISETP.GE.AND P3, PT, R11, UR5, PT ;  /* 0x000000050b007c0c */ /* 0x000fe2000bf66270 */
[----:B------:R-:W-:Y:S01]  /*29c0*/  ULDC UR5, c[0x0][0x28c] ;  /* 0x0000a30000057ab9 */ /* 0x000fe20000000800 */
[----:B------:R-:W-:Y:S02]  /*29d0*/  FMNMX R11, R103, R12, !PT ;  /* 0x0000000c670b7209 */ /* 0x000fe40007800000 */
[----:B------:R-:W-:Y:S02]  /*29e0*/  FMNMX R81, R128, R81, !PT ;  /* 0x0000005180517209 */ /* 0x000fe40007800000 */
[----:B------:R-:W-:Y:S02]  /*29f0*/  FMNMX R12, R106, R11, !PT ;  /* 0x0000000b6a0c7209 */ /* 0x000fe40007800000 */
[----:B------:R-:W-:Y:S02]  /*2a00*/  FMNMX R81, R130, R81, !PT ;  /* 0x0000005182517209 */ /* 0x000fe40007800000 */
[----:B------:R-:W-:-:S02]  /*2a10*/  FMNMX R11, R107, R12, !PT ;  /* 0x0000000c6b0b7209 */ /* 0x000fc40007800000 */
[----:B------:R-:W-:Y:S02]  /*2a20*/  FSEL R134, R133, -INF , !P4 ;  /* 0xff80000085867808 */ /* 0x000fe40006000000 */
[----:B------:R-:W-:Y:S02]  /*2a30*/  FMNMX R85, R132, R81, !PT ;  /* 0x0000005184557209 */ /* 0x000fe40007800000 */
[----:B------:R-:W-:Y:S02]  /*2a40*/  FMNMX R12, R110, R11, !PT ;  /* 0x0000000b6e0c7209 */ /* 0x000fe40007800000 */
[----:B------:R-:W2:Y:S01]  /*2a50*/  LDC R11, c[0x0][0x28c] ;  /* 0x0000a300ff0b7b82 */ /* 0x000ea20000000800 */
[----:B------:R-:W-:Y:S02]  /*2a60*/  FSEL R156, R136, -INF , !P5 ;  /* 0xff800000889c7808 */ /* 0x000fe40006800000 */
[----:B------:R-:W-:Y:S02]  /*2a70*/  FMNMX R85, R134, R85, !PT ;  /* 0x0000005586557209 */ /* 0x000fe40007800000 */
[----:B------:R-:W-:-:S02]  /*2a80*/  FMNMX R81, R111, R12, !PT ;  /* 0x0000000c6f517209 */ /* 0x000fc40007800000 */
[----:B------:R-:W-:Y:S02]  /*2a90*/  FSEL R158, R137, -INF , !P2 ;  /* 0xff800000899e7808 */ /* 0x000fe40005000000 */
[----:B------:R-:W-:Y:S02]  /*2aa0*/  FMNMX R85, R156, R85, !PT ;  /* 0x000000559c557209 */ /* 0x000fe40007800000 */
[----:B------:R-:W-:Y:S02]  /*2ab0*/  FSEL R135, R135, -INF , !P4 ;  /* 0xff80000087877808 */ /* 0x000fe40006000000 */
[----:B------:R-:W-:Y:S02]  /*2ac0*/  FMNMX R12, R114, R81, !PT ;  /* 0x00000051720c7209 */ /* 0x000fe40007800000 */
[----:B------:R-:W-:Y:S01]  /*2ad0*/  ISETP.GE.AND P4, PT, R16, UR5, PT ;  /* 0x0000000510007c0c */ /* 0x000fe2000bf86270 */
[----:B------:R-:W-:Y:S01]  /*2ae0*/  VIADD R16, R9, 0xf8 ;  /* 0x000000f809107836 */ /* 0x000fe20000000000 */
[----:B------:R-:W-:Y:S01]  /*2af0*/  FSEL R140, R140, -INF , !P6 ;  /* 0xff8000008c8c7808 */ /* 0x000fe20007000000 */
[----:B------:R-:W-:Y:S01]  /*2b00*/  ULDC UR5, c[0x0][0x28c] ;  /* 0x0000a30000057ab9 */ /* 0x000fe20000000800 */
[----:B------:R-:W-:-:S02]  /*2b10*/  FMNMX R85, R158, R85, !PT ;  /* 0x000000559e557209 */ /* 0x000fc40007800000 */
[----:B------:R-:W-:Y:S01]  /*2b20*/  FMNMX R81, R115, R12, !PT ;  /* 0x0000000c73517209 */ /* 0x000fe20007800000 */
[----:B------:R-:W-:Y:S01]  /*2b30*/  VIADD R12, R9, 0xf9 ;  /* 0x000000f9090c7836 */ /* 0x000fe20000000000 */
[----:B------:R-:W-:Y:S02]  /*2b40*/  FSEL R160, R141, -INF , !P1 ;  /* 0xff8000008da07808 */ /* 0x000fe40004800000 */
[----:B------:R-:W-:Y:S02]  /*2b50*/  FMNMX R85, R140, R85, !PT ;  /* 0x000000558c557209 */ /* 0x000fe40007800000 */
[----:B------:R-:W-:Y:S02]  /*2b60*/  FSEL R138, R138, -INF , !P5 ;  /* 0xff8000008a8a7808 */ /* 0x000fe40006800000 */
[----:B------:R-:W-:Y:S01]  /*2b70*/  ISETP.GE.AND P5, PT, R16, UR5, PT ;  /* 0x0000000510007c0c */ /* 0x000fe2000bfa6270 */
[----:B------:R-:W-:Y:S01]  /*2b80*/  ULDC UR5, c[0x0][0x604] ;  /* 0x0001810000057ab9 */ /* 0x000fe20000000800 */
[----:B------:R-:W-:-:S02]  /*2b90*/  FMNMX R16, R118, R81, !PT ;  /* 0x0000005176107209 */ /* 0x000fc40007800000 */
[----:B------:R-:W-:Y:S02]  /*2ba0*/  FSEL R144, R144, -INF , !P3 ;  /* 0xff80000090907808 */ /* 0x000fe40005800000 */
[----:B------:R-:W-:Y:S02]  /*2bb0*/  FMNMX R85, R160, R85, !PT ;  /* 0x00000055a0557209 */ /* 0x000fe40007800000 */
[----:B------:R-:W-:Y:S02]  /*2bc0*/  FMNMX R81, R119, R16, !PT ;  /* 0x0000001077517209 */ /* 0x000fe40007800000 */
[----:B------:R-:W-:Y:S02]  /*2bd0*/  FSEL R161, R145, -INF , !P4 ;  /* 0xff80000091a17808 */ /* 0x000fe40006000000 */
[----:B------:R-:W-:Y:S02]  /*2be0*/  FMNMX R46, R144, R85, !PT ;  /* 0x00000055902e7209 */ /* 0x000fe40007800000 */
[----:B------:R-:W-:-:S02]  /*2bf0*/  FSEL R139, R139, -INF , !P2 ;  /* 0xff8000008b8b7808 */ /* 0x000fc40005000000 */
[----:B------:R-:W-:Y:S02]  /*2c00*/  FMNMX R16, R72, R81, !PT ;  /* 0x0000005148107209 */ /* 0x000fe40007800000 */
[----:B--2---:R-:W-:Y:S02]  /*2c10*/  ISETP.GE.AND P2, PT, R12, R11, PT ;  /* 0x0000000b0c00720c */ /* 0x004fe40003f46270 */
[----:B------:R-:W-:Y:S02]  /*2c20*/  FSEL R163, R148, -INF , !P5 ;  /* 0xff80000094a37808 */ /* 0x000fe40006800000 */
[----:B------:R-:W-:Y:S02]  /*2c30*/  FMNMX R46, R161, R46, !PT ;  /* 0x0000002ea12e7209 */ /* 0x000fe40007800000 */
[----:B------:R-:W-:Y:S02]  /*2c40*/  FMNMX R16, R123, R16, !PT ;  /* 0x000000107b107209 */ /* 0x000fe40007800000 */
[----:B------:R-:W-:-:S02]  /*2c50*/  FSEL R164, R149, -INF , !P2 ;  /* 0xff80000095a47808 */ /* 0x000fc40005000000 */
[----:B------:R-:W-:Y:S02]  /*2c60*/  FMNMX R85, R163, R46, !PT ;  /* 0x0000002ea3557209 */ /* 0x000fe40007800000 */
[----:B------:R-:W-:Y:S02]  /*2c70*/  FMNMX R16, R73, R16, !PT ;  /* 0x0000001049107209 */ /* 0x000fe40007800000 */
[----:B------:R-:W-:Y:S02]  /*2c80*/  FMNMX R85, R164, R85, !PT ;  /* 0x00000055a4557209 */ /* 0x000fe40007800000 */
[----:B------:R-:W-:Y:S02]  /*2c90*/  FMNMX R81, R127, R16, !PT ;  /* 0x000000107f517209 */ /* 0x000fe40007800000 */
[----:B------:R-:W-:Y:S01]  /*2ca0*/  FSEL R142, R142, -INF , !P6 ;  /* 0xff8000008e8e7808 */ /* 0x000fe20007000000 */
[----:B------:R-:W2:Y:S01]  /*2cb0*/  SHFL.BFLY PT, R16, R85, 0x1, 0x1f ;  /* 0x0c201f0055107f89 */ /* 0x000ea200000e0000 */
[----:B------:R-:W-:-:S02]  /*2cc0*/  FMNMX R12, R76, R81, !PT ;  /* 0x000000514c0c7209 */ /* 0x000fc40007800000 */
[----:B------:R-:W-:Y:S02]  /*2cd0*/  FSEL R143, R143, -INF , !P1 ;  /* 0xff8000008f8f7808 */ /* 0x000fe40004800000 */
[----:B------:R-:W-:Y:S02]  /*2ce0*/  FMNMX R12, R131, R12, !PT ;  /* 0x0000000c830c7209 */ /* 0x000fe40007800000 */
[----:B------:R-:W-:Y:S02]  /*2cf0*/  FSEL R108, R146, -INF , !P3 ;  /* 0xff800000926c7808 */ /* 0x000fe40005800000 */
[----:B------:R-:W-:Y:S02]  /*2d00*/  FMNMX R12, R77, R12, !PT ;  /* 0x0000000c4d0c7209 */ /* 0x000fe40007800000 */
[----:B------:R-:W-:Y:S02]  /*2d10*/  FSEL R104, R147, -INF , !P4 ;  /* 0xff80000093687808 */ /* 0x000fe40006000000 */
[----:B------:R-:W-:-:S02]  /*2d20*/  FMNMX R81, R135, R12, !PT ;  /* 0x0000000c87517209 */ /* 0x000fc40007800000 */
[----:B------:R-:W-:Y:S02]  /*2d30*/  FSEL R133, R150, -INF , !P5 ;  /* 0xff80000096857808 */ /* 0x000fe40006800000 */
[----:B------:R-:W-:Y:S02]  /*2d40*/  FMNMX R12, R138, R81, !PT ;  /* 0x000000518a0c7209 */ /* 0x000fe40007800000 */
[----:B------:R-:W-:Y:S02]  /*2d50*/  FSEL R137, R151, -INF , !P2 ;  /* 0xff80000097897808 */ /* 0x000fe40005000000 */
[----:B------:R-:W-:Y:S02]  /*2d60*/  FMNMX R81, R139, R12, !PT ;  /* 0x0000000c8b517209 */ /* 0x000fe40007800000 */
[----:B--2---:R-:W-:Y:S02]  /*2d70*/  FMNMX R46, R85, R16, !PT ;  /* 0x00000010552e7209 */ /* 0x004fe40007800000 */
[----:B------:R-:W-:-:S03]  /*2d80*/  FMNMX R12, R142, R81, !PT ;  /* 0x000000518e0c7209 */ /* 0x000fc60007800000 */
[----:B------:R-:W2:Y:S01]  /*2d90*/  SHFL.BFLY PT, R85, R46, 0x2, 0x1f ;  /* 0x0c401f002e557f89 */ /* 0x000ea200000e0000 */
[----:B------:R-:W-:-:S04]  /*2da0*/  FMNMX R81, R143, R12, !PT ;  /* 0x0000000c8f517209 */ /* 0x000fc80007800000 */
[----:B------:R-:W-:-:S04]  /*2db0*/  FMNMX R81, R108, R81, !PT ;  /* 0x000000516c517209 */ /* 0x000fc80007800000 */
[----:B------:R-:W-:-:S04]  /*2dc0*/  FMNMX R12, R104, R81, !PT ;  /* 0x00000051680c7209 */ /* 0x000fc80007800000 */
[----:B------:R-:W-:-:S04]  /*2dd0*/  FMNMX R12, R133, R12, !PT ;  /* 0x0000000c850c7209 */ /* 0x000fc80007800000 */
[----:B------:R-:W-:-:S05]  /*2de0*/  FMNMX R16, R137, R12, !PT ;  /* 0x0000000c89107209 */ /* 0x000fca0007800000 */
[----:B------:R-:W3:Y:S01]  /*2df0*/  SHFL.BFLY PT, R81, R16, 0x1, 0x1f ;  /* 0x0c201f0010517f89 */ /* 0x000ee200000e0000 */
[----:B--2---:R-:W-:-:S04]  /*2e00*/  FMNMX R12, R46, R85, !PT ;  /* 0x000000552e0c7209 */ /* 0x004fc80007800000 */
[----:B------:R-:W-:-:S04]  /*2e10*/  FSETP.NEU.AND P1, PT, R12, -INF , PT ;  /* 0xff8000000c00780b */ /* 0x000fc80003f2d000 */
[----:B------:R-:W-:-:S05]  /*2e20*/  FSEL R147, R12, RZ, P1 ;  /* 0x000000ff0c937208 */ /* 0x000fca0000800000 */
[----:B------:R-:W-:Y:S01]  /*2e30*/  FMUL R147, R147, UR5 ;  /* 0x0000000593937c20 */ /* 0x000fe20008400000 */
[----:B------:R-:W-:-:S03]  /*2e40*/  ULDC UR5, c[0x0][0x604] ;  /* 0x0001810000057ab9 */ /* 0x000fc60000000800 */
[--C-:B------:R-:W-:Y:S01]  /*2e50*/  FFMA R125, R69, UR5, -R147.reuse ;  /* 0x00000005457d7c23 */ /* 0x100fe20008000893 */
[----:B------:R-:W-:Y:S02]  /*2e60*/  ULDC UR5, c[0x0][0x604] ;  /* 0x0001810000057ab9 */ /* 0x000fe40000000800 */
[--C-:B------:R-:W-:Y:S01]  /*2e70*/  FFMA R2, R2, UR5, -R147.reuse ;  /* 0x0000000502027c23 */ /* 0x100fe20008000893 */
[----:B------:R-:W-:Y:S01]  /*2e80*/  ULDC UR5, c[0x0][0x604] ;  /* 0x0001810000057ab9 */ /* 0x000fe20000000800 */
[----:B---3--:R-:W-:Y:S01]  /*2e90*/  FMNMX R46, R16, R81, !PT ;  /* 0x00000051102e7209 */ /* 0x008fe20007800000 */
[--C-:B------:R-:W-:Y:S01]  /*2ea0*/  FFMA R28, R28, UR5, -R147.reuse ;  /* 0x000000051c1c7c23 */ /* 0x100fe20008000893 */
[----:B------:R-:W-:Y:S01]  /*2eb0*/  ULDC UR5, c[0x0][0x604] ;  /* 0x0001810000057ab9 */ /* 0x000fe20000000800 */
[----:B------:R-:W-:Y:S01]  /*2ec0*/  FSETP.GEU.AND P6, PT, R2, -126, PT ;  /* 0xc2fc00000200780b */ /* 0x000fe20003fce000 */
[--C-:B------:R-:W-:Y:S01]  /*2ed0*/  FFMA R3, R3, UR5, -R147.reuse ;  /* 0x0000000503037c23 */ /* 0x100fe20008000893 */
[----:B------:R-:W-:Y:S01]  /*2ee0*/  FSETP.GEU.AND P5, PT, R125, -126, PT ;  /* 0xc2fc00007d00780b */ /* 0x000fe20003fae000 */
[----:B------:R-:W-:Y:S01]  /*2ef0*/  ULDC UR5, c[0x0][0x604] ;  /* 0x0001810000057ab9 */ /* 0x000fe20000000800 */
[----:B------:R-:W-:Y:S01]  /*2f00*/  FSETP.GEU.AND P1, PT, R28, -126, PT ;  /* 0xc2fc00001c00780b */ /* 0x000fe20003f2e000 */
[--C-:B------:R-:W-:Y:S01]  /*2f10*/  FFMA R32, R32, UR5, -R147.reuse ;  /* 0x0000000520207c23 */ /* 0x100fe20008000893 */
[----:B------:R-:W-:Y:S01]  /*2f20*/  ULDC UR5, c[0x0][0x604] ;  /* 0x0001810000057ab9 */ /* 0x000fe20000000800 */
[----:B------:R-:W2:Y:S01]  /*2f30*/  SHFL.BFLY PT, R69, R46, 0x2, 0x1f ;  /* 0x0c401f002e457f89 */ /* 0x000ea200000e0000 */
[--C-:B------:R-:W-:Y:S01]  /*2f40*/  FFMA R5, R5, UR5, -R147.reuse ;  /* 0x0000000505057c23 */ /* 0x100fe20008000893 */
[----:B------:R-:W-:Y:S01]  /*2f50*/  ULDC UR5, c[0x0][0x604] ;  /* 0x0001810000057ab9 */ /* 0x000fe20000000800 */
[----:B------:R-:W-:Y:S01]  /*2f60*/  FSETP.GEU.AND P3, PT, R32, -126, PT ;  /* 0xc2fc00002000780b */ /* 0x000fe20003f6e000 */
[--C-:B------:R-:W-:Y:S01]  /*2f70*/  FFMA R36, R36, UR5, -R147.reuse ;  /* 0x0000000524247c23 */ /* 0x100fe20008000893 */
[----:B------:R-:W-:Y:S01]  /*2f80*/  ULDC UR5, c[0x0][0x604] ;  /* 0x0001810000057ab9 */ /* 0x000fe20000000800 */
[----:B------:R-:W-:Y:S01]  /*2f90*/  @!P6 FMUL R2, R2, 0.5 ;  /* 0x3f0000000202e820 */ /* 0x000fe20000400000 */
[--C-:B------:R-:W-:Y:S01]  /*2fa0*/  FFMA R6, R6, UR5, -R147.reuse ;  /* 0x0000000506067c23 */ /* 0x100fe20008000893 */
[----:B------:R-:W-:Y:S01]  /*2fb0*/  @!P5 FMUL R125, R125, 0.5 ;  /* 0x3f0000007d7dd820 */ /* 0x000fe20000400000 */
[----:B------:R-:W-:Y:S01]  /*2fc0*/  ULDC UR5, c[0x0][0x604] ;  /* 0x0001810000057ab9 */ /* 0x000fe20000000800 */
[----:B------:R-:W-:Y:S01]  /*2fd0*/  @!P1 FMUL R28, R28, 0.5 ;  /* 0x3f0000001c1c9820 */ /* 0x000fe20000400000 */
[----:B------:R-:W3:Y:S01]  /*2fe0*/  MUFU.EX2 R81, R2 ;  /* 0x0000000200517308 */ /* 0x000ee20000000800 */
[----:B------:R-:W-:Y:S01]  /*2ff0*/  FFMA R40, R40, UR5, -R147 ;  /* 0x0000000528287c23 */ /* 0x000fe20008000893 */
[----:B------:R-:W-:Y:S01]  /*3000*/  FSETP.GEU.AND P2, PT, R3, -126, PT ;  /* 0xc2fc00000300780b */ /* 0x000fe20003f4e000 */
[----:B------:R-:W-:-:S02]  /*3010*/  ULDC UR5, c[0x0][0x604] ;  /* 0x0001810000057ab9 */ /* 0x000fc40000000800 */
[----:B------:R-:W-:Y:S01]  /*3020*/  @!P3 FMUL R32, R32, 0.5 ;  /* 0x3f0000002020b820 */ /* 0x000fe20000400000 */
[--C-:B------:R-:W-:Y:S01]  /*3030*/  FFMA R7, R7, UR5, -R147.reuse ;  /* 0x0000000507077c23 */ /* 0x100fe20008000893 */
[----:B------:R-:W-:Y:S01]  /*3040*/  ULDC UR5, c[0x0][0x604] ;  /* 0x0001810000057ab9 */ /* 0x000fe20000000800 */
[----:B------:R-:W4:Y:S01]  /*3050*/  MUFU.EX2 R117, R28 ;  /* 0x0000001c00757308 */ /* 0x000f220000000800 */
[--C-:B------:R-:W-:Y:S01]  /*3060*/  FFMA R44, R44, UR5, -R147.reuse ;  /* 0x000000052c2c7c23 */ /* 0x100fe20008000893 */
[----:B------:R-:W-:Y:S02]  /*3070*/  ULDC UR5, c[0x0][0x604] ;  /* 0x0001810000057ab9 */ /* 0x000fe40000000800 */
[--C-:B------:R-:W-:Y:S01]  /*3080*/  FFMA R8, R8, UR5, -R147.reuse ;  /* 0x0000000508087c23 */ /* 0x100fe20008000893 */
[----:B--2---:R-:W-:Y:S01]  /*3090*/  FMNMX R16, R46, R69, !PT ;  /* 0x000000452e107209 */ /* 0x004fe20007800000 */
[----:B------:R-:W-:Y:S01]  /*30a0*/  ULDC UR5, c[0x0][0x604] ;  /* 0x0001810000057ab9 */ /* 0x000fe20000000800 */
[----:B------:R-:W-:Y:S01]  /*30b0*/  @!P2 FMUL R3, R3, 0.5 ;  /* 0x3f0000000303a820 */ /* 0x000fe20000400000 */
[----:B------:R-:W2:Y:S01]  /*30c0*/  MUFU.EX2 R125, R125 ;  /* 0x0000007d007d7308 */ /* 0x000ea20000000800 */
[----:B---3--:R-:W-:Y:S01]  /*30d0*/  @!P6 FMUL R81, R81, R81 ;  /* 0x000000515151e220 */ /* 0x008fe20000400000 */
[----:B------:R-:W-:Y:S01]  /*30e0*/  FSETP.GEU.AND P6, PT, R6, -126, PT ;  /* 0xc2fc00000600780b */ /* 0x000fe20003fce000 */
[----:B------:R-:W-:Y:S01]  /*30f0*/  FFMA R48, R48, UR5, -R147 ;  /* 0x0000000530307c23 */ /* 0x000fe20008000893 */
[----:B------:R-:W-:Y:S01]  /*3100*/  FSETP.NEU.AND P4, PT, R16, -INF , PT ;  /* 0xff8000001000780b */ /* 0x000fe20003f8d000 */
[----:B------:R-:W-:-:S02]  /*3110*/  ULDC UR5, c[0x0][0x604] ;  /* 0x0001810000057ab9 */ /* 0x000fc40000000800 */
[--C-:B------:R-:W-:Y:S01]  /*3120*/  FFMA R10, R10, UR5, -R147.reuse ;  /* 0x000000050a0a7c23 */ /* 0x100fe20008000893 */
[----:B------:R-:W3:Y:S01]  /*3130*/  MUFU.EX2 R85, R32 ;  /* 0x0000002000557308 */ /* 0x000ee20000000800 */
[----:B----4-:R-:W-:Y:S01]  /*3140*/  @!P1 FMUL R117, R117, R117 ;  /* 0x0000007575759220 */ /* 0x010fe20000400000 */
[----:B------:R-:W-:Y:S01]  /*3150*/  FSETP.GEU.AND P1, PT, R40, -126, PT ;  /* 0xc2fc00002800780b */ /* 0x000fe20003f2e000 */
[----:B------:R-:W-:Y:S01]  /*3160*/  ULDC UR5, c[0x0][0x604] ;  /* 0x0001810000057ab9 */ /* 0x000fe20000000800 */
[----:B------:R-:W-:Y:S01]  /*3170*/  FSEL R146, R16, RZ, P4 ;  /* 0x000000ff10927208 */ /* 0x000fe20002000000 */
[----:B------:R-:W-:Y:S01]  /*3180*/  FFMA R52, R52, UR5, -R147 ;  /* 0x0000000534347c23 */ /* 0x000fe20008000893 */
[----:B------:R-:W-:Y:S01]  /*3190*/  FSETP.GEU.AND P4, PT, R5, -126, PT ;  /* 0xc2fc00000500780b */ /* 0x000fe20003f8e000 */
[----:B------:R-:W-:Y:S01]  /*31a0*/  @!P6 FMUL R6, R6, 0.5 ;  /* 0x3f0000000606e820 */ /* 0x000fe20000400000 */
[----:B------:R-:W4:Y:S01]  /*31b0*/  MUFU.EX2 R89, R3 ;  /* 0x0000000300597308 */ /* 0x000f220000000800 */
[----:B--2---:R-:W-:Y:S01]  /*31c0*/  @!P5 FMUL R125, R125, R125 ;  /* 0x0000007d7d7dd220 */ /* 0x004fe20000400000 */
[----:B------:R-:W-:Y:S01]  /*31d0*/  FSETP.GEU.AND P5, PT, R36, -126, PT ;  /* 0xc2fc00002400780b */ /* 0x000fe20003fae000 */
[----:B------:R-:W-:-:S02]  /*31e0*/  ULDC UR5, c[0x0][0x604] ;  /* 0x0001810000057ab9 */ /* 0x000fc40000000800 */
[--C-:B------:R-:W-:Y:S01]  /*31f0*/  FFMA R13, R13, UR5, -R147.reuse ;  /* 0x000000050d0d7c23 */ /* 0x100fe20008000893 */
[----:B------:R-:W-:Y:S01]  /*3200*/  ULDC UR5, c[0x0][0x604] ;  /* 0x0001810000057ab9 */ /* 0x000fe20000000800 */
[----:B------:R-:W-:Y:S01]  /*3210*/  @!P1 FMUL R40, R40, 0.5 ;  /* 0x3f00000028289820 */ /* 0x000fe20000400000 */
[----:B------:R-:W2:Y:S01]  /*3220*/  MUFU.EX2 R101, R6 ;  /* 0x0000000600657308 */ /* 0x000ea20000000800 */
[----:B---3--:R-:W-:Y:S01]  /*3230*/  @!P3 FMUL R85, R85, R85 ;  /* 0x000000555555b220 */ /* 0x008fe20000400000 */
[----:B------:R-:W-:Y:S01]  /*3240*/  FSETP.GEU.AND P3, PT, R44, -126, PT ;  /* 0xc2fc00002c00780b */ /* 0x000fe20003f6e000 */
[----:B------:R-:W-:Y:S01]  /*3250*/  @!P4 FMUL R5, R5, 0.5 ;  /* 0x3f0000000505c820 */ /* 0x000fe20000400000 */
[--C-:B------:R-:W-:Y:S01]  /*3260*/  FFMA R56, R56, UR5, -R147.reuse ;  /* 0x0000000538387c23 */ /* 0x100fe20008000893 */
[----:B------:R-:W-:Y:S02]  /*3270*/  ULDC UR5, c[0x0][0x604] ;  /* 0x0001810000057ab9 */ /* 0x000fe40000000800 */
[----:B------:R-:W-:Y:S01]  /*3280*/  @!P5 FMUL R36, R36, 0.5 ;  /* 0x3f0000002424d820 */ /* 0x000fe20000400000 */
[----:B------:R-:W3:Y:S01]  /*3290*/  MUFU.EX2 R97, R40 ;  /* 0x0000002800617308 */ /* 0x000ee20000000800 */
[----:B----4-:R-:W-:Y:S01]  /*32a0*/  @!P2 FMUL R89, R89, R89 ;  /* 0x000000595959a220 */ /* 0x010fe20000400000 */
[----:B------:R-:W-:Y:S01]  /*32b0*/  FSETP.GEU.AND P2, PT, R7, -126, PT ;  /* 0xc2fc00000700780b */ /* 0x000fe20003f4e000 */
[----:B------:R-:W-:Y:S01]  /*32c0*/  FFMA R14, R14, UR5, -R147 ;  /* 0x000000050e0e7c23 */ /* 0x000fe20008000893 */
[----:B------:R-:W-:-:S02]  /*32d0*/  ULDC UR5, c[0x0][0x604] ;  /* 0x0001810000057ab9 */ /* 0x000fc40000000800 */
[--C-:B------:R-:W-:Y:S01]  /*32e0*/  FFMA R60, R60, UR5, -R147.reuse ;  /* 0x000000053c3c7c23 */ /* 0x100fe20008000893 */
[----:B------:R-:W-:Y:S01]  /*32f0*/  @!P3 FMUL R44, R44, 0.5 ;  /* 0x3f0000002c2cb820 */ /* 0x000fe20000400000 */
[----:B------:R-:W4:Y:S01]  /*3300*/  MUFU.EX2 R109, R36 ;  /* 0x00000024006d7308 */ /* 0x000f220000000800 */
[----:B--2---:R-:W-:Y:S01]  /*3310*/  @!P6 FMUL R101, R101, R101 ;  /* 0x000000656565e220 */ /* 0x004fe20000400000 */
[----:B------:R-:W-:Y:S01]  /*3320*/  FSETP.GEU.AND P6, PT, R10, -126, PT ;  /* 0xc2fc00000a00780b */ /* 0x000fe20003fce000 */
[----:B------:R-:W-:Y:S02]  /*3330*/  ULDC UR5, c[0x0][0x604] ;  /* 0x0001810000057ab9 */ /* 0x000fe40000000800 */
[--C-:B------:R-:W-:Y:S01]  /*3340*/  FFMA R15, R15, UR5, -R147.reuse ;  /* 0x000000050f0f7c23 */ /* 0x100fe20008000893 */
[----:B------:R-:W-:Y:S01]  /*3350*/  ULDC UR5, c[0x0][0x604] ;  /* 0x0001810000057ab9 */ /* 0x000fe20000000800 */
[----:B------:R-:W-:Y:S01]  /*3360*/  @!P2 FMUL R7, R7, 0.5 ;  /* 0x3f0000000707a820 */ /* 0x000fe20000400000 */
[----:B------:R-:W2:Y:S01]  /*3370*/  MUFU.EX2 R69, R5 ;  /* 0x0000000500457308 */ /* 0x000ea20000000800 */
[----:B---3--:R-:W-:Y:S01]  /*3380*/  @!P1 FMUL R97, R97, R97 ;  /* 0x0000006161619220 */ /* 0x008fe20000400000 */
[----:B------:R-:W-:Y:S01]  /*3390*/  FSETP.GEU.AND P1, PT, R52, -126, PT ;  /* 0xc2fc00003400780b */ /* 0x000fe20003f2e000 */
[----:B------:R-:W-:Y:S01]  /*33a0*/  FFMA R64, R64, UR5, -R147 ;  /* 0x0000000540407c23 */ /* 0x000fe20008000893 */
[----:B------:R-:W-:-:S02]  /*33b0*/  ULDC UR5, c[0x0][0x604] ;  /* 0x0001810000057ab9 */ /* 0x000fc40000000800 */
[--C-:B------:R-:W-:Y:S01]  /*33c0*/  FFMA R17, R17, UR5, -R147.reuse ;  /* 0x0000000511117c23 */ /* 0x100fe20008000893 */
[----:B------:R-:W-:Y:S01]  /*33d0*/  @!P6 FMUL R10, R10, 0.5 ;  /* 0x3f0000000a0ae820 */ /* 0x000fe20000400000 */
[----:B------:R-:W3:Y:S01]  /*33e0*/  MUFU.EX2 R105, R44 ;  /* 0x0000002c00697308 */ /* 0x000ee20000000800 */
[----:B----4-:R-:W-:Y:S01]  /*33f0*/  @!P5 FMUL R109, R109, R109 ;  /* 0x0000006d6d6dd220 */ /* 0x010fe20000400000 */
[----:B------:R-:W-:Y:S01]  /*3400*/  FSETP.GEU.AND P5, PT, R48, -126, PT ;  /* 0xc2fc00003000780b */ /* 0x000fe20003fae000 */
[----:B------:R-:W-:Y:S02]  /*3410*/  ULDC UR5, c[0x0][0x604] ;  /* 0x0001810000057ab9 */ /* 0x000fe40000000800 */
[--C-:B------:R-:W-:Y:S01]  /*3420*/  FFMA R68, R68, UR5, -R147.reuse ;  /* 0x0000000544447c23 */ /* 0x100fe20008000893 */
[----:B------:R-:W-:Y:S01]  /*3430*/  ULDC UR5, c[0x0][0x604] ;  /* 0x0001810000057ab9 */ /* 0x000fe20000000800 */
[----:B------:R-:W-:Y:S01]  /*3440*/  @!P1 FMUL R52, R52, 0.5 ;  /* 0x3f00000034349820 */ /* 0x000fe20000400000 */
[----:B------:R-:W4:Y:S01]  /*3450*/  MUFU.EX2 R93, R7 ;  /* 0x00000007005d7308 */ /* 0x000f220000000800 */
[----:B--2---:R-:W-:Y:S01]  /*3460*/  @!P4 FMUL R69, R69, R69 ;  /* 0x000000454545c220 */ /* 0x004fe20000400000 */
[----:B------:R-:W-:Y:S01]  /*3470*/  FSETP.GEU.AND P4, PT, R8, -126, PT ;  /* 0xc2fc00000800780b */ /* 0x000fe20003f8e000 */
[----:B------:R-:W-:Y:S01]  /*3480*/  FFMA R18, R18, UR5, -R147 ;  /* 0x0000000512127c23 */ /* 0x000fe20008000893 */
[----:B------:R-:W-:-:S02]  /*3490*/  ULDC UR5, c[0x0][0x604] ;  /* 0x0001810000057ab9 */ /* 0x000fc40000000800 */
[--C-:B------:R-:W-:Y:S01]  /*34a0*/  FFMA R19, R19, UR5, -R147.reuse ;  /* 0x0000000513137c23 */ /* 0x100fe20008000893 */
[----:B------:R-:W-:Y:S01]  /*34b0*/  @!P5 FMUL R48, R48, 0.5 ;  /* 0x3f0000003030d820 */ /* 0x000fe20000400000 */
[----:B------:R-:W2:Y:S01]  /*34c0*/  MUFU.EX2 R129, R10 ;  /* 0x0000000a00817308 */ /* 0x000ea20000000800 */
[----:B---3--:R-:W-:Y:S01]  /*34d0*/  @!P3 FMUL R105, R105, R105 ;  /* 0x000000696969b220 */ /* 0x008fe20000400000 */
[----:B------:R-:W-:Y:S01]  /*34e0*/  FSETP.GEU.AND P3, PT, R56, -126, PT ;  /* 0xc2fc00003800780b */ /* 0x000fe20003f6e000 */
[----:B------:R-:W-:Y:S02]  /*34f0*/  ULDC UR5, c[0x0][0x604] ;  /* 0x0001810000057ab9 */ /* 0x000fe40000000800 */
[----:B------:R-:W-:Y:S01]  /*3500*/  FFMA R20, R20, UR5, -R147 ;  /* 0x0000000514147c23 */ /* 0x000fe20008000893 */
[----:B------:R-:W-:Y:S01]  /*3510*/  ULDC UR5, c[0x0][0x604] ;  /* 0x0001810000057ab9 */ /* 0x000fe20000000800 */
[----:B------:R-:W-:Y:S01]  /*3520*/  @!P4 FMUL R8, R8, 0.5 ;  /* 0x3f0000000808c820 */ /* 0x000fe20000400000 */
[----:B------:R-:W3:Y:S01]  /*3530*/  MUFU.EX2 R136, R52 ;  /* 0x0000003400887308 */ /* 0x000ee20000000800 */
[----:B----4-:R-:W-:Y:S01]  /*3540*/  @!P2 FMUL R93, R93, R93 ;  /* 0x0000005d5d5da220 */ /* 0x010fe20000400000 */
[----:B------:R-:W-:-:S05]  /*3550*/  FSETP.GEU.AND P2, PT, R13, -126, PT ;  /* 0xc2fc00000d00780b */ /* 0x000fca0003f4e000 */
[----:B------:R-:W-:Y:S01]  /*3560*/  @!P3 FMUL R56, R56, 0.5 ;  /* 0x3f0000003838b820 */ /* 0x000fe20000400000 */
[----:B------:R-:W4:Y:S01]  /*3570*/  MUFU.EX2 R121, R48 ;  /* 0x0000003000797308 */ /* 0x000f220000000800 */
[----:B--2---:R-:W-:Y:S01]  /*3580*/  @!P6 FMUL R129, R129, R129 ;  /* 0x000000818181e220 */ /* 0x004fe20000400000 */
[----:B------:R-:W-:-:S05]  /*3590*/  FSETP.GEU.AND P6, PT, R15, -126, PT ;  /* 0xc2fc00000f00780b */ /* 0x000fca0003fce000 */
[----:B------:R-:W-:Y:S01]  /*35a0*/  @!P2 FMUL R13, R13, 0.5 ;  /* 0x3f0000000d0da820 */ /* 0x000fe20000400000 */
[----:B------:R-:W2:Y:S01]  /*35b0*/  MUFU.EX2 R113, R8 ;  /* 0x0000000800717308 */ /* 0x000ea20000000800 */
[----:B---3--:R-:W-:Y:S01]  /*35c0*/  @!P1 FMUL R136, R136, R136 ;  /* 0x0000008888889220 */ /* 0x008fe20000400000 */
[----:B------:R-:W-:-:S05]  /*35d0*/  FSETP.GEU.AND P1, PT, R64, -126, PT ;  /* 0xc2fc00004000780b */ /* 0x000fca0003f2e000 */
        /* <DEDUP_REMOVED lines=9> */
[----:B------:R2:W5:Y:S01]  /*3670*/  MUFU.EX2 R157, R15 ;  /* 0x0000000f009d7308 */ /* 0x0005620000000800 */
[----:B---3--:R-:W-:Y:S01]  /*3680*/  @!P3 FMUL R145, R145, R145 ;  /* 0x000000919191b220 */ /* 0x008fe20000400000 */
[----:B------:R-:W-:-:S05]  /*3690*/  FSETP.GEU.AND P3, PT, R68, -126, PT ;  /* 0xc2fc00004400780b */ /* 0x000fca0003f6e000 */
[----:B------:R-:W-:Y:S01]  /*36a0*/  @!P4 FMUL R14, R14, 0.5 ;  /* 0x3f0000000e0ec820 */ /* 0x000fe20000400000 */
[----:B------:R-:W3:Y:S01]  /*36b0*/  MUFU.EX2 R154, R64 ;  /* 0x00000040009a7308 */ /* 0x000ee20000000800 */
[--C-:B--2---:R-:W-:Y:S01]  /*36c0*/  FFMA R15, R21, UR5, -R147.reuse ;  /* 0x00000005150f7c23 */ /* 0x104fe20008000893 */
[----:B----4-:R-:W-:Y:S01]  /*36d0*/  @!P2 FMUL R141, R141, R141 ;  /* 0x0000008d8d8da220 */ /* 0x010fe20000400000 */
[----:B------:R-:W-:Y:S01]  /*36e0*/  FSETP.GEU.AND P2, PT, R17, -126, PT ;  /* 0xc2fc00001100780b */ /* 0x000fe20003f4e000 */
[----:B------:R-:W-:Y:S02]  /*36f0*/  ULDC UR5, c[0x0][0x604] ;  /* 0x0001810000057ab9 */ /* 0x000fe40000000800 */
[----:B------:R-:W-:Y:S01]  /*3700*/  FFMA R13, R22, UR5, -R147 ;  /* 0x00000005160d7c23 */ /* 0x000fe20008000893 */
[----:B------:R-:W-:Y:S01]  /*3710*/  @!P3 FMUL R68, R68, 0.5 ;  /* 0x3f0000004444b820 */ /* 0x000fe20000400000 */
[----:B------:R-:W2:Y:S01]  /*3720*/  MUFU.EX2 R159, R60 ;  /* 0x0000003c009f7308 */ /* 0x000ea20000000800 */
[----:B-----5:R-:W-:Y:S01]  /*3730*/  @!P6 FMUL R157, R157, R157 ;  /* 0x0000009d9d9de220 */ /* 0x020fe20000400000 */
[----:B------:R-:W-:Y:S01]  /*3740*/  FSETP.GEU.AND P6, PT, R20, -126, PT ;  /* 0xc2fc00001400780b */ /* 0x000fe20003fce000 */
[----:B------:R-:W-:-:S02]  /*3750*/  ULDC UR5, c[0x0][0x604] ;  /* 0x0001810000057ab9 */ /* 0x000fc40000000800 */
[--C-:B------:R-:W-:Y:S01]  /*3760*/  FFMA R7, R30, UR5, -R147.reuse ;  /* 0x000000051e077c23 */ /* 0x100fe20008000893 */
[----:B------:R-:W-:Y:S02]  /*3770*/  ULDC UR5, c[0x0][0x604] ;  /* 0x0001810000057ab9 */ /* 0x000fe40000000800 */
[----:B------:R-:W-:Y:S01]  /*3780*/  @!P2 FMUL R17, R17, 0.5 ;  /* 0x3f0000001111a820 */ /* 0x000fe20000400000 */
[----:B---3--:R-:W-:Y:S01]  /*3790*/  @!P1 FMUL R154, R154, R154 ;  /* 0x0000009a9a9a9220 */ /* 0x008fe20000400000 */
[----:B------:R-:W-:Y:S01]  /*37a0*/  FSETP.GEU.AND P1, PT, R15, -126, PT ;  /* 0xc2fc00000f00780b */ /* 0x000fe20003f2e000 */
[----:B------:R-:W3:Y:S01]  /*37b0*/  MUFU.EX2 R162, R14 ;  /* 0x0000000e00a27308 */ /* 0x000ee20000000800 */
[--C-:B------:R-:W-:Y:S01]  /*37c0*/  FFMA R5, R34, UR5, -R147.reuse ;  /* 0x0000000522057c23 */ /* 0x100fe20008000893 */
[----:B------:R-:W-:Y:S02]  /*37d0*/  ULDC UR5, c[0x0][0x604] ;  /* 0x0001810000057ab9 */ /* 0x000fe40000000800 */
[----:B------:R-:W-:Y:S01]  /*37e0*/  @!P6 FMUL R20, R20, 0.5 ;  /* 0x3f0000001414e820 */ /* 0x000fe20000400000 */
[----:B------:R-:W-:Y:S01]  /*37f0*/  FFMA R3, R84, UR5, -R147 ;  /* 0x0000000554037c23 */ /* 0x000fe20008000893 */
[----:B--2---:R-:W-:Y:S01]  /*3800*/  @!P5 FMUL R159, R159, R159 ;  /* 0x0000009f9f9fd220 */ /* 0x004fe20000400000 */
[----:B------:R-:W-:Y:S01]  /*3810*/  FSETP.GEU.AND P5, PT, R19, -126, PT ;  /* 0xc2fc00001300780b */ /* 0x000fe20003fae000 */
[----:B------:R-:W2:Y:S01]  /*3820*/  MUFU.EX2 R149, R68 ;  /* 0x0000004400957308 */ /* 0x000ea20000000800 */
[----:B------:R-:W-:-:S02]  /*3830*/  ULDC UR5, c[0x0][0x604] ;  /* 0x0001810000057ab9 */ /* 0x000fc40000000800 */
[--C-:B------:R-:W-:Y:S01]  /*3840*/  FFMA R38, R38, UR5, -R147.reuse ;  /* 0x0000000526267c23 */ /* 0x100fe20008000893 */
[----:B------:R-:W-:Y:S01]  /*3850*/  @!P1 FMUL R15, R15, 0.5 ;  /* 0x3f0000000f0f9820 */ /* 0x000fe20000400000 */
[----:B------:R-:W-:Y:S02]  /*3860*/  ULDC UR5, c[0x0][0x604] ;  /* 0x0001810000057ab9 */ /* 0x000fe40000000800 */
[--C-:B------:R-:W-:Y:S01]  /*3870*/  FFMA R2, R88, UR5, -R147.reuse ;  /* 0x0000000558027c23 */ /* 0x100fe20008000893 */
[----:B------:R-:W4:Y:S01]  /*3880*/  MUFU.EX2 R152, R17 ;  /* 0x0000001100987308 */ /* 0x000f220000000800 */
[----:B---3--:R-:W-:Y:S01]  /*3890*/  @!P4 FMUL R162, R162, R162 ;  /* 0x000000a2a2a2c220 */ /* 0x008fe20000400000 */
[----:B------:R-:W-:Y:S01]  /*38a0*/  FSETP.GEU.AND P4, PT, R18, -126, PT ;  /* 0xc2fc00001200780b */ /* 0x000fe20003f8e000 */
[----:B------:R-:W-:Y:S01]  /*38b0*/  ULDC UR5, c[0x0][0x604] ;  /* 0x0001810000057ab9 */ /* 0x000fe20000000800 */
[----:B------:R-:W-:Y:S01]  /*38c0*/  @!P5 FMUL R19, R19, 0.5 ;  /* 0x3f0000001313d820 */ /* 0x000fe20000400000 */
[----:B------:R-:W-:Y:S01]  /*38d0*/  FFMA R24, R24, UR5, -R147 ;  /* 0x0000000518187c23 */ /* 0x000fe20008000893 */
[----:B------:R-:W-:-:S02]  /*38e0*/  ULDC UR5, c[0x0][0x604] ;  /* 0x0001810000057ab9 */ /* 0x000fc40000000800 */
[----:B------:R-:W3:Y:S01]  /*38f0*/  MUFU.EX2 R17, R20 ;  /* 0x0000001400117308 */ /* 0x000ee20000000800 */
[----:B--2---:R-:W-:Y:S01]  /*3900*/  @!P3 FMUL R149, R149, R149 ;  /* 0x000000959595b220 */ /* 0x004fe20000400000 */
[----:B------:R-:W-:Y:S01]  /*3910*/  FSETP.GEU.AND P3, PT, R7, -126, PT ;  /* 0xc2fc00000700780b */ /* 0x000fe20003f6e000 */
[--C-:B------:R-:W-:Y:S01]  /*3920*/  FFMA R10, R92, UR5, -R147.reuse ;  /* 0x000000055c0a7c23 */ /* 0x100fe20008000893 */
[----:B------:R-:W-:Y:S02]  /*3930*/  ULDC UR5, c[0x0][0x604] ;  /* 0x0001810000057ab9 */ /* 0x000fe40000000800 */
[----:B------:R-:W-:Y:S01]  /*3940*/  FFMA R42, R42, UR5, -R147 ;  /* 0x000000052a2a7c23 */ /* 0x000fe20008000893 */
[----:B------:R-:W-:Y:S01]  /*3950*/  @!P4 FMUL R18, R18, 0.5 ;  /* 0x3f0000001212c820 */ /* 0x000fe20000400000 */
[----:B------:R-:W2:Y:S01]  /*3960*/  MUFU.EX2 R15, R15 ;  /* 0x0000000f000f7308 */ /* 0x000ea20000000800 */
[----:B----4-:R-:W-:Y:S01]  /*3970*/  @!P2 FMUL R152, R152, R152 ;  /* 0x000000989898a220 */ /* 0x010fe20000400000 */
[----:B------:R-:W-:Y:S01]  /*3980*/  FSETP.GEU.AND P2, PT, R13, -126, PT ;  /* 0xc2fc00000d00780b */ /* 0x000fe20003f4e000 */
[----:B------:R-:W-:-:S02]  /*3990*/  ULDC UR5, c[0x0][0x604] ;  /* 0x0001810000057ab9 */ /* 0x000fc40000000800 */
[--C-:B------:R-:W-:Y:S01]  /*39a0*/  FFMA R8, R96, UR5, -R147.reuse ;  /* 0x0000000560087c23 */ /* 0x100fe20008000893 */
[----:B------:R-:W-:Y:S01]  /*39b0*/  ULDC UR5, c[0x0][0x604] ;  /* 0x0001810000057ab9 */ /* 0x000fe20000000800 */
[----:B------:R-:W-:Y:S01]  /*39c0*/  @!P3 FMUL R7, R7, 0.5 ;  /* 0x3f0000000707b820 */ /* 0x000fe20000400000 */
[----:B------:R-:W4:Y:S01]  /*39d0*/  MUFU.EX2 R19, R19 ;  /* 0x0000001300137308 */ /* 0x000f220000000800 */
[----:B---3--:R-:W-:Y:S01]  /*39e0*/  @!P6 FMUL R17, R17, R17 ;  /* 0x000000111111e220 */ /* 0x008fe20000400000 */
[----:B------:R-:W-:Y:S01]  /*39f0*/  FSETP.GEU.AND P6, PT, R38, -126, PT ;  /* 0xc2fc00002600780b */ /* 0x000fe20003fce000 */
[----:B------:R-:W-:Y:S01]  /*3a00*/  FFMA R50, R50, UR5, -R147 ;  /* 0x0000000532327c23 */ /* 0x000fe20008000893 */
[----:B------:R-:W-:-:S03]  /*3a10*/  ULDC UR5, c[0x0][0x604] ;  /* 0x0001810000057ab9 */ /* 0x000fc60000000800 */
[----:B------:R-:W-:Y:S01]  /*3a20*/  @!P2 FMUL R13, R13, 0.5 ;  /* 0x3f0000000d0da820 */ /* 0x000fe20000400000 */
[----:B------:R3:W5:Y:S01]  /*3a30*/  MUFU.EX2 R148, R18 ;  /* 0x0000001200947308 */ /* 0x0007620000000800 */
[----:B--2---:R-:W-:Y:S01]  /*3a40*/  @!P1 FMUL R15, R15, R15 ;  /* 0x0000000f0f0f9220 */ /* 0x004fe20000400000 */
[----:B------:R-:W-:-:S05]  /*3a50*/  FSETP.GEU.AND P1, PT, R2, -126, PT ;  /* 0xc2fc00000200780b */ /* 0x000fca0003f2e000 */
[----:B------:R-:W-:Y:S01]  /*3a60*/  @!P6 FMUL R38, R38, 0.5 ;  /* 0x3f0000002626e820 */ /* 0x000fe20000400000 */
[----:B------:R-:W2:Y:S01]  /*3a70*/  MUFU.EX2 R7, R7 ;  /* 0x0000000700077308 */ /* 0x000ea20000000800 */
[----:B----4-:R-:W-:Y:S01]  /*3a80*/  @!P5 FMUL R19, R19, R19 ;  /* 0x000000131313d220 */ /* 0x010fe20000400000 */
[----:B------:R-:W-:Y:S01]  /*3a90*/  FSETP.GEU.AND P5, PT, R3, -126, PT ;  /* 0xc2fc00000300780b */ /* 0x000fe20003fae000 */
[--C-:B---3--:R-:W-:Y:S01]  /*3aa0*/  FFMA R18, R100, UR5, -R147.reuse ;  /* 0x0000000564127c23 */ /* 0x108fe20008000893 */
[----:B------:R-:W-:Y:S02]  /*3ab0*/  ULDC UR5, c[0x0][0x604] ;  /* 0x0001810000057ab9 */ /* 0x000fe40000000800 */
[----:B------:R-:W-:Y:S01]  /*3ac0*/  FFMA R54, R54, UR5, -R147 ;  /* 0x0000000536367c23 */ /* 0x000fe20008000893 */
[----:B------:R-:W-:Y:S01]  /*3ad0*/  @!P1 FMUL R2, R2, 0.5 ;  /* 0x3f00000002029820 */ /* 0x000fe20000400000 */
[----:B------:R-:W3:Y:S01]  /*3ae0*/  MUFU.EX2 R70, R38 ;  /* 0x0000002600467308 */ /* 0x000ee20000000800 */
[----:B-----5:R-:W-:Y:S01]  /*3af0*/  @!P4 FMUL R148, R148, R148 ;  /* 0x000000949494c220 */ /* 0x020fe20000400000 */
[----:B------:R-:W-:Y:S01]  /*3b00*/  FSETP.GEU.AND P4, PT, R5, -126, PT ;  /* 0xc2fc00000500780b */ /* 0x000fe20003f8e000 */
[----:B------:R-:W-:-:S02]  /*3b10*/  ULDC UR5, c[0x0][0x604] ;  /* 0x0001810000057ab9 */ /* 0x000fc40000000800 */
[--C-:B------:R-:W-:Y:S01]  /*3b20*/  FFMA R14, R26, UR5, -R147.reuse ;  /* 0x000000051a0e7c23 */ /* 0x100fe20008000893 */
[----:B------:R-:W-:Y:S01]  /*3b30*/  ULDC UR5, c[0x0][0x604] ;  /* 0x0001810000057ab9 */ /* 0x000fe20000000800 */
[----:B------:R-:W-:Y:S01]  /*3b40*/  @!P5 FMUL R3, R3, 0.5 ;  /* 0x3f0000000303d820 */ /* 0x000fe20000400000 */
[----:B------:R-:W4:Y:S01]  /*3b50*/  MUFU.EX2 R2, R2 ;  /* 0x0000000200027308 */ /* 0x000f220000000800 */
[----:B--2---:R-:W-:Y:S01]  /*3b60*/  @!P3 FMUL R7, R7, R7 ;  /* 0x000000070707b220 */ /* 0x004fe20000400000 */
[----:B------:R-:W-:Y:S01]  /*3b70*/  FSETP.GEU.AND P3, PT, R10, -126, PT ;  /* 0xc2fc00000a00780b */ /* 0x000fe20003f6e000 */
[--C-:B------:R-:W-:Y:S01]  /*3b80*/  FFMA R44, R58, UR5, -R147.reuse ;  /* 0x000000053a2c7c23 */ /* 0x100fe20008000893 */
[----:B------:R-:W-:Y:S02]  /*3b90*/  ULDC UR5, c[0x0][0x604] ;  /* 0x0001810000057ab9 */ /* 0x000fe40000000800 */
[----:B------:R-:W-:Y:S01]  /*3ba0*/  FFMA R20, R62, UR5, -R147 ;  /* 0x000000053e147c23 */ /* 0x000fe20008000893 */
[----:B------:R-:W-:Y:S01]  /*3bb0*/  @!P4 FMUL R5, R5, 0.5 ;  /* 0x3f0000000505c820 */ /* 0x000fe20000400000 */
[----:B------:R-:W2:Y:S01]  /*3bc0*/  MUFU.EX2 R13, R13 ;  /* 0x0000000d000d7308 */ /* 0x000ea20000000800 */
[----:B---3--:R-:W-:Y:S01]  /*3bd0*/  @!P6 FMUL R70, R70, R70 ;  /* 0x000000464646e220 */ /* 0x008fe20000400000 */
[----:B------:R-:W-:Y:S01]  /*3be0*/  FSETP.GEU.AND P6, PT, R50, -126, PT ;  /* 0xc2fc00003200780b */ /* 0x000fe20003fce000 */
[----:B------:R-:W-:-:S02]  /*3bf0*/  ULDC UR5, c[0x0][0x604] ;  /* 0x0001810000057ab9 */ /* 0x000fc40000000800 */
        /* <DEDUP_REMOVED lines=30> */
[----:B------:R-:W-:Y:S02]  /*3de0*/  ULDC UR5, c[0x0][0x604] ;  /* 0x0001810000057ab9 */ /* 0x000fe40000000800 */
[----:B------:R-:W-:Y:S01]  /*3df0*/  FFMA R60, R153, UR5, -R147 ;  /* 0x00000005993c7c23 */ /* 0x000fe20008000893 */
[----:B------:R-:W-:Y:S01]  /*3e00*/  FSETP.GEU.AND P1, PT, R24, -126, PT ;  /* 0xc2fc00001800780b */ /* 0x000fe20003f2e000 */
[----:B------:R-:W-:Y:S01]  /*3e10*/  @!P6 FMUL R62, R62, 0.5 ;  /* 0x3f0000003e3ee820 */ /* 0x000fe20000400000 */
[----:B------:R-:W2:Y:S01]  /*3e20*/  MUFU.EX2 R68, R42 ;  /* 0x0000002a00447308 */ /* 0x000ea20000000800 */
[----:B-----5:R-:W-:Y:S01]  /*3e30*/  @!P2 FMUL R46, R46, R46 ;  /* 0x0000002e2e2ea220 */ /* 0x020fe20000400000 */
[----:B------:R-:W-:Y:S01]  /*3e40*/  FSETP.GEU.AND P2, PT, R54, -126, PT ;  /* 0xc2fc00003600780b */ /* 0x000fe20003f4e000 */
[----:B------:R-:W-:-:S02]  /*3e50*/  ULDC UR5, c[0x0][0x604] ;  /* 0x0001810000057ab9 */ /* 0x000fc40000000800 */
[--C-:B------:R-:W-:Y:S01]  /*3e60*/  FFMA R26, R116, UR5, -R147.reuse ;  /* 0x00000005741a7c23 */ /* 0x100fe20008000893 */
[----:B------:R-:W-:Y:S02]  /*3e70*/  ULDC UR5, c[0x0][0x604] ;  /* 0x0001810000057ab9 */ /* 0x000fe40000000800 */
[----:B------:R-:W4:Y:S01]  /*3e80*/  MUFU.EX2 R14, R14 ;  /* 0x0000000e000e7308 */ /* 0x000f220000000800 */
[----:B---3--:R-:W-:Y:S01]  /*3e90*/  @!P5 FMUL R8, R8, R8 ;  /* 0x000000080808d220 */ /* 0x008fe20000400000 */
[----:B------:R-:W-:Y:S01]  /*3ea0*/  FSETP.GEU.AND P5, PT, R20, -126, PT ;  /* 0xc2fc00001400780b */ /* 0x000fe20003fae000 */
[----:B------:R-:W-:Y:S01]  /*3eb0*/  @!P1 FMUL R24, R24, 0.5 ;  /* 0x3f00000018189820 */ /* 0x000fe20000400000 */
[--C-:B------:R-:W-:Y:S01]  /*3ec0*/  FFMA R58, R155, UR5, -R147.reuse ;  /* 0x000000059b3a7c23 */ /* 0x100fe20008000893 */
[----:B------:R-:W-:Y:S02]  /*3ed0*/  ULDC UR5, c[0x0][0x604] ;  /* 0x0001810000057ab9 */ /* 0x000fe40000000800 */
[----:B------:R-:W-:Y:S01]  /*3ee0*/  @!P2 FMUL R54, R54, 0.5 ;  /* 0x3f0000003636a820 */ /* 0x000fe20000400000 */
[----:B------:R-:W3:Y:S01]  /*3ef0*/  MUFU.EX2 R62, R62 ;  /* 0x0000003e003e7308 */ /* 0x000ee20000000800 */
[--C-:B------:R-:W-:Y:S01]  /*3f00*/  FFMA R22, R120, UR5, -R147.reuse ;  /* 0x0000000578167c23 */ /* 0x100fe20008000893 */
[----:B------:R-:W-:Y:S01]  /*3f10*/  ULDC UR5, c[0x0][0x604] ;  /* 0x0001810000057ab9 */ /* 0x000fe20000000800 */
[----:B--2---:R-:W-:Y:S01]  /*3f20*/  @!P4 FMUL R68, R68, R68 ;  /* 0x000000444444c220 */ /* 0x004fe20000400000 */
[----:B------:R-:W-:Y:S01]  /*3f30*/  FSETP.GEU.AND P4, PT, R44, -126, PT ;  /* 0xc2fc00002c00780b */ /* 0x000fe20003f8e000 */
[--C-:B------:R-:W-:Y:S01]  /*3f40*/  FFMA R42, R122, UR5, -R147.reuse ;  /* 0x000000057a2a7c23 */ /* 0x100fe20008000893 */
[----:B------:R-:W-:Y:S01]  /*3f50*/  ULDC UR5, c[0x0][0x604] ;  /* 0x0001810000057ab9 */ /* 0x000fe20000000800 */
[----:B------:R-:W-:Y:S01]  /*3f60*/  @!P5 FMUL R20, R20, 0.5 ;  /* 0x3f0000001414d820 */ /* 0x000fe20000400000 */
[----:B------:R-:W2:Y:S01]  /*3f70*/  MUFU.EX2 R24, R24 ;  /* 0x0000001800187308 */ /* 0x000ea20000000800 */
[----:B----4-:R-:W-:Y:S01]  /*3f80*/  @!P3 FMUL R14, R14, R14 ;  /* 0x0000000e0e0eb220 */ /* 0x010fe20000400000 */
[----:B------:R-:W-:Y:S01]  /*3f90*/  FSETP.GEU.AND P3, PT, R26, -126, PT ;  /* 0xc2fc00001a00780b */ /* 0x000fe20003f6e000 */
[----:B------:R-:W-:Y:S01]  /*3fa0*/  FFMA R28, R124, UR5, -R147 ;  /* 0x000000057c1c7c23 */ /* 0x000fe20008000893 */
[----:B------:R-:W-:-:S02]  /*3fb0*/  ULDC UR5, c[0x0][0x604] ;  /* 0x0001810000057ab9 */ /* 0x000fc40000000800 */
[--C-:B------:R-:W-:Y:S01]  /*3fc0*/  FFMA R56, R126, UR5, -R147.reuse ;  /* 0x000000057e387c23 */ /* 0x100fe20008000893 */
[----:B------:R-:W-:Y:S01]  /*3fd0*/  ULDC UR5, c[0x0][0x604] ;  /* 0x0001810000057ab9 */ /* 0x000fe20000000800 */
[----:B------:R4:W5:Y:S01]  /*3fe0*/  MUFU.EX2 R64, R54 ;  /* 0x0000003600407308 */ /* 0x0009620000000800 */
[----:B---3--:R-:W-:Y:S01]  /*3ff0*/  @!P6 FMUL R62, R62, R62 ;  /* 0x0000003e3e3ee220 */ /* 0x008fe20000400000 */
[----:B------:R-:W-:Y:S01]  /*4000*/  FSETP.GEU.AND P6, PT, R42, -126, PT ;  /* 0xc2fc00002a00780b */ /* 0x000fe20003fce000 */
[----:B------:R-:W-:Y:S01]  /*4010*/  @!P4 FMUL R44, R44, 0.5 ;  /* 0x3f0000002c2cc820 */ /* 0x000fe20000400000 */
[--C-:B------:R-:W-:Y:S01]  /*4020*/  FFMA R32, R128, UR5, -R147.reuse ;  /* 0x0000000580207c23 */ /* 0x100fe20008000893 */
[----:B------:R-:W-:Y:S02]  /*4030*/  ULDC UR5, c[0x0][0x604] ;  /* 0x0001810000057ab9 */ /* 0x000fe40000000800 */
[----:B------:R-:W-:Y:S01]  /*4040*/  @!P3 FMUL R26, R26, 0.5 ;  /* 0x3f0000001a1ab820 */ /* 0x000fe20000400000 */
[----:B------:R-:W3:Y:S01]  /*4050*/  MUFU.EX2 R20, R20 ;  /* 0x0000001400147308 */ /* 0x000ee20000000800 */
[----:B--2---:R-:W-:Y:S01]  /*4060*/  @!P1 FMUL R24, R24, R24 ;  /* 0x0000001818189220 */ /* 0x004fe20000400000 */
[----:B------:R-:W-:Y:S01]  /*4070*/  FSETP.GEU.AND P1, PT, R28, -126, PT ;  /* 0xc2fc00001c00780b */ /* 0x000fe20003f2e000 */
[----:B----4-:R-:W-:Y:S01]  /*4080*/  FFMA R54, R130, UR5, -R147 ;  /* 0x0000000582367c23 */ /* 0x010fe20008000893 */
[----:B------:R-:W-:-:S02]  /*4090*/  ULDC UR5, c[0x0][0x604] ;  /* 0x0001810000057ab9 */ /* 0x000fc40000000800 */
[--C-:B------:R-:W-:Y:S01]  /*40a0*/  FFMA R34, R132, UR5, -R147.reuse ;  /* 0x0000000584227c23 */ /* 0x100fe20008000893 */
[----:B------:R-:W-:Y:S01]  /*40b0*/  @!P6 FMUL R42, R42, 0.5 ;  /* 0x3f0000002a2ae820 */ /* 0x000fe20000400000 */
[----:B------:R-:W2:Y:S01]  /*40c0*/  MUFU.EX2 R44, R44 ;  /* 0x0000002c002c7308 */ /* 0x000ea20000000800 */
[----:B-----5:R-:W-:Y:S01]  /*40d0*/  @!P2 FMUL R64, R64, R64 ;  /* 0x000000404040a220 */ /* 0x020fe20000400000 */
[----:B------:R-:W-:Y:S01]  /*40e0*/  FSETP.GEU.AND P2, PT, R60, -126, PT ;  /* 0xc2fc00003c00780b */ /* 0x000fe20003f4e000 */
[----:B------:R-:W-:Y:S02]  /*40f0*/  ULDC UR5, c[0x0][0x604] ;  /* 0x0001810000057ab9 */ /* 0x000fe40000000800 */
[--C-:B------:R-:W-:Y:S01]  /*4100*/  FFMA R52, R134, UR5, -R147.reuse ;  /* 0x0000000586347c23 */ /* 0x100fe20008000893 */
[----:B------:R-:W-:Y:S01]  /*4110*/  ULDC UR5, c[0x0][0x604] ;  /* 0x0001810000057ab9 */ /* 0x000fe20000000800 */
[----:B------:R-:W-:Y:S01]  /*4120*/  @!P1 FMUL R28, R28, 0.5 ;  /* 0x3f0000001c1c9820 */ /* 0x000fe20000400000 */
[----:B------:R-:W4:Y:S01]  /*4130*/  MUFU.EX2 R26, R26 ;  /* 0x0000001a001a7308 */ /* 0x000f220000000800 */
[----:B---3--:R-:W-:Y:S01]  /*4140*/  @!P5 FMUL R20, R20, R20 ;  /* 0x000000141414d220 */ /* 0x008fe20000400000 */
[----:B------:R-:W-:Y:S01]  /*4150*/  FSETP.GEU.AND P5, PT, R22, -126, PT ;  /* 0xc2fc00001600780b */ /* 0x000fe20003fae000 */
[----:B------:R-:W-:Y:S01]  /*4160*/  FFMA R30, R156, UR5, -R147 ;  /* 0x000000059c1e7c23 */ /* 0x000fe20008000893 */
[----:B------:R-:W-:-:S02]  /*4170*/  ULDC UR5, c[0x0][0x604] ;  /* 0x0001810000057ab9 */ /* 0x000fc40000000800 */
[--C-:B------:R-:W-:Y:S01]  /*4180*/  FFMA R40, R158, UR5, -R147.reuse ;  /* 0x000000059e287c23 */ /* 0x100fe20008000893 */
[----:B------:R-:W-:Y:S01]  /*4190*/  @!P2 FMUL R60, R60, 0.5 ;  /* 0x3f0000003c3ca820 */ /* 0x000fe20000400000 */
[----:B------:R-:W3:Y:S01]  /*41a0*/  MUFU.EX2 R42, R42 ;  /* 0x0000002a002a7308 */ /* 0x000ee20000000800 */
[----:B--2---:R-:W-:Y:S01]  /*41b0*/  @!P4 FMUL R44, R44, R44 ;  /* 0x0000002c2c2cc220 */ /* 0x004fe20000400000 */
[----:B------:R-:W-:Y:S01]  /*41c0*/  FSETP.GEU.AND P4, PT, R58, -126, PT ;  /* 0xc2fc00003a00780b */ /* 0x000fe20003f8e000 */
[----:B------:R-:W-:Y:S02]  /*41d0*/  ULDC UR5, c[0x0][0x604] ;  /* 0x0001810000057ab9 */ /* 0x000fe40000000800 */
        /* <DEDUP_REMOVED lines=9> */
[----:B------:R-:W-:Y:S01]  /*4270*/  @!P4 FMUL R58, R58, 0.5 ;  /* 0x3f0000003a3ac820 */ /* 0x000fe20000400000 */
[----:B------:R-:W4:Y:S01]  /*4280*/  MUFU.EX2 R60, R60 ;  /* 0x0000003c003c7308 */ /* 0x000f220000000800 */
[----:B---3--:R-:W-:Y:S01]  /*4290*/  @!P6 FMUL R42, R42, R42 ;  /* 0x0000002a2a2ae220 */ /* 0x008fe20000400000 */
[----:B------:R-:W-:Y:S01]  /*42a0*/  FSETP.GEU.AND P6, PT, R52, -126, PT ;  /* 0xc2fc00003400780b */ /* 0x000fe20003fce000 */
[----:B------:R-:W-:Y:S02]  /*42b0*/  ULDC UR5, c[0x0][0x604] ;  /* 0x0001810000057ab9 */ /* 0x000fe40000000800 */
[--C-:B------:R-:W-:Y:S01]  /*42c0*/  FFMA R48, R161, UR5, -R147.reuse ;  /* 0x00000005a1307c23 */ /* 0x100fe20008000893 */
[----:B------:R-:W-:Y:S01]  /*42d0*/  ULDC UR5, c[0x0][0x604] ;  /* 0x0001810000057ab9 */ /* 0x000fe20000000800 */
[----:B------:R-:W-:Y:S01]  /*42e0*/  @!P3 FMUL R32, R32, 0.5 ;  /* 0x3f0000002020b820 */ /* 0x000fe20000400000 */
[----:B------:R-:W3:Y:S01]  /*42f0*/  MUFU.EX2 R22, R22 ;  /* 0x0000001600167308 */ /* 0x000ee20000000800 */
[----:B--2---:R-:W-:Y:S01]  /*4300*/  @!P1 FMUL R28, R28, R28 ;  /* 0x0000001c1c1c9220 */ /* 0x004fe20000400000 */
[----:B------:R-:W-:Y:S01]  /*4310*/  FSETP.GEU.AND P1, PT, R30, -126, PT ;  /* 0xc2fc00001e00780b */ /* 0x000fe20003f2e000 */
[----:B------:R-:W-:Y:S01]  /*4320*/  FFMA R6, R163, UR5, -R147 ;  /* 0x00000005a3067c23 */ /* 0x000fe20008000893 */
[----:B------:R-:W-:-:S02]  /*4330*/  ULDC UR5, c[0x0][0x604] ;  /* 0x0001810000057ab9 */ /* 0x000fc40000000800 */
[----:B------:R-:W-:Y:S01]  /*4340*/  FFMA R21, R164, UR5, -R147 ;  /* 0x00000005a4157c23 */ /* 0x000fe20008000893 */
[----:B------:R-:W-:Y:S01]  /*4350*/  @!P6 FMUL R52, R52, 0.5 ;  /* 0x3f0000003434e820 */ /* 0x000fe20000400000 */
[----:B------:R-:W2:Y:S01]  /*4360*/  MUFU.EX2 R58, R58 ;  /* 0x0000003a003a7308 */ /* 0x000ea20000000800 */
[----:B----4-:R-:W-:Y:S01]  /*4370*/  @!P2 FMUL R60, R60, R60 ;  /* 0x0000003c3c3ca220 */ /* 0x010fe20000400000 */
[----:B------:R-:W-:Y:S01]  /*4380*/  FSETP.GEU.AND P2, PT, R56, -126, PT ;  /* 0xc2fc00003800780b */ /* 0x000fe20003f4e000 */
[----:B------:R-:W-:Y:S02]  /*4390*/  ULDC UR5, c[0x0][0x604] ;  /* 0x0001810000057ab9 */ /* 0x000fe40000000800 */
[----:B------:R-:W-:Y:S01]  /*43a0*/  FMUL R180, R146, UR5 ;  /* 0x0000000592b47c20 */ /* 0x000fe20008400000 */
        /* <DEDUP_REMOVED lines=34> */
[----:B------:R-:W-:Y:S01]  /*45d0*/  ULDC UR5, c[0x0][0x604] ;  /* 0x0001810000057ab9 */ /* 0x000fe20000000800 */
[----:B------:R-:W-:Y:S01]  /*45e0*/  FADD R192, R19, R30 ;  /* 0x0000001e13c07221 */ /* 0x000fe20000000000 */
[----:B------:R-:W-:Y:S01]  /*45f0*/  FFMA R39, R39, UR5, -R180 ;  /* 0x0000000527277c23 */ /* 0x000fe200080008b4 */
[----:B------:R-:W-:Y:S01]  /*4600*/  @!P6 FMUL R48, R48, 0.5 ;  /* 0x3f0000003030e820 */ /* 0x000fe20000400000 */
[----:B------:R-:W2:Y:S01]  /*4610*/  MUFU.EX2 R54, R54 ;  /* 0x0000003600367308 */ /* 0x000ea20000000800 */
[----:B----4-:R-:W-:Y:S01]  /*4620*/  @!P2 FMUL R56, R56, R56 ;  /* 0x000000383838a220 */ /* 0x010fe20000400000 */
[----:B------:R-:W-:Y:S01]  /*4630*/  FSETP.GEU.AND P2, PT, R40, -126, PT ;  /* 0xc2fc00002800780b */ /* 0x000fe20003f4e000 */
[----:B------:R-:W-:Y:S01]  /*4640*/  ULDC UR5, c[0x0][0x604] ;  /* 0x0001810000057ab9 */ /* 0x000fe20000000800 */
[----:B------:R-:W-:Y:S01]  /*4650*/  FADD R188, R148, R52 ;  /* 0x0000003494bc7221 */ /* 0x000fe20000000000 */
[--C-:B------:R-:W-:Y:S01]  /*4660*/  FFMA R33, R33, UR5, -R180.reuse ;  /* 0x0000000521217c23 */ /* 0x100fe200080008b4 */
[----:B------:R-:W-:Y:S01]  /*4670*/  ULDC UR5, c[0x0][0x604] ;  /* 0x0001810000057ab9 */ /* 0x000fe20000000800 */
[----:B------:R-:W-:Y:S01]  /*4680*/  @!P1 FMUL R6, R6, 0.5 ;  /* 0x3f00000006069820 */ /* 0x000fe20000400000 */
[----:B------:R-:W4:Y:S01]  /*4690*/  MUFU.EX2 R36, R36 ;  /* 0x0000002400247308 */ /* 0x000f220000000800 */
[----:B---3--:R-:W-:Y:S01]  /*46a0*/  @!P5 FMUL R34, R34, R34 ;  /* 0x000000222222d220 */ /* 0x008fe20000400000 */
[----:B------:R-:W-:Y:S01]  /*46b0*/  FSETP.GEU.AND P5, PT, R38, -126, PT ;  /* 0xc2fc00002600780b */ /* 0x000fe20003fae000 */
[----:B------:R-:W-:Y:S01]  /*46c0*/  FFMA R43, R43, UR5, -R180 ;  /* 0x000000052b2b7c23 */ /* 0x000fe200080008b4 */
[----:B------:R-:W-:Y:S01]  /*46d0*/  ULDC UR5, c[0x0][0x604] ;  /* 0x0001810000057ab9 */ /* 0x000fe20000000800 */
[----:B------:R-:W-:Y:S01]  /*46e0*/  FADD R186, R149, R34 ;  /* 0x0000002295ba7221 */ /* 0x000fe20000000000 */
[--C-:B------:R-:W-:Y:S01]  /*46f0*/  FFMA R173, R37, UR5, -R180.reuse ;  /* 0x0000000525ad7c23 */ /* 0x100fe200080008b4 */
[----:B------:R-:W-:Y:S01]  /*4700*/  @!P2 FMUL R40, R40, 0.5 ;  /* 0x3f0000002828a820 */ /* 0x000fe20000400000 */
[----:B------:R-:W3:Y:S01]  /*4710*/  MUFU.EX2 R48, R48 ;  /* 0x0000003000307308 */ /* 0x000ee20000000800 */
[----:B--2---:R-:W-:Y:S01]  /*4720*/  @!P4 FMUL R54, R54, R54 ;  /* 0x000000363636c220 */ /* 0x004fe20000400000 */
[----:B------:R-:W-:Y:S01]  /*4730*/  FSETP.GEU.AND P4, PT, R50, -126, PT ;  /* 0xc2fc00003200780b */ /* 0x000fe20003f8e000 */
[----:B------:R-:W-:Y:S01]  /*4740*/  ULDC UR5, c[0x0][0x604] ;  /* 0x0001810000057ab9 */ /* 0x000fe20000000800 */
[----:B------:R-:W-:Y:S01]  /*4750*/  F2FP.SATFINITE.E4M3.F32.PACK_AB_MERGE_C R149, R167, R149, RZ ;  /* 0x00000095a795723e */ /* 0x000fe200048070ff */
[--C-:B------:R-:W-:Y:S01]  /*4760*/  FFMA R47, R47, UR5, -R180.reuse ;  /* 0x000000052f2f7c23 */ /* 0x100fe200080008b4 */
[----:B------:R-:W-:Y:S01]  /*4770*/  ULDC UR5, c[0x0][0x604] ;  /* 0x0001810000057ab9 */ /* 0x000fe20000000800 */
[----:B------:R-:W-:Y:S01]  /*4780*/  @!P5 FMUL R38, R38, 0.5 ;  /* 0x3f0000002626d820 */ /* 0x000fe20000400000 */
[----:B------:R-:W2:Y:S01]  /*4790*/  MUFU.EX2 R6, R6 ;  /* 0x0000000600067308 */ /* 0x000ea20000000800 */
[----:B----4-:R-:W-:Y:S01]  /*47a0*/  @!P3 FMUL R36, R36, R36 ;  /* 0x000000242424b220 */ /* 0x010fe20000400000 */
[----:B------:R-:W-:Y:S01]  /*47b0*/  FSETP.GEU.AND P3, PT, R80, -126, PT ;  /* 0xc2fc00005000780b */ /* 0x000fe20003f6e000 */
[--C-:B------:R-:W-:Y:S01]  /*47c0*/  FFMA R41, R41, UR5, -R180.reuse ;  /* 0x0000000529297c23 */ /* 0x100fe200080008b4 */
[----:B------:R-:W-:Y:S01]  /*47d0*/  ULDC UR5, c[0x0][0x604] ;  /* 0x0001810000057ab9 */ /* 0x000fe20000000800 */
[----:B------:R-:W-:Y:S01]  /*47e0*/  LOP3.LUT R149, R149, 0xff, RZ, 0xc0, !PT ;  /* 0x000000ff95957812 */ /* 0x000fe200078ec0ff */
[--C-:B------:R-:W-:Y:S01]  /*47f0*/  FFMA R51, R51, UR5, -R180.reuse ;  /* 0x0000000533337c23 */ /* 0x100fe200080008b4 */
[----:B------:R-:W-:Y:S01]  /*4800*/  @!P4 FMUL R50, R50, 0.5 ;  /* 0x3f0000003232c820 */ /* 0x000fe20000400000 */
[----:B------:R-:W4:Y:S01]  /*4810*/  MUFU.EX2 R40, R40 ;  /* 0x0000002800287308 */ /* 0x000f220000000800 */
[----:B---3--:R-:W-:Y:S01]  /*4820*/  @!P6 FMUL R48, R48, R48 ;  /* 0x000000303030e220 */ /* 0x008fe20000400000 */
[----:B------:R-:W-:Y:S01]  /*4830*/  FSETP.GEU.AND P6, PT, R31, -126, PT ;  /* 0xc2fc00001f00780b */ /* 0x000fe20003fce000 */
[----:B------:R-:W-:Y:S01]  /*4840*/  ULDC UR5, c[0x0][0x604] ;  /* 0x0001810000057ab9 */ /* 0x000fe20000000800 */
[----:B------:R-:W-:Y:S01]  /*4850*/  F2FP.SATFINITE.E4M3.F32.PACK_AB_MERGE_C R34, R167, R34, RZ ;  /* 0x00000022a722723e */ /* 0x000fe200048070ff */
        /* <DEDUP_REMOVED lines=9> */
[--C-:B------:R-:W-:Y:S01]  /*48f0*/  FFMA R49, R49, UR5, -R180.reuse ;  /* 0x0000000531317c23 */ /* 0x100fe200080008b4 */
[----:B------:R-:W-:Y:S01]  /*4900*/  @!P6 FMUL R31, R31, 0.5 ;  /* 0x3f0000001f1fe820 */ /* 0x000fe20000400000 */
[----:B------:R-:W2:Y:S01]  /*4910*/  MUFU.EX2 R50, R50 ;  /* 0x0000003200327308 */ /* 0x000ea20000000800 */
[----:B----4-:R-:W-:Y:S01]  /*4920*/  @!P2 FMUL R40, R40, R40 ;  /* 0x000000282828a220 */ /* 0x010fe20000400000 */
[----:B------:R-:W-:Y:S01]  /*4930*/  FSETP.GEU.AND P2, PT, R21, -126, PT ;  /* 0xc2fc00001500780b */ /* 0x000fe20003f4e000 */
[----:B------:R-:W-:Y:S01]  /*4940*/  ULDC UR5, c[0x0][0x604] ;  /* 0x0001810000057ab9 */ /* 0x000fe20000000800 */
[----:B------:R-:W-:Y:S01]  /*4950*/  F2FP.SATFINITE.E4M3.F32.PACK_AB_MERGE_C R5, R167, R5, RZ ;  /* 0x00000005a705723e */ /* 0x000fe200048070ff */
        /* <DEDUP_REMOVED lines=9> */
[----:B------:R-:W-:Y:S01]  /*49f0*/  FFMA R63, R63, UR5, -R180 ;  /* 0x000000053f3f7c23 */ /* 0x000fe200080008b4 */
[----:B------:R-:W-:Y:S01]  /*4a00*/  @!P2 FMUL R21, R21, 0.5 ;  /* 0x3f0000001515a820 */ /* 0x000fe20000400000 */
[----:B------:R-:W3:Y:S01]  /*4a10*/  MUFU.EX2 R31, R31 ;  /* 0x0000001f001f7308 */ /* 0x000ee20000000800 */
[----:B--2---:R-:W-:Y:S01]  /*4a20*/  @!P4 FMUL R50, R50, R50 ;  /* 0x000000323232c220 */ /* 0x004fe20000400000 */
[----:B------:R-:W-:Y:S01]  /*4a30*/  FSETP.GEU.AND P4, PT, R27, -126, PT ;  /* 0xc2fc00001b00780b */ /* 0x000fe20003f8e000 */
[----:B------:R-:W-:Y:S01]  /*4a40*/  ULDC UR5, c[0x0][0x604] ;  /* 0x0001810000057ab9 */ /* 0x000fe20000000800 */
[----:B------:R-:W-:Y:S01]  /*4a50*/  FADD R216, R3, R6 ;  /* 0x0000000603d87221 */ /* 0x000fe20000000000 */
        /* <DEDUP_REMOVED lines=8> */
[----:B------:R-:W-:Y:S01]  /*4ae0*/  F2FP.SATFINITE.E4M3.F32.PACK_AB_MERGE_C R17, R167, R17, RZ ;  /* 0x00000011a711723e */ /* 0x000fe200048070ff */
        /* <DEDUP_REMOVED lines=13> */
[--C-:B------:R-:W-:Y:S01]  /*4bc0*/  FFMA R74, R74, UR5, -R180.reuse ;  /* 0x000000054a4a7c23 */ /* 0x100fe200080008b4 */
[----:B------:R-:W-:Y:S01]  /*4bd0*/  ULDC UR5, c[0x0][0x604] ;  /* 0x0001810000057ab9 */ /* 0x000fe20000000800 */
[----:B------:R-:W-:Y:S01]  /*4be0*/  LOP3.LUT R3, R3, 0xff, RZ, 0xc0, !PT ;  /* 0x000000ff03037812 */ /* 0x000fe200078ec0ff */
[----:B------:R-:W-:Y:S01]  /*4bf0*/  FFMA R75, R75, UR5, -R180 ;  /* 0x000000054b4b7c23 */ /* 0x000fe200080008b4 */
[----:B------:R-:W-:Y:S01]  /*4c00*/  @!P6 FMUL R43, R43, 0.5 ;  /* 0x3f0000002b2be820 */ /* 0x000fe20000400000 */
[----:B------:R2:W5:Y:S01]  /*4c10*/  MUFU.EX2 R23, R27 ;  /* 0x0000001b00177308 */ /* 0x0005620000000800 */
        /* <DEDUP_REMOVED lines=10> */
[--C-:B------:R-:W-:Y:S01]  /*4cc0*/  FFMA R79, R79, UR5, -R180.reuse ;  /* 0x000000054f4f7c23 */ /* 0x100fe200080008b4 */
[----:B------:R-:W-:Y:S01]  /*4cd0*/  ULDC UR5, c[0x0][0x604] ;  /* 0x0001810000057ab9 */ /* 0x000fe20000000800 */
[----:B--2---:R-:W-:Y:S01]  /*4ce0*/  LOP3.LUT R27, R0, 0x3, RZ, 0xc0, !PT ;  /* 0x00000003001b7812 */ /* 0x004fe200078ec0ff */
[----:B------:R-:W-:Y:S01]  /*4cf0*/  FFMA R82, R82, UR5, -R180 ;  /* 0x0000000552527c23 */ /* 0x000fe200080008b4 */
[----:B------:R-:W-:Y:S01]  /*4d00*/  @!P2 FMUL R35, R35, 0.5 ;  /* 0x3f0000002323a820 */ /* 0x000fe20000400000 */
[----:B------:R2:W3:Y:S01]  /*4d10*/  MUFU.EX2 R29, R43 ;  /* 0x0000002b001d7308 */ /* 0x0004e20000000800 */
[----:B-----5:R-:W-:Y:S01]  /*4d20*/  @!P4 FMUL R23, R23, R23 ;  /* 0x000000171717c220 */ /* 0x020fe20000400000 */
[----:B------:R-:W-:Y:S01]  /*4d30*/  FSETP.GEU.AND P4, PT, R39, -126, PT ;  /* 0xc2fc00002700780b */ /* 0x000fe20003f8e000 */
[----:B------:R-:W-:Y:S01]  /*4d40*/  ULDC UR5, c[0x0][0x604] ;  /* 0x0001810000057ab9 */ /* 0x000fe20000000800 */
[----:B------:R-:W-:-:S02]  /*4d50*/  VIADD R27, R27, 0xffffffff ;  /* 0xffffffff1b1b7836 */ /* 0x000fc40000000000 */
[--C-:B------:R-:W-:Y:S01]  /*4d60*/  FFMA R83, R83, UR5, -R180.reuse ;  /* 0x0000000553537c23 */ /* 0x100fe200080008b4 */
[----:B------:R-:W-:Y:S01]  /*4d70*/  ULDC UR5, c[0x0][0x604] ;  /* 0x0001810000057ab9 */ /* 0x000fe20000000800 */
[----:B------:R-:W-:Y:S01]  /*4d80*/  @!P5 FMUL R33, R33, 0.5 ;  /* 0x3f0000002121d820 */ /* 0x000fe20000400000 */
[----:B------:R-:W5:Y:S01]  /*4d90*/  MUFU.EX2 R173, R173 ;  /* 0x000000ad00ad7308 */ /* 0x000f620000000800 */
[----:B----4-:R-:W-:Y:S01]  /*4da0*/  @!P3 FMUL R174, R174, R174 ;  /* 0x000000aeaeaeb220 */ /* 0x010fe20000400000 */
[----:B------:R-:W-:Y:S01]  /*4db0*/  FSETP.GEU.AND P3, PT, R41, -126, PT ;  /* 0xc2fc00002900780b */ /* 0x000fe20003f6e000 */
[--C-:B------:R-:W-:Y:S01]  /*4dc0*/  FFMA R86, R86, UR5, -R180.reuse ;  /* 0x0000000556567c23 */ /* 0x100fe200080008b4 */
[----:B------:R-:W-:Y:S01]  /*4dd0*/  ULDC UR5, c[0x0][0x604] ;  /* 0x0001810000057ab9 */ /* 0x000fe20000000800 */
[----:B--2---:R-:W-:Y:S01]  /*4de0*/  F2FP.SATFINITE.E4M3.F32.PACK_AB_MERGE_C R43, R167, R176, RZ ;  /* 0x000000b0a72b723e */ /* 0x004fe200048070ff */
[--C-:B------:R-:W-:Y:S01]  /*4df0*/  FFMA R87, R87, UR5, -R180.reuse ;  /* 0x0000000557577c23 */ /* 0x100fe200080008b4 */
[----:B------:R-:W-:Y:S01]  /*4e00*/  @!P4 FMUL R39, R39, 0.5 ;  /* 0x3f0000002727c820 */ /* 0x000fe20000400000 */
[----:B------:R-:W2:Y:S01]  /*4e10*/  MUFU.EX2 R175, R35 ;  /* 0x0000002300af7308 */ /* 0x000ea20000000800 */
[----:B---3--:R-:W-:Y:S01]  /*4e20*/  @!P6 FMUL R29, R29, R29 ;  /* 0x0000001d1d1de220 */ /* 0x008fe20000400000 */
[----:B------:R-:W-:Y:S01]  /*4e30*/  FSETP.GEU.AND P6, PT, R55, -126, PT ;  /* 0xc2fc00003700780b */ /* 0x000fe20003fce000 */
[----:B------:R-:W-:Y:S01]  /*4e40*/  ULDC UR5, c[0x0][0x604] ;  /* 0x0001810000057ab9 */ /* 0x000fe20000000800 */
[----:B------:R-:W-:Y:S01]  /*4e50*/  FADD R218, R70, R21 ;  /* 0x0000001546da7221 */ /* 0x000fe20000000000 */
[--C-:B------:R-:W-:Y:S01]  /*4e60*/  FFMA R90, R90, UR5, -R180.reuse ;  /* 0x000000055a5a7c23 */ /* 0x100fe200080008b4 */
[----:B------:R-:W-:Y:S01]  /*4e70*/  ULDC UR5, c[0x0][0x604] ;  /* 0x0001810000057ab9 */ /* 0x000fe20000000800 */
[----:B------:R-:W-:Y:S01]  /*4e80*/  @!P3 FMUL R41, R41, 0.5 ;  /* 0x3f0000002929b820 */ /* 0x000fe20000400000 */
[----:B------:R3:W4:Y:S01]  /*4e90*/  MUFU.EX2 R37, R33 ;  /* 0x0000002100257308 */ /* 0x0007220000000800 */
[----:B-----5:R-:W-:Y:S01]  /*4ea0*/  @!P1 FMUL R173, R173, R173 ;  /* 0x000000adadad9220 */ /* 0x020fe20000400000 */
[----:B------:R-:W-:Y:S01]  /*4eb0*/  FSETP.GEU.AND P1, PT, R49, -126, PT ;  /* 0xc2fc00003100780b */ /* 0x000fe20003f2e000 */
[--C-:B------:R-:W-:Y:S01]  /*4ec0*/  FFMA R91, R91, UR5, -R180.reuse ;  /* 0x000000055b5b7c23 */ /* 0x100fe200080008b4 */
[----:B------:R-:W-:Y:S01]  /*4ed0*/  ULDC UR5, c[0x0][0x604] ;  /* 0x0001810000057ab9 */ /* 0x000fe20000000800 */
[----:B------:R-:W-:Y:S01]  /*4ee0*/  F2FP.SATFINITE.E4M3.F32.PACK_AB_MERGE_C R70, R167, R70, RZ ;  /* 0x00000046a746723e */ /* 0x000fe200048070ff */
[----:B------:R-:W-:Y:S01]  /*4ef0*/  FFMA R94, R94, UR5, -R180 ;  /* 0x000000055e5e7c23 */ /* 0x000fe200080008b4 */
[----:B------:R-:W-:Y:S01]  /*4f00*/  @!P6 FMUL R55, R55, 0.5 ;  /* 0x3f0000003737e820 */ /* 0x000fe20000400000 */
[----:B------:R-:W5:Y:S01]  /*4f10*/  MUFU.EX2 R25, R39 ;  /* 0x0000002700197308 */ /* 0x000f620000000800 */
[----:B--2---:R-:W-:Y:S01]  /*4f20*/  @!P2 FMUL R175, R175, R175 ;  /* 0x000000afafafa220 */ /* 0x004fe20000400000 */
[----:B------:R-:W-:Y:S01]  /*4f30*/  FSETP.GEU.AND P2, PT, R47, -126, PT ;  /* 0xc2fc00002f00780b */ /* 0x000fe20003f4e000 */
[----:B------:R-:W-:Y:S01]  /*4f40*/  ULDC UR5, c[0x0][0x604] ;  /* 0x0001810000057ab9 */ /* 0x000fe20000000800 */
[----:B---3--:R-:W-:-:S02]  /*4f50*/  IMAD.U32 R33, RZ, RZ, UR7 ;  /* 0x00000007ff217e24 */ /* 0x008fc4000f8e00ff */
[--C-:B------:R-:W-:Y:S01]  /*4f60*/  FFMA R95, R95, UR5, -R180.reuse ;  /* 0x000000055f5f7c23 */ /* 0x100fe200080008b4 */
[----:B------:R-:W-:Y:S01]  /*4f70*/  ULDC UR5, c[0x0][0x604] ;  /* 0x0001810000057ab9 */ /* 0x000fe20000000800 */
[----:B------:R-:W-:Y:S01]  /*4f80*/  @!P1 FMUL R49, R49, 0.5 ;  /* 0x3f00000031319820 */ /* 0x000fe20000400000 */
[----:B------:R2:W3:Y:S01]  /*4f90*/  MUFU.EX2 R170, R41 ;  /* 0x0000002900aa7308 */ /* 0x0004e20000000800 */
[----:B----4-:R-:W-:Y:S01]  /*4fa0*/  @!P5 FMUL R37, R37, R37 ;  /* 0x000000252525d220 */ /* 0x010fe20000400000 */
[----:B------:R-:W-:Y:S01]  /*4fb0*/  FSETP.GEU.AND P5, PT, R45, -126, PT ;  /* 0xc2fc00002d00780b */ /* 0x000fe20003fae000 */
[--C-:B------:R-:W-:Y:S01]  /*4fc0*/  FFMA R98, R98, UR5, -R180.reuse ;  /* 0x0000000562627c23 */ /* 0x100fe200080008b4 */
[----:B------:R-:W-:Y:S01]  /*4fd0*/  ULDC UR5, c[0x0][0x604] ;  /* 0x0001810000057ab9 */ /* 0x000fe20000000800 */
[----:B------:R4:W-:Y:S01]  /*4fe0*/  SYNCS.ARRIVE.TRANS64.A1T0 RZ, [R33+UR28], RZ ;  /* 0x000000ff21ff79a7 */ /* 0x0009e2000810001c */
[--C-:B------:R-:W-:Y:S01]  /*4ff0*/  FFMA R99, R99, UR5, -R180.reuse ;  /* 0x0000000563637c23 */ /* 0x100fe200080008b4 */
[----:B------:R-:W-:Y:S01]  /*5000*/  @!P2 FMUL R47, R47, 0.5 ;  /* 0x3f0000002f2fa820 */ /* 0x000fe20000400000 */
[----:B------:R1:W4:Y:S01]  /*5010*/  MUFU.EX2 R144, R55 ;  /* 0x0000003700907308 */ /* 0x0003220000000800 */
[----:B-----5:R-:W-:Y:S01]  /*5020*/  @!P4 FMUL R25, R25, R25 ;  /* 0x000000191919c220 */ /* 0x020fe20000400000 */
[----:B------:R-:W-:Y:S01]  /*5030*/  FSETP.GEU.AND P4, PT, R51, -126, PT ;  /* 0xc2fc00003300780b */ /* 0x000fe20003f8e000 */
[----:B------:R-:W-:Y:S01]  /*5040*/  ULDC UR5, c[0x0][0x604] ;  /* 0x0001810000057ab9 */ /* 0x000fe20000000800 */
[----:B--2---:R-:W-:Y:S01]  /*5050*/  F2FP.SATFINITE.E4M3.F32.PACK_AB_MERGE_C R41, R167, R174, RZ ;  /* 0x000000aea729723e */ /* 0x004fe200048070ff */
[--C-:B------:R-:W-:Y:S01]  /*5060*/  FFMA R65, R65, UR5, -R180.reuse ;  /* 0x0000000541417c23 */ /* 0x100fe200080008b4 */
[----:B------:R-:W-:Y:S01]  /*5070*/  ULDC UR5, c[0x0][0x604] ;  /* 0x0001810000057ab9 */ /* 0x000fe20000000800 */
[----:B------:R-:W-:Y:S01]  /*5080*/  @!P5 FMUL R45, R45, 0.5 ;  /* 0x3f0000002d2dd820 */ /* 0x000fe20000400000 */
[----:B------:R2:W5:Y:S01]  /*5090*/  MUFU.EX2 R171, R49 ;  /* 0x0000003100ab7308 */ /* 0x0005620000000800 */
[----:B---3--:R-:W-:Y:S01]  /*50a0*/  @!P3 FMUL R170, R170, R170 ;  /* 0x000000aaaaaab220 */ /* 0x008fe20000400000 */
[----:B------:R-:W-:Y:S01]  /*50b0*/  FSETP.GEU.AND P3, PT, R53, -126, PT ;  /* 0xc2fc00003500780b */ /* 0x000fe20003f6e000 */
[--C-:B------:R-:W-:Y:S01]  /*50c0*/  FFMA R103, R103, UR5, -R180.reuse ;  /* 0x0000000567677c23 */ /* 0x100fe200080008b4 */
[----:B------:R-:W-:Y:S01]  /*50d0*/  ULDC UR5, c[0x0][0x604] ;  /* 0x0001810000057ab9 */ /* 0x000fe20000000800 */
[----:B-1----:R-:W-:Y:S01]  /*50e0*/  F2FP.SATFINITE.E4M3.F32.PACK_AB_MERGE_C R55, R167, R81, RZ ;  /* 0x00000051a737723e */ /* 0x002fe200048070ff */
[----:B------:R-:W-:Y:S01]  /*50f0*/  FFMA R106, R106, UR5, -R180 ;  /* 0x000000056a6a7c23 */ /* 0x000fe200080008b4 */
[----:B------:R-:W-:Y:S01]  /*5100*/  @!P4 FMUL R51, R51, 0.5 ;  /* 0x3f0000003333c820 */ /* 0x000fe20000400000 */
[----:B------:R1:W3:Y:S01]  /*5110*/  MUFU.EX2 R172, R47 ;  /* 0x0000002f00ac7308 */ /* 0x0002e20000000800 */
[----:B----4-:R-:W-:Y:S01]  /*5120*/  @!P6 FMUL R144, R144, R144 ;  /* 0x000000909090e220 */ /* 0x010fe20000400000 */
[----:B------:R-:W-:Y:S01]  /*5130*/  FSETP.GEU.AND P6, PT, R67, -126, PT ;  /* 0xc2fc00004300780b */ /* 0x000fe20003fce000 */
[----:B------:R-:W-:Y:S01]  /*5140*/  ULDC UR5, c[0x0][0x604] ;  /* 0x0001810000057ab9 */ /* 0x000fe20000000800 */
[----:B--2---:R-:W-:Y:S01]  /*5150*/  F2FP.SATFINITE.E4M3.F32.PACK_AB_MERGE_C R49, R167, R69, RZ ;  /* 0x00000045a731723e */ /* 0x004fe200048070ff */
[----:B------:R-:W-:Y:S01]  /*5160*/  FADD R202, R13, R50 ;  /* 0x000000320dca7221 */ /* 0x000fe20000000000 */
[----:B------:R-:W-:Y:S01]  /*5170*/  F2FP.SATFINITE.E4M3.F32.PACK_AB_MERGE_C R33, R167, R175, RZ ;  /* 0x000000afa721723e */ /* 0x000fe200048070ff */
[----:B------:R-:W-:Y:S01]  /*5180*/  @!P3 FMUL R53, R53, 0.5 ;  /* 0x3f0000003535b820 */ /* 0x000fe20000400000 */
[----:B------:R2:W4:Y:S01]  /*5190*/  MUFU.EX2 R140, R45 ;  /* 0x0000002d008c7308 */ /* 0x0005220000000800 */
[----:B-----5:R-:W-:Y:S01]  /*51a0*/  @!P1 FMUL R171, R171, R171 ;  /* 0x000000ababab9220 */ /* 0x020fe20000400000 */
[----:B------:R-:W-:Y:S01]  /*51b0*/  FSETP.GEU.AND P1, PT, R61, -126, PT ;  /* 0xc2fc00003d00780b */ /* 0x000fe20003f2e000 */
[----:B------:R-:W-:Y:S01]  /*51c0*/  FADD R208, R7, R38 ;  /* 0x0000002607d07221 */ /* 0x000fe20000000000 */
[----:B-1----:R-:W-:-:S02]  /*51d0*/  F2FP.SATFINITE.E4M3.F32.PACK_AB_MERGE_C R47, R167, R101, RZ ;  /* 0x00000065a72f723e */ /* 0x002fc400048070ff */
[----:B------:R-:W-:Y:S01]  /*51e0*/  LOP3.LUT R70, R70, 0xffff, RZ, 0xc0, !PT ;  /* 0x0000ffff46467812 */ /* 0x000fe200078ec0ff */
[----:B------:R-:W-:Y:S01]  /*51f0*/  @!P6 FMUL R67, R67, 0.5 ;  /* 0x3f0000004343e820 */ /* 0x000fe20000400000 */
[----:B------:R1:W5:Y:S01]  /*5200*/  MUFU.EX2 R168, R51 ;  /* 0x0000003300a87308 */ /* 0x0003620000000800 */
[----:B---3--:R-:W-:Y:S01]  /*5210*/  @!P2 FMUL R172, R172, R172 ;  /* 0x000000acacaca220 */ /* 0x008fe20000400000 */
[----:B------:R-:W-:Y:S02]  /*5220*/  FSETP.GEU.AND P2, PT, R59, -126, PT ;  /* 0xc2fc00003b00780b */ /* 0x000fe40003f4e000 */
[----:B--2---:R-:W-:Y:S02]  /*5230*/  F2FP.SATFINITE.E4M3.F32.PACK_AB_MERGE_C R45, R167, R97, RZ ;  /* 0x00000061a72d723e */ /* 0x004fe400048070ff */
[----:B------:R-:W-:Y:S01]  /*5240*/  PRMT R70, R70, 0x7604, R3 ;  /* 0x0000760446467816 */ /* 0x000fe20000000003 */
[----:B------:R-:W-:Y:S01]  /*5250*/  @!P1 FMUL R61, R61, 0.5 ;  /* 0x3f0000003d3d9820 */ /* 0x000fe20000400000 */
[----:B------:R2:W3:Y:S01]  /*5260*/  MUFU.EX2 R166, R53 ;  /* 0x0000003500a67308 */ /* 0x0004e20000000800 */
[----:B----4-:R-:W-:Y:S01]  /*5270*/  @!P5 FMUL R140, R140, R140 ;  /* 0x0000008c8c8cd220 */ /* 0x010fe20000400000 */
[----:B------:R-:W-:-:S02]  /*5280*/  FSETP.GEU.AND P5, PT, R57, -126, PT ;  /* 0xc2fc00003900780b */ /* 0x000fc40003fae000 */
[----:B-1----:R-:W-:Y:S02]  /*5290*/  F2FP.SATFINITE.E4M3.F32.PACK_AB_MERGE_C R51, R167, R89, RZ ;  /* 0x00000059a733723e */ /* 0x002fe400048070ff */
[----:B------:R-:W-:Y:S01]  /*52a0*/  LOP3.LUT R45, R45, 0xff, RZ, 0xc0, !PT ;  /* 0x000000ff2d2d7812 */ /* 0x000fe200078ec0ff */
[----:B------:R-:W-:Y:S01]  /*52b0*/  @!P2 FMUL R59, R59, 0.5 ;  /* 0x3f0000003b3ba820 */ /* 0x000fe20000400000 */
[----:B------:R-:W1:Y:S01]  /*52c0*/  MUFU.EX2 R163, R67 ;  /* 0x0000004300a37308 */ /* 0x000e620000000800 */
[----:B-----5:R-:W-:Y:S01]  /*52d0*/  @!P4 FMUL R168, R168, R168 ;  /* 0x000000a8a8a8c220 */ /* 0x020fe20000400000 */
[----:B------:R-:W-:Y:S02]  /*52e0*/  FSETP.GEU.AND P4, PT, R63, -126, PT ;  /* 0xc2fc00003f00780b */ /* 0x000fe40003f8e000 */
[C---:B--2---:R-:W-:Y:S02]  /*52f0*/  F2FP.SATFINITE.E4M3.F32.PACK_AB_MERGE_C R53, R167.reuse, R93, RZ ;  /* 0x0000005da735723e */ /* 0x044fe400048070ff */
[----:B------:R-:W-:Y:S01]  /*5300*/  F2FP.SATFINITE.E4M3.F32.PACK_AB_MERGE_C R36, R167, R36, RZ ;  /* 0x00000024a724723e */ /* 0x000fe200048070ff */
[----:B------:R-:W-:Y:S01]  /*5310*/  @!P5 FMUL R57, R57, 0.5 ;  /* 0x3f0000003939d820 */ /* 0x000fe20000400000 */
[----:B------:R2:W4:Y:S01]  /*5320*/  MUFU.EX2 R161, R61 ;  /* 0x0000003d00a17308 */ /* 0x0005220000000800 */
[----:B---3--:R-:W-:Y:S01]  /*5330*/  @!P3 FMUL R166, R166, R166 ;  /* 0x000000a6a6a6b220 */ /* 0x008fe20000400000 */
[----:B------:R-:W-:-:S02]  /*5340*/  FSETP.GEU.AND P3, PT, R74, -126, PT ;  /* 0xc2fc00004a00780b */ /* 0x000fc40003f6e000 */
[C---:B------:R-:W-:Y:S02]  /*5350*/  F2FP.SATFINITE.E4M3.F32.PACK_AB_MERGE_C R50, R167.reuse, R50, RZ ;  /* 0x00000032a732723e */ /* 0x040fe400048070ff */
[----:B------:R-:W-:Y:S01]  /*5360*/  F2FP.SATFINITE.E4M3.F32.PACK_AB_MERGE_C R13, R167, R13, RZ ;  /* 0x0000000da70d723e */ /* 0x000fe200048070ff */
[----:B------:R-:W-:Y:S01]  /*5370*/  @!P4 FMUL R63, R63, 0.5 ;  /* 0x3f0000003f3fc820 */ /* 0x000fe20000400000 */
[----:B------:R3:W5:Y:S01]  /*5380*/  MUFU.EX2 R169, R59 ;  /* 0x0000003b00a97308 */ /* 0x0007620000000800 */
[----:B-1----:R-:W-:Y:S01]  /*5390*/  @!P6 FMUL R163, R163, R163 ;  /* 0x000000a3a3a3e220 */ /* 0x002fe20000400000 */
[----:B------:R-:W-:Y:S02]  /*53a0*/  FSETP.GEU.AND P6, PT, R79, -126, PT ;  /* 0xc2fc00004f00780b */ /* 0x000fe40003fce000 */
[----:B--2---:R-:W-:Y:S02]  /*53b0*/  F2FP.SATFINITE.E4M3.F32.PACK_AB_MERGE_C R61, R167, R117, RZ ;  /* 0x00000075a73d723e */ /* 0x004fe400048070ff */
[----:B------:R-:W-:Y:S01]  /*53c0*/  LOP3.LUT R36, R36, 0xff, RZ, 0xc0, !PT ;  /* 0x000000ff24247812 */ /* 0x000fe200078ec0ff */
[----:B------:R-:W-:Y:S01]  /*53d0*/  @!P3 FMUL R74, R74, 0.5 ;  /* 0x3f0000004a4ab820 */ /* 0x000fe20000400000 */
[----:B------:R1:W2:Y:S01]  /*53e0*/  MUFU.EX2 R164, R57 ;  /* 0x0000003900a47308 */ /* 0x0002a20000000800 */
[----:B----4-:R-:W-:Y:S01]  /*53f0*/  @!P1 FMUL R161, R161, R161 ;  /* 0x000000a1a1a19220 */ /* 0x010fe20000400000 */
[----:B------:R-:W-:-:S02]  /*5400*/  FSETP.GEU.AND P1, PT, R82, -126, PT ;  /* 0xc2fc00005200780b */ /* 0x000fc40003f2e000 */
[----:B------:R-:W-:Y:S02]  /*5410*/  LOP3.LUT R61, R61, 0xff, RZ, 0xc0, !PT ;  /* 0x000000ff3d3d7812 */ /* 0x000fe400078ec0ff */
[----:B---3--:R-:W-:Y:S01]  /*5420*/  F2FP.SATFINITE.E4M3.F32.PACK_AB_MERGE_C R59, R167, R85, RZ ;  /* 0x00000055a73b723e */ /* 0x008fe200048070ff */
[----:B------:R-:W-:Y:S01]  /*5430*/  @!P6 FMUL R79, R79, 0.5 ;  /* 0x3f0000004f4fe820 */ /* 0x000fe20000400000 */
[----:B------:R-:W3:Y:S01]  /*5440*/  MUFU.EX2 R165, R63 ;  /* 0x0000003f00a57308 */ /* 0x000ee20000000800 */
[----:B-----5:R-:W-:Y:S01]  /*5450*/  @!P2 FMUL R169, R169, R169 ;  /* 0x000000a9a9a9a220 */ /* 0x020fe20000400000 */
[----:B------:R-:W-:Y:S02]  /*5460*/  FSETP.GEU.AND P2, PT, R71, -126, PT ;  /* 0xc2fc00004700780b */ /* 0x000fe40003f4e000 */
[C---:B-1----:R-:W-:Y:S02]  /*5470*/  F2FP.SATFINITE.E4M3.F32.PACK_AB_MERGE_C R57, R167.reuse, R109, RZ ;  /* 0x0000006da739723e */ /* 0x042fe400048070ff */
[----:B------:R-:W-:Y:S01]  /*5480*/  F2FP.SATFINITE.E4M3.F32.PACK_AB_MERGE_C R35, R167, R178, RZ ;  /* 0x000000b2a723723e */ /* 0x000fe200048070ff */
[----:B------:R-:W-:Y:S01]  /*5490*/  @!P1 FMUL R82, R82, 0.5 ;  /* 0x3f00000052529820 */ /* 0x000fe20000400000 */
[----:B------:R-:W1:Y:S01]  /*54a0*/  MUFU.EX2 R158, R74 ;  /* 0x0000004a009e7308 */ /* 0x000e620000000800 */
[----:B--2---:R-:W-:Y:S01]  /*54b0*/  @!P5 FMUL R164, R164, R164 ;  /* 0x000000a4a4a4d220 */ /* 0x004fe20000400000 */
[----:B------:R-:W-:-:S02]  /*54c0*/  FSETP.GEU.AND P5, PT, R78, -126, PT ;  /* 0xc2fc00004e00780b */ /* 0x000fc40003fae000 */
[C---:B------:R-:W-:Y:S02]  /*54d0*/  F2FP.SATFINITE.E4M3.F32.PACK_AB_MERGE_C R7, R167.reuse, R7, RZ ;  /* 0x00000007a707723e */ /* 0x040fe400048070ff */
[----:B------:R-:W-:Y:S01]  /*54e0*/  F2FP.SATFINITE.E4M3.F32.PACK_AB_MERGE_C R30, R167, R30, RZ ;  /* 0x0000001ea71e723e */ /* 0x000fe200048070ff */
[----:B------:R-:W-:Y:S01]  /*54f0*/  @!P2 FMUL R71, R71, 0.5 ;  /* 0x3f0000004747a820 */ /* 0x000fe20000400000 */
[----:B------:R-:W2:Y:S01]  /*5500*/  MUFU.EX2 R153, R79 ;  /* 0x0000004f00997308 */ /* 0x000ea20000000800 */
[----:B---3--:R-:W-:Y:S01]  /*5510*/  @!P4 FMUL R165, R165, R165 ;  /* 0x000000a5a5a5c220 */ /* 0x008fe20000400000 */
[----:B------:R-:W-:Y:S02]  /*5520*/  FSETP.GEU.AND P4, PT, R75, -126, PT ;  /* 0xc2fc00004b00780b */ /* 0x000fe40003f8e000 */
[----:B------:R-:W-:Y:S02]  /*5530*/  LOP3.LUT R7, R7, 0xff, RZ, 0xc0, !PT ;  /* 0x000000ff07077812 */ /* 0x000fe400078ec0ff */
[----:B------:R-:W-:Y:S01]  /*5540*/  F2FP.SATFINITE.E4M3.F32.PACK_AB_MERGE_C R40, R167, R40, RZ ;  /* 0x00000028a728723e */ /* 0x000fe200048070ff */
[----:B------:R-:W-:Y:S01]  /*5550*/  @!P5 FMUL R78, R78, 0.5 ;  /* 0x3f0000004e4ed820 */ /* 0x000fe20000400000 */
[----:B------:R-:W3:Y:S01]  /*5560*/  MUFU.EX2 R151, R82 ;  /* 0x0000005200977308 */ /* 0x000ee20000000800 */
[----:B-1----:R-:W-:Y:S01]  /*5570*/  @!P3 FMUL R158, R158, R158 ;  /* 0x0000009e9e9eb220 */ /* 0x002fe20000400000 */
[----:B------:R-:W-:-:S02]  /*5580*/  FSETP.GEU.AND P3, PT, R86, -126, PT ;  /* 0xc2fc00005600780b */ /* 0x000fc40003f6e000 */
[C---:B------:R-:W-:Y:S02]  /*5590*/  F2FP.SATFINITE.E4M3.F32.PACK_AB_MERGE_C R6, R167.reuse, R6, RZ ;  /* 0x00000006a706723e */ /* 0x040fe400048070ff */
[----:B------:R-:W-:Y:S01]  /*55a0*/  F2FP.SATFINITE.E4M3.F32.PACK_AB_MERGE_C R21, R167, R21, RZ ;  /* 0x00000015a715723e */ /* 0x000fe200048070ff */
[----:B------:R-:W-:Y:S01]  /*55b0*/  @!P4 FMUL R75, R75, 0.5 ;  /* 0x3f0000004b4bc820 */ /* 0x000fe20000400000 */
[----:B------:R-:W1:Y:S01]  /*55c0*/  MUFU.EX2 R160, R71 ;  /* 0x0000004700a07308 */ /* 0x000e620000000800 */
[----:B--2---:R-:W-:Y:S01]  /*55d0*/  @!P6 FMUL R153, R153, R153 ;  /* 0x000000999999e220 */ /* 0x004fe20000400000 */
[----:B------:R-:W-:Y:S02]  /*55e0*/  FSETP.GEU.AND P6, PT, R91, -126, PT ;  /* 0xc2fc00005b00780b */ /* 0x000fe40003fce000 */
[----:B------:R-:W-:Y:S02]  /*55f0*/  LOP3.LUT R30, R30, 0xff, RZ, 0xc0, !PT ;  /* 0x000000ff1e1e7812 */ /* 0x000fe400078ec0ff */
[----:B------:R-:W-:Y:S01]  /*5600*/  F2FP.SATFINITE.E4M3.F32.PACK_AB_MERGE_C R52, R167, R52, RZ ;  /* 0x00000034a734723e */ /* 0x000fe200048070ff */
[----:B------:R-:W-:Y:S01]  /*5610*/  @!P3 FMUL R86, R86, 0.5 ;  /* 0x3f0000005656b820 */ /* 0x000fe20000400000 */
[----:B------:R2:W4:Y:S01]  /*5620*/  MUFU.EX2 R155, R78 ;  /* 0x0000004e009b7308 */ /* 0x0005220000000800 */
[----:B---3--:R-:W-:Y:S01]  /*5630*/  @!P1 FMUL R151, R151, R151 ;  /* 0x0000009797979220 */ /* 0x008fe20000400000 */
[----:B------:R-:W-:-:S02]  /*5640*/  FSETP.GEU.AND P1, PT, R94, -126, PT ;  /* 0xc2fc00005e00780b */ /* 0x000fc40003f2e000 */
[----:B------:R-:W-:Y:S02]  /*5650*/  F2FP.SATFINITE.E4M3.F32.PACK_AB_MERGE_C R39, R167, R177, RZ ;  /* 0x000000b1a727723e */ /* 0x000fe400048070ff */
[----:B------:R-:W-:Y:S01]  /*5660*/  LOP3.LUT R59, R59, 0xff, RZ, 0xc0, !PT ;  /* 0x000000ff3b3b7812 */ /* 0x000fe200078ec0ff */
[----:B------:R-:W-:Y:S01]  /*5670*/  @!P6 FMUL R91, R91, 0.5 ;  /* 0x3f0000005b5be820 */ /* 0x000fe20000400000 */
[----:B------:R-:W3:Y:S01]  /*5680*/  MUFU.EX2 R156, R75 ;  /* 0x0000004b009c7308 */ /* 0x000ee20000000800 */
[----:B-1----:R-:W-:Y:S01]  /*5690*/  @!P2 FMUL R160, R160, R160 ;  /* 0x000000a0a0a0a220 */ /* 0x002fe20000400000 */
[----:B------:R-:W-:Y:S01]  /*56a0*/  FSETP.GEU.AND P2, PT, R83, -126, PT ;  /* 0xc2fc00005300780b */ /* 0x000fe20003f4e000 */
[----:B--2---:R-:W-:Y:S01]  /*56b0*/  FFMA R78, R139, UR10, -R180 ;  /* 0x0000000a8b4e7c23 */ /* 0x004fe200080008b4 */
[----:B------:R-:W-:Y:S01]  /*56c0*/  ULDC UR10, c[0x0][0x604] ;  /* 0x00018100000a7ab9 */ /* 0x000fe20000000800 */
[----:B------:R-:W-:Y:S02]  /*56d0*/  F2FP.SATFINITE.E4M3.F32.PACK_AB_MERGE_C R139, R167, R144, RZ ;  /* 0x00000090a78b723e */ /* 0x000fe400048070ff */
[----:B------:R-:W-:Y:S01]  /*56e0*/  @!P1 FMUL R94, R94, 0.5 ;  /* 0x3f0000005e5e9820 */ /* 0x000fe20000400000 */
[----:B------:R-:W1:Y:S01]  /*56f0*/  MUFU.EX2 R147, R86 ;  /* 0x0000005600937308 */ /* 0x000e620000000800 */
[----:B----4-:R-:W-:Y:S01]  /*5700*/  @!P5 FMUL R155, R155, R155 ;  /* 0x0000009b9b9bd220 */ /* 0x010fe20000400000 */
[----:B------:R-:W-:-:S02]  /*5710*/  FSETP.GEU.AND P5, PT, R90, -126, PT ;  /* 0xc2fc00005a00780b */ /* 0x000fc40003fae000 */
[----:B------:R-:W-:Y:S02]  /*5720*/  LOP3.LUT R6, R6, 0xff, RZ, 0xc0, !PT ;  /* 0x000000ff06067812 */ /* 0x000fe400078ec0ff */
[----:B------:R-:W-:Y:S01]  /*5730*/  LOP3.LUT R21, R21, 0xffff, RZ, 0xc0, !PT ;  /* 0x0000ffff15157812 */ /* 0x000fe200078ec0ff */
[----:B------:R-:W-:Y:S01]  /*5740*/  @!P2 FMUL R83, R83, 0.5 ;  /* 0x3f0000005353a820 */ /* 0x000fe20000400000 */
[----:B------:R2:W4:Y:S01]  /*5750*/  MUFU.EX2 R102, R91 ;  /* 0x0000005b00667308 */ /* 0x0005220000000800 */
[----:B---3--:R-:W-:Y:S01]  /*5760*/  @!P4 FMUL R156, R156, R156 ;  /* 0x0000009c9c9cc220 */ /* 0x008fe20000400000 */
[----:B------:R-:W-:Y:S02]  /*5770*/  FSETP.GEU.AND P4, PT, R87, -126, PT ;  /* 0xc2fc00005700780b */ /* 0x000fe40003f8e000 */
[----:B------:R-:W-:Y:S02]  /*5780*/  LOP3.LUT R139, R139, 0xffff, RZ, 0xc0, !PT ;  /* 0x0000ffff8b8b7812 */ /* 0x000fe400078ec0ff */
[----:B------:R-:W-:Y:S01]  /*5790*/  PRMT R21, R21, 0x7604, R6 ;  /* 0x0000760415157816 */ /* 0x000fe20000000006 */
[----:B------:R-:W-:Y:S01]  /*57a0*/  @!P5 FMUL R90, R90, 0.5 ;  /* 0x3f0000005a5ad820 */ /* 0x000fe20000400000 */
[----:B------:R3:W5:Y:S01]  /*57b0*/  MUFU.EX2 R126, R94 ;  /* 0x0000005e007e7308 */ /* 0x0007620000000800 */
[----:B-1----:R-:W-:Y:S01]  /*57c0*/  @!P3 FMUL R147, R147, R147 ;  /* 0x000000939393b220 */ /* 0x002fe20000400000 */
[----:B------:R-:W-:Y:S01]  /*57d0*/  FSETP.GEU.AND P3, PT, R98, -126, PT ;  /* 0xc2fc00006200780b */ /* 0x000fe20003f6e000 */
[----:B--2---:R-:W-:Y:S01]  /*57e0*/  FADD R91, R89, R68 ;  /* 0x00000044595b7221 */ /* 0x004fe20000000000 */
[----:B------:R-:W-:Y:S01]  /*57f0*/  FADD R89, R85, R8 ;  /* 0x0000000855597221 */ /* 0x000fe20000000000 */
[----:B------:R-:W-:Y:S01]  /*5800*/  F2FP.SATFINITE.E4M3.F32.PACK_AB_MERGE_C R68, R167, R68, RZ ;  /* 0x00000044a744723e */ /* 0x000fe200048070ff */
[----:B------:R-:W-:Y:S01]  /*5810*/  FADD R85, R109, R18 ;  /* 0x000000126d557221 */ /* 0x000fe20000000000 */
[----:B------:R-:W-:Y:S01]  /*5820*/  @!P4 FMUL R87, R87, 0.5 ;  /* 0x3f0000005757c820 */ /* 0x000fe20000400000 */
[----:B------:R1:W2:Y:S01]  /*5830*/  MUFU.EX2 R150, R83 ;  /* 0x0000005300967308 */ /* 0x0002a20000000800 */
[----:B----4-:R-:W-:Y:S01]  /*5840*/  @!P6 FMUL R102, R102, R102 ;  /* 0x000000666666e220 */ /* 0x010fe20000400000 */
[----:B------:R-:W-:Y:S01]  /*5850*/  FSETP.GEU.AND P6, PT, R103, -126, PT ;  /* 0xc2fc00006700780b */ /* 0x000fe20003fce000 */
[----:B---3--:R-:W-:Y:S01]  /*5860*/  FFMA R94, R107, UR5, -R180 ;  /* 0x000000056b5e7c23 */ /* 0x008fe200080008b4 */
[----:B------:R-:W-:Y:S01]  /*5870*/  ULDC UR5, c[0x0][0x604] ;  /* 0x0001810000057ab9 */ /* 0x000fe20000000800 */
[----:B------:R-:W-:Y:S01]  /*5880*/  FADD R107, R113, R62 ;  /* 0x0000003e716b7221 */ /* 0x000fe20000000000 */
[----:B------:R-:W-:Y:S01]  /*5890*/  FFMA R110, R110, UR5, -R180 ;  /* 0x000000056e6e7c23 */ /* 0x000fe200080008b4 */
[----:B------:R-:W-:Y:S01]  /*58a0*/  @!P3 FMUL R98, R98, 0.5 ;  /* 0x3f0000006262b820 */ /* 0x000fe20000400000 */
[----:B------:R-:W3:Y:S01]  /*58b0*/  MUFU.EX2 R134, R90 ;  /* 0x0000005a00867308 */ /* 0x000ee20000000800 */
[----:B-----5:R-:W-:Y:S01]  /*58c0*/  @!P1 FMUL R126, R126, R126 ;  /* 0x0000007e7e7e9220 */ /* 0x020fe20000400000 */
[----:B------:R-:W-:Y:S01]  /*58d0*/  FSETP.GEU.AND P1, PT, R106, -126, PT ;  /* 0xc2fc00006a00780b */ /* 0x000fe20003f2e000 */
[----:B------:R-:W-:Y:S01]  /*58e0*/  ULDC UR5, c[0x0][0x604] ;  /* 0x0001810000057ab9 */ /* 0x000fe20000000800 */
[----:B-1----:R-:W-:Y:S01]  /*58f0*/  FADD R83, R101, R64 ;  /* 0x0000004065537221 */ /* 0x002fe20000000000 */
[--C-:B------:R-:W-:Y:S01]  /*5900*/  FFMA R88, R111, UR5, -R180.reuse ;  /* 0x000000056f587c23 */ /* 0x100fe200080008b4 */
[----:B------:R-:W-:Y:S01]  /*5910*/  ULDC UR5, c[0x0][0x604] ;  /* 0x0001810000057ab9 */ /* 0x000fe20000000800 */
[----:B------:R-:W-:Y:S01]  /*5920*/  @!P6 FMUL R103, R103, 0.5 ;  /* 0x3f0000006767e820 */ /* 0x000fe20000400000 */
[----:B------:R1:W4:Y:S01]  /*5930*/  MUFU.EX2 R146, R87 ;  /* 0x0000005700927308 */ /* 0x0003220000000800 */
        /* <DEDUP_REMOVED lines=8> */
[----:B---3--:R-:W-:Y:S01]  /*59c0*/  @!P5 FMUL R134, R134, R134 ;  /* 0x000000868686d220 */ /* 0x008fe20000400000 */
[----:B------:R-:W-:Y:S01]  /*59d0*/  FSETP.GEU.AND P5, PT, R65, -126, PT ;  /* 0xc2fc00004100780b */ /* 0x000fe20003fae000 */
[----:B------:R-:W-:Y:S01]  /*59e0*/  ULDC UR5, c[0x0][0x604] ;  /* 0x0001810000057ab9 */ /* 0x000fe20000000800 */
[----:B-1----:R-:W-:Y:S01]  /*59f0*/  FADD R87, R69, R66 ;  /* 0x0000004245577221 */ /* 0x002fe20000000000 */
[--C-:B------:R-:W-:Y:S01]  /*5a00*/  FFMA R116, R118, UR5, -R180.reuse ;  /* 0x0000000576747c23 */ /* 0x100fe200080008b4 */
[----:B------:R-:W-:Y:S01]  /*5a10*/  ULDC UR5, c[0x0][0x604] ;  /* 0x0001810000057ab9 */ /* 0x000fe20000000800 */
[----:B------:R-:W-:Y:S01]  /*5a20*/  @!P2 FMUL R95, R95, 0.5 ;  /* 0x3f0000005f5fa820 */ /* 0x000fe20000400000 */
[----:B------:R-:W1:Y:S01]  /*5a30*/  MUFU.EX2 R98, R103 ;  /* 0x0000006700627308 */ /* 0x000e620000000800 */
[----:B----4-:R-:W-:Y:S01]  /*5a40*/  @!P4 FMUL R146, R146, R146 ;  /* 0x000000929292c220 */ /* 0x010fe20000400000 */
        /* <DEDUP_REMOVED lines=15> */
[----:B-1----:R-:W-:Y:S01]  /*5b40*/  @!P6 FMUL R98, R98, R98 ;  /* 0x000000626262e220 */ /* 0x002fe20000400000 */
[----:B------:R-:W-:Y:S01]  /*5b50*/  FSETP.GEU.AND P6, PT, R92, -126, PT ;  /* 0xc2fc00005c00780b */ /* 0x000fe20003fce000 */
[----:B------:R-:W-:Y:S01]  /*5b60*/  FFMA R73, R73, UR5, -R180 ;  /* 0x0000000549497c23 */ /* 0x000fe200080008b4 */
[----:B------:R-:W-:Y:S01]  /*5b70*/  ULDC UR5, c[0x0][0x604] ;  /* 0x0001810000057ab9 */ /* 0x000fe20000000800 */
[----:B------:R-:W-:Y:S01]  /*5b80*/  FADD R69, R176, R124 ;  /* 0x0000007cb0457221 */ /* 0x000fe20000000000 */
[--C-:B------:R-:W-:Y:S01]  /*5b90*/  FFMA R80, R127, UR5, -R180.reuse ;  /* 0x000000057f507c23 */ /* 0x100fe200080008b4 */
[----:B------:R-:W-:Y:S01]  /*5ba0*/  @!P3 FMUL R110, R110, 0.5 ;  /* 0x3f0000006e6eb820 */ /* 0x000fe20000400000 */
[----:B------:R-:W1:Y:S01]  /*5bb0*/  MUFU.EX2 R122, R65 ;  /* 0x00000041007a7308 */ /* 0x000e620000000800 */
        /* <DEDUP_REMOVED lines=12> */
[----:B------:R-:W-:Y:S01]  /*5c80*/  F2FP.SATFINITE.E4M3.F32.PACK_AB_MERGE_C R113, R167, R113, RZ ;  /* 0x00000071a771723e */ /* 0x000fe200048070ff */
[----:B------:R-:W-:Y:S01]  /*5c90*/  FFMA R77, R77, UR5, -R180 ;  /* 0x000000054d4d7c23 */ /* 0x000fe200080008b4 */
[----:B------:R-:W-:Y:S01]  /*5ca0*/  @!P1 FMUL R116, R116, 0.5 ;  /* 0x3f00000074749820 */ /* 0x000fe20000400000 */
[----:B------:R-:W2:Y:S01]  /*5cb0*/  MUFU.EX2 R92, R92 ;  /* 0x0000005c005c7308 */ /* 0x000ea20000000800 */
[----:B-1----:R-:W-:Y:S01]  /*5cc0*/  @!P5 FMUL R122, R122, R122 ;  /* 0x0000007a7a7ad220 */ /* 0x002fe20000400000 */
[----:B------:R-:W-:Y:S01]  /*5cd0*/  FSETP.GEU.AND P5, PT, R114, -126, PT ;  /* 0xc2fc00007200780b */ /* 0x000fe20003fae000 */
[----:B------:R-:W-:Y:S01]  /*5ce0*/  ULDC UR5, c[0x0][0x604] ;  /* 0x0001810000057ab9 */ /* 0x000fe20000000800 */
[----:B------:R-:W-:Y:S01]  /*5cf0*/  FADD R95, R117, R10 ;  /* 0x0000000a755f7221 */ /* 0x000fe20000000000 */
[--C-:B------:R-:W-:Y:S01]  /*5d00*/  FFMA R82, R135, UR5, -R180.reuse ;  /* 0x0000000587527c23 */ /* 0x100fe200080008b4 */
[----:B------:R-:W-:Y:S01]  /*5d10*/  ULDC UR5, c[0x0][0x604] ;  /* 0x0001810000057ab9 */ /* 0x000fe20000000800 */
[----:B------:R-:W-:Y:S01]  /*5d20*/  @!P2 FMUL R94, R94, 0.5 ;  /* 0x3f0000005e5ea820 */ /* 0x000fe20000400000 */
[----:B------:R-:W1:Y:S01]  /*5d30*/  MUFU.EX2 R116, R116 ;  /* 0x0000007400747308 */ /* 0x000e620000000800 */
        /* <DEDUP_REMOVED lines=12> */
[----:B------:R-:W-:Y:S01]  /*5e00*/  FADD R67, R175, R100 ;  /* 0x00000064af437221 */ /* 0x000fe20000000000 */
[----:B------:R-:W-:Y:S01]  /*5e10*/  F2FP.SATFINITE.E4M3.F32.PACK_AB_MERGE_C R175, R167, R148, RZ ;  /* 0x00000094a7af723e */ /* 0x000fe200048070ff */
[----:B------:R-:W-:Y:S01]  /*5e20*/  @!P4 FMUL R88, R88, 0.5 ;  /* 0x3f0000005858c820 */ /* 0x000fe20000400000 */
[----:B------:R-:W2:Y:S01]  /*5e30*/  MUFU.EX2 R120, R110 ;  /* 0x0000006e00787308 */ /* 0x000ea20000000800 */
[----:B-1----:R-:W-:Y:S01]  /*5e40*/  @!P1 FMUL R116, R116, R116 ;  /* 0x0000007474749220 */ /* 0x002fe20000400000 */
[----:B------:R-:W-:Y:S01]  /*5e50*/  FSETP.GEU.AND P1, PT, R76, -126, PT ;  /* 0xc2fc00004c00780b */ /* 0x000fe20003f2e000 */
[----:B------:R-:W-:Y:S01]  /*5e60*/  FADD R91, R91, R174 ;  /* 0x000000ae5b5b7221 */ /* 0x000fe20000000000 */
[----:B------:R-:W-:Y:S01]  /*5e70*/  LOP3.LUT R174, R55, 0xffff, RZ, 0xc0, !PT ;  /* 0x0000ffff37ae7812 */ /* 0x000fe200078ec0ff */
[----:B------:R-:W-:Y:S01]  /*5e80*/  FADD R138, R145, R22 ;  /* 0x00000016918a7221 */ /* 0x000fe20000000000 */
[----:B------:R-:W-:Y:S01]  /*5e90*/  F2FP.SATFINITE.E4M3.F32.PACK_AB_MERGE_C R145, R167, R145, RZ ;  /* 0x00000091a791723e */ /* 0x000fe200048070ff */
[----:B------:R-:W-:Y:S01]  /*5ea0*/  @!P6 FMUL R80, R80, 0.5 ;  /* 0x3f0000005050e820 */ /* 0x000fe20000400000 */
[----:B------:R-:W1:Y:S01]  /*5eb0*/  MUFU.EX2 R118, R114 ;  /* 0x0000007200767308 */ /* 0x000e620000000800 */
[----:B---3--:R-:W-:Y:S01]  /*5ec0*/  @!P2 FMUL R94, R94, R94 ;  /* 0x0000005e5e5ea220 */ /* 0x008fe20000400000 */
[----:B------:R-:W-:Y:S01]  /*5ed0*/  FSETP.GEU.AND P2, PT, R90, -126, PT ;  /* 0xc2fc00005a00780b */ /* 0x000fe20003f4e000 */
[----:B------:R-:W-:Y:S01]  /*5ee0*/  FADD R99, R81, R46 ;  /* 0x0000002e51637221 */ /* 0x000fe20000000000 */
[----:B------:R-:W-:Y:S01]  /*5ef0*/  F2FP.SATFINITE.E4M3.F32.PACK_AB_MERGE_C R10, R167, R10, RZ ;  /* 0x0000000aa70a723e */ /* 0x000fe200048070ff */
[----:B------:R-:W-:Y:S01]  /*5f00*/  FADD R75, R29, R94 ;  /* 0x0000005e1d4b7221 */ /* 0x000fe20000000000 */
[----:B------:R-:W-:Y:S01]  /*5f10*/  LOP3.LUT R145, R145, 0xff, RZ, 0xc0, !PT ;  /* 0x000000ff91917812 */ /* 0x000fe200078ec0ff */
[----:B------:R-:W-:Y:S01]  /*5f20*/  @!P1 FMUL R76, R76, 0.5 ;  /* 0x3f0000004c4c9820 */ /* 0x000fe20000400000 */
[----:B------:R-:W3:Y:S01]  /*5f30*/  MUFU.EX2 R88, R88 ;  /* 0x0000005800587308 */ /* 0x000ee20000000800 */
[----:B--2---:R-:W-:Y:S01]  /*5f40*/  @!P3 FMUL R120, R120, R120 ;  /* 0x000000787878b220 */ /* 0x004fe20000400000 */
[----:B------:R-:W-:Y:S01]  /*5f50*/  FSETP.GEU.AND P3, PT, R72, -126, PT ;  /* 0xc2fc00004800780b */ /* 0x000fe20003f6e000 */
[----:B------:R-:W-:Y:S01]  /*5f60*/  FADD R103, R125, R2 ;  /* 0x000000027d677221 */ /* 0x000fe20000000000 */
[----:B------:R-:W-:Y:S01]  /*5f70*/  LOP3.LUT R10, R10, 0xff, RZ, 0xc0, !PT ;  /* 0x000000ff0a0a7812 */ /* 0x000fe200078ec0ff */
[----:B------:R-:W-:Y:S01]  /*5f80*/  FADD R117, R173, R120 ;  /* 0x00000078ad757221 */ /* 0x000fe20000000000 */
[----:B------:R-:W-:Y:S01]  /*5f90*/  F2FP.SATFINITE.E4M3.F32.PACK_AB_MERGE_C R20, R167, R20, RZ ;  /* 0x00000014a714723e */ /* 0x000fe200048070ff */
[----:B------:R-:W-:Y:S01]  /*5fa0*/  @!P2 FMUL R90, R90, 0.5 ;  /* 0x3f0000005a5aa820 */ /* 0x000fe20000400000 */
[----:B------:R-:W2:Y:S01]  /*5fb0*/  MUFU.EX2 R80, R80 ;  /* 0x0000005000507308 */ /* 0x000ea20000000800 */
[----:B-1----:R-:W-:Y:S01]  /*5fc0*/  @!P5 FMUL R118, R118, R118 ;  /* 0x000000767676d220 */ /* 0x002fe20000400000 */
[----:B------:R-:W-:Y:S01]  /*5fd0*/  FSETP.GEU.AND P5, PT, R73, -126, PT ;  /* 0xc2fc00004900780b */ /* 0x000fe20003fae000 */
[----:B------:R-:W-:Y:S01]  /*5fe0*/  FADD R131, R168, R92 ;  /* 0x0000005ca8837221 */ /* 0x000fe20000000000 */
[C---:B------:R-:W-:Y:S01]  /*5ff0*/  F2FP.SATFINITE.E4M3.F32.PACK_AB_MERGE_C R62, R167.reuse, R62, RZ ;  /* 0x0000003ea73e723e */ /* 0x040fe200048070ff */
[----:B------:R-:W-:Y:S01]  /*6000*/  FADD R81, R178, R134 ;  /* 0x00000086b2517221 */ /* 0x000fe20000000000 */
[----:B------:R-:W-:Y:S01]  /*6010*/  F2FP.SATFINITE.E4M3.F32.PACK_AB_MERGE_C R109, R167, R172, RZ ;  /* 0x000000aca76d723e */ /* 0x000fe200048070ff */
[----:B------:R-:W-:Y:S01]  /*6020*/  @!P3 FMUL R72, R72, 0.5 ;  /* 0x3f0000004848b820 */ /* 0x000fe20000400000 */
[----:B------:R-:W1:Y:S01]  /*6030*/  MUFU.EX2 R112, R76 ;  /* 0x0000004c00707308 */ /* 0x000e620000000800 */
[----:B---3--:R-:W-:Y:S01]  /*6040*/  @!P4 FMUL R88, R88, R88 ;  /* 0x000000585858c220 */ /* 0x008fe20000400000 */
[----:B------:R-:W-:Y:S01]  /*6050*/  FSETP.GEU.AND P4, PT, R86, -126, PT ;  /* 0xc2fc00005600780b */ /* 0x000fe20003f8e000 */
[----:B------:R-:W-:Y:S01]  /*6060*/  FADD R79, R37, R132 ;  /* 0x00000084254f7221 */ /* 0x000fe20000000000 */
[C---:B------:R-:W-:Y:S01]  /*6070*/  F2FP.SATFINITE.E4M3.F32.PACK_AB_MERGE_C R46, R167.reuse, R46, RZ ;  /* 0x0000002ea72e723e */ /* 0x040fe200048070ff */
[----:B------:R-:W-:Y:S01]  /*6080*/  FADD R115, R172, R88 ;  /* 0x00000058ac737221 */ /* 0x000fe20000000000 */
[----:B------:R-:W-:Y:S01]  /*6090*/  F2FP.SATFINITE.E4M3.F32.PACK_AB_MERGE_C R8, R167, R8, RZ ;  /* 0x00000008a708723e */ /* 0x000fe200048070ff */
[----:B------:R-:W-:Y:S01]  /*60a0*/  @!P5 FMUL R73, R73, 0.5 ;  /* 0x3f0000004949d820 */ /* 0x000fe20000400000 */
[----:B------:R3:W4:Y:S01]  /*60b0*/  MUFU.EX2 R130, R72 ;  /* 0x0000004800827308 */ /* 0x0007220000000800 */
[----:B--2---:R-:W-:Y:S01]  /*60c0*/  @!P6 FMUL R80, R80, R80 ;  /* 0x000000505050e220 */ /* 0x004fe20000400000 */
[----:B------:R-:W-:Y:S01]  /*60d0*/  FSETP.GEU.AND P6, PT, R78, -126, PT ;  /* 0xc2fc00004e00780b */ /* 0x000fe20003fce000 */
[----:B------:R-:W-:Y:S01]  /*60e0*/  FADD R172, R159, R28 ;  /* 0x0000001c9fac7221 */ /* 0x000fe20000000000 */
[----:B------:R-:W-:Y:S01]  /*60f0*/  F2FP.SATFINITE.E4M3.F32.PACK_AB_MERGE_C R66, R167, R66, RZ ;  /* 0x00000042a742723e */ /* 0x000fe200048070ff */
[----:B------:R-:W-:Y:S01]  /*6100*/  FADD R71, R31, R96 ;  /* 0x000000601f477221 */ /* 0x000fe20000000000 */
[----:B------:R-:W-:Y:S01]  /*6110*/  LOP3.LUT R20, R20, 0xff, RZ, 0xc0, !PT ;  /* 0x000000ff14147812 */ /* 0x000fe200078ec0ff */
[----:B------:R-:W-:Y:S01]  /*6120*/  @!P4 FMUL R86, R86, 0.5 ;  /* 0x3f0000005656c820 */ /* 0x000fe20000400000 */
[----:B------:R-:W2:Y:S01]  /*6130*/  MUFU.EX2 R90, R90 ;  /* 0x0000005a005a7308 */ /* 0x000ea20000000800 */
[----:B-1----:R-:W-:Y:S01]  /*6140*/  @!P1 FMUL R112, R112, R112 ;  /* 0x0000007070709220 */ /* 0x002fe20000400000 */
[----:B------:R-:W-:Y:S01]  /*6150*/  FSETP.GEU.AND P1, PT, R142, -126, PT ;  /* 0xc2fc00008e00780b */ /* 0x000fe20003f2e000 */
[--C-:B---3--:R-:W-:Y:S01]  /*6160*/  FFMA R72, R143, UR5, -R180.reuse ;  /* 0x000000058f487c23 */ /* 0x108fe200080008b4 */
[----:B------:R-:W-:Y:S01]  /*6170*/  ULDC UR5, c[0x0][0x604] ;  /* 0x0001810000057ab9 */ /* 0x000fe20000000800 */
[----:B------:R-:W-:Y:S01]  /*6180*/  F2FP.SATFINITE.E4M3.F32.PACK_AB_MERGE_C R28, R167, R28, RZ ;  /* 0x0000001ca71c723e */ /* 0x000fe200048070ff */
[--C-:B------:R-:W-:Y:S01]  /*6190*/  FFMA R106, R108, UR5, -R180.reuse ;  /* 0x000000056c6a7c23 */ /* 0x100fe200080008b4 */
[----:B------:R-:W-:Y:S01]  /*61a0*/  @!P6 FMUL R78, R78, 0.5 ;  /* 0x3f0000004e4ee820 */ /* 0x000fe20000400000 */
[----:B------:R1:W3:Y:S01]  /*61b0*/  MUFU.EX2 R114, R73 ;  /* 0x0000004900727308 */ /* 0x0002e20000000800 */
[----:B----4-:R-:W-:Y:S01]  /*61c0*/  @!P3 FMUL R130, R130, R130 ;  /* 0x000000828282b220 */ /* 0x010fe20000400000 */
[----:B------:R-:W-:Y:S01]  /*61d0*/  FSETP.GEU.AND P3, PT, R77, -126, PT ;  /* 0xc2fc00004d00780b */ /* 0x000fe20003f6e000 */
[----:B------:R-:W-:Y:S01]  /*61e0*/  ULDC UR5, c[0x0][0x604] ;  /* 0x0001810000057ab9 */ /* 0x000fe20000000800 */
[----:B------:R-:W-:Y:S01]  /*61f0*/  F2FP.SATFINITE.E4M3.F32.PACK_AB_MERGE_C R56, R167, R56, RZ ;  /* 0x00000038a738723e */ /* 0x000fe200048070ff */
[----:B------:R-:W-:Y:S01]  /*6200*/  FFMA R76, R104, UR5, -R180 ;  /* 0x00000005684c7c23 */ /* 0x000fe200080008b4 */
[----:B------:R-:W-:Y:S01]  /*6210*/  ULDC UR5, c[0x0][0x604] ;  /* 0x0001810000057ab9 */ /* 0x000fe20000000800 */
[----:B------:R-:W-:Y:S01]  /*6220*/  @!P1 FMUL R142, R142, 0.5 ;  /* 0x3f0000008e8e9820 */ /* 0x000fe20000400000 */
[----:B------:R-:W4:Y:S01]  /*6230*/  MUFU.EX2 R86, R86 ;  /* 0x0000005600567308 */ /* 0x000f220000000800 */
[----:B--2---:R-:W-:Y:S01]  /*6240*/  @!P2 FMUL R90, R90, R90 ;  /* 0x0000005a5a5aa220 */ /* 0x004fe20000400000 */
[----:B------:R-:W-:Y:S01]  /*6250*/  FSETP.GEU.AND P2, PT, R84, -126, PT ;  /* 0xc2fc00005400780b */ /* 0x000fe20003f4e000 */
[----:B-1----:R-:W-:Y:S01]  /*6260*/  FADD R73, R177, R126 ;  /* 0x0000007eb1497221 */ /* 0x002fe20000000000 */
[--C-:B------:R-:W-:Y:S01]  /*6270*/  FFMA R104, R133, UR10, -R180.reuse ;  /* 0x0000000a85687c23 */ /* 0x100fe200080008b4 */
[----:B------:R-:W-:Y:S01]  /*6280*/  FFMA R74, R137, UR5, -R180 ;  /* 0x00000005894a7c23 */ /* 0x000fe200080008b4 */
[----:B------:R-:W-:Y:S01]  /*6290*/  FADD R180, R154, R32 ;  /* 0x000000209ab47221 */ /* 0x000fe20000000000 */
[----:B------:R-:W-:Y:S01]  /*62a0*/  @!P3 FMUL R77, R77, 0.5 ;  /* 0x3f0000004d4db820 */ /* 0x000fe20000400000 */
[----:B------:R-:W1:Y:S01]  /*62b0*/  MUFU.EX2 R78, R78 ;  /* 0x0000004e004e7308 */ /* 0x000e620000000800 */
[----:B---3--:R-:W-:Y:S01]  /*62c0*/  @!P5 FMUL R114, R114, R114 ;  /* 0x000000727272d220 */ /* 0x008fe20000400000 */
[----:B------:R-:W-:Y:S01]  /*62d0*/  FSETP.GEU.AND P5, PT, R128, -126, PT ;  /* 0xc2fc00008000780b */ /* 0x000fe20003fae000 */
[----:B------:R-:W-:Y:S01]  /*62e0*/  FADD R89, R89, R180 ;  /* 0x000000b459597221 */ /* 0x000fe20000000000 */
[----:B------:R-:W-:Y:S01]  /*62f0*/  LOP3.LUT R180, R47, 0xffff, RZ, 0xc0, !PT ;  /* 0x0000ffff2fb47812 */ /* 0x000fe200078ec0ff */
[----:B------:R-:W-:Y:S01]  /*6300*/  FADD R176, R166, R114 ;  /* 0x00000072a6b07221 */ /* 0x000fe20000000000 */
[----:B------:R-:W-:Y:S01]  /*6310*/  LOP3.LUT R3, R46, 0xffff, RZ, 0xc0, !PT ;  /* 0x0000ffff2e037812 */ /* 0x000fe200078ec0ff */
[----:B------:R-:W-:Y:S01]  /*6320*/  @!P2 FMUL R84, R84, 0.5 ;  /* 0x3f0000005454a820 */ /* 0x000fe20000400000 */
[----:B------:R2:W3:Y:S01]  /*6330*/  MUFU.EX2 R108, R142 ;  /* 0x0000008e006c7308 */ /* 0x0004e20000000800 */
[----:B----4-:R-:W-:Y:S01]  /*6340*/  @!P4 FMUL R86, R86, R86 ;  /* 0x000000565656c220 */ /* 0x010fe20000400000 */
[----:B------:R-:W-:Y:S01]  /*6350*/  FSETP.GEU.AND P4, PT, R82, -126, PT ;  /* 0xc2fc00005200780b */ /* 0x000fe20003f8e000 */
[----:B------:R-:W-:Y:S01]  /*6360*/  FADD R182, R164, R112 ;  /* 0x00000070a4b67221 */ /* 0x000fe20000000000 */
[----:B------:R-:W-:Y:S01]  /*6370*/  LOP3.LUT R8, R8, 0xff, RZ, 0xc0, !PT ;  /* 0x000000ff08087812 */ /* 0x000fe200078ec0ff */
[----:B------:R-:W-:Y:S01]  /*6380*/  FADD R178, R165, R80 ;  /* 0x00000050a5b27221 */ /* 0x000fe20000000000 */
[C---:B------:R-:W-:Y:S01]  /*6390*/  F2FP.SATFINITE.E4M3.F32.PACK_AB_MERGE_C R159, R167.reuse, R159, RZ ;  /* 0x0000009fa79f723e */ /* 0x040fe200048070ff */
[----:B------:R-:W-:Y:S01]  /*63a0*/  @!P5 FMUL R128, R128, 0.5 ;  /* 0x3f0000008080d820 */ /* 0x000fe20000400000 */
[----:B------:R-:W4:Y:S01]  /*63b0*/  MUFU.EX2 R110, R77 ;  /* 0x0000004d006e7308 */ /* 0x000f220000000800 */
[----:B-1----:R-:W-:Y:S01]  /*63c0*/  @!P6 FMUL R78, R78, R78 ;  /* 0x0000004e4e4ee220 */ /* 0x002fe20000400000 */
[----:B--2---:R-:W-:Y:S01]  /*63d0*/  FADD R142, R144, R90 ;  /* 0x0000005a908e7221 */ /* 0x004fe20000000000 */
[----:B------:R-:W-:Y:S01]  /*63e0*/  FADD R144, R162, R42 ;  /* 0x0000002aa2907221 */ /* 0x000fe20000000000 */
[----:B------:R-:W-:Y:S01]  /*63f0*/  F2FP.SATFINITE.E4M3.F32.PACK_AB_MERGE_C R162, R167, R162, RZ ;  /* 0x000000a2a7a2723e */ /* 0x000fe200048070ff */
[----:B------:R-:W-:Y:S01]  /*6400*/  FADD R198, R156, R78 ;  /* 0x0000004e9cc67221 */ /* 0x000fe20000000000 */
[----:B------:R-:W-:Y:S01]  /*6410*/  FSETP.GEU.AND P6, PT, R74, -126, PT ;  /* 0xc2fc00004a00780b */ /* 0x000fe20003fce000 */
[----:B------:R-:W-:Y:S01]  /*6420*/  @!P4 FMUL R82, R82, 0.5 ;  /* 0x3f0000005252c820 */ /* 0x000fe20000400000 */
[----:B------:R-:W1:Y:S01]  /*6430*/  MUFU.EX2 R84, R84 ;  /* 0x0000005400547308 */ /* 0x000e620000000800 */
[----:B---3--:R-:W-:Y:S01]  /*6440*/  @!P1 FMUL R108, R108, R108 ;  /* 0x0000006c6c6c9220 */ /* 0x008fe20000400000 */
[----:B------:R-:W-:Y:S01]  /*6450*/  ISETP.GT.U32.AND P1, PT, R27, 0x1, PT ;  /* 0x000000011b00780c */ /* 0x000fe20003f24070 */
[----:B------:R-:W-:Y:S01]  /*6460*/  FADD R198, R75, R198 ;  /* 0x000000c64bc67221 */ /* 0x000fe20000000000 */
[----:B------:R-:W-:Y:S01]  /*6470*/  F2FP.SATFINITE.E4M3.F32.PACK_AB_MERGE_C R27, R167, R125, RZ ;  /* 0x0000007da71b723e */ /* 0x000fe200048070ff */
[----:B------:R-:W-:Y:S01]  /*6480*/  FADD R75, R73, R176 ;  /* 0x000000b0494b7221 */ /* 0x000fe20000000000 */
[----:B------:R-:W-:Y:S01]  /*6490*/  LOP3.LUT R176, R51, 0xffff, RZ, 0xc0, !PT ;  /* 0x0000ffff33b07812 */ /* 0x000fe200078ec0ff */
[----:B------:R-:W-:Y:S01]  /*64a0*/  FADD R133, R170, R118 ;  /* 0x00000076aa857221 */ /* 0x000fe20000000000 */
[----:B------:R-:W2:Y:S01]  /*64b0*/  MUFU.EX2 R128, R128 ;  /* 0x0000008000807308 */ /* 0x000ea20000000800 */
[----:B----4-:R-:W-:Y:S01]  /*64c0*/  @!P3 FMUL R110, R110, R110 ;  /* 0x0000006e6e6eb220 */ /* 0x010fe20000400000 */
[----:B------:R-:W-:Y:S01]  /*64d0*/  FSETP.GEU.AND P3, PT, R106, -126, PT ;  /* 0xc2fc00006a00780b */ /* 0x000fe20003f6e000 */
[----:B------:R-:W-:Y:S01]  /*64e0*/  @!P6 FMUL R74, R74, 0.5 ;  /* 0x3f0000004a4ae820 */ /* 0x000fe20000400000 */
[----:B------:R-:W-:Y:S01]  /*64f0*/  LOP3.LUT R27, R27, 0xff, RZ, 0xc0, !PT ;  /* 0x000000ff1b1b7812 */ /* 0x000fe200078ec0ff */
[----:B------:R-:W-:Y:S01]  /*6500*/  FADD R77, R23, R102 ;  /* 0x00000066174d7221 */ /* 0x000fe20000000000 */
[----:B------:R-:W-:Y:S01]  /*6510*/  PRMT R47, R176, 0x7604, R61 ;  /* 0x00007604b02f7816 */ /* 0x000fe2000000003d */
[----:B------:R-:W-:Y:S01]  /*6520*/  FADD R178, R71, R178 ;  /* 0x000000b247b27221 */ /* 0x000fe20000000000 */
[----:B------:R-:W3:Y:S01]  /*6530*/  MUFU.EX2 R82, R82 ;  /* 0x0000005200527308 */ /* 0x000ee20000000800 */
[----:B-1----:R-:W-:Y:S01]  /*6540*/  @!P2 FMUL R84, R84, R84 ;  /* 0x000000545454a220 */ /* 0x002fe20000400000 */
[----:B------:R-:W-:Y:S01]  /*6550*/  FSETP.GEU.AND P2, PT, R72, -126, PT ;  /* 0xc2fc00004800780b */ /* 0x000fe20003f4e000 */
[----:B------:R-:W-:Y:S01]  /*6560*/  FADD R137, R141, R58 ;  /* 0x0000003a8d897221 */ /* 0x000fe20000000000 */
[----:B------:R-:W-:Y:S01]  /*6570*/  PRMT R27, R174, 0x7604, R27 ;  /* 0x00007604ae1b7816 */ /* 0x000fe2000000001b */
[----:B------:R-:W-:Y:S01]  /*6580*/  FADD R135, R136, R26 ;  /* 0x0000001a88877221 */ /* 0x000fe20000000000 */
[----:B------:R-:W-:Y:S01]  /*6590*/  LOP3.LUT R174, R53, 0xffff, RZ, 0xc0, !PT ;  /* 0x0000ffff35ae7812 */ /* 0x000fe200078ec0ff */
[----:B------:R-:W-:Y:S01]  /*65a0*/  @!P3 FMUL R106, R106, 0.5 ;  /* 0x3f0000006a6ab820 */ /* 0x000fe20000400000 */
[----:B------:R-:W-:Y:S01]  /*65b0*/  LOP3.LUT R53, R105, 0xff, RZ, 0xc0, !PT ;  /* 0x000000ff69357812 */ /* 0x000fe200078ec0ff */
[----:B--2---:R-:W-:Y:S01]  /*65c0*/  @!P5 FMUL R128, R128, R128 ;  /* 0x000000808080d220 */ /* 0x004fe20000400000 */
[----:B------:R-:W-:Y:S01]  /*65d0*/  LOP3.LUT R176, R113, 0xffff, RZ, 0xc0, !PT ;  /* 0x0000ffff71b07812 */ /* 0x000fe200078ec0ff */
[----:B------:R-:W-:Y:S01]  /*65e0*/  MUFU.EX2 R74, R74 ;  /* 0x0000004a004a7308 */ /* 0x000fe20000000800 */
[----:B------:R-:W-:Y:S01]  /*65f0*/  FSETP.GEU.AND P5, PT, R104, -126, PT ;  /* 0xc2fc00006800780b */ /* 0x000fe20003fae000 */
[----:B------:R-:W-:Y:S01]  /*6600*/  FADD R196, R158, R128 ;  /* 0x000000809ec47221 */ /* 0x000fe20000000000 */
[----:B------:R-:W-:Y:S01]  /*6610*/  PRMT R53, R176, 0x7604, R53 ;  /* 0x00007604b0357816 */ /* 0x000fe20000000035 */
[----:B------:R-:W-:Y:S01]  /*6620*/  @!P2 FMUL R72, R72, 0.5 ;  /* 0x3f0000004848a820 */ /* 0x000fe20000400000 */
[----:B------:R-:W-:Y:S01]  /*6630*/  LOP3.LUT R176, R175, 0xffff, RZ, 0xc0, !PT ;  /* 0x0000ffffafb07812 */ /* 0x000fe200078ec0ff */
[----:B---3--:R-:W-:Y:S01]  /*6640*/  @!P4 FMUL R82, R82, R82 ;  /* 0x000000525252c220 */ /* 0x008fe20000400000 */
[----:B------:R-:W-:Y:S01]  /*6650*/  LOP3.LUT R162, R162, 0xffff, RZ, 0xc0, !PT ;  /* 0x0000ffffa2a27812 */ /* 0x000fe200078ec0ff */
[----:B------:R-:W1:Y:S01]  /*6660*/  MUFU.EX2 R106, R106 ;  /* 0x0000006a006a7308 */ /* 0x000e620000000800 */
[----:B------:R-:W-:Y:S01]  /*6670*/  PRMT R149, R176, 0x7604, R149 ;  /* 0x00007604b0957816 */ /* 0x000fe20000000095 */
[----:B------:R-:W-:Y:S01]  /*6680*/  FADD R196, R79, R196 ;  /* 0x000000c44fc47221 */ /* 0x000fe20000000000 */
[----:B------:R-:W-:Y:S01]  /*6690*/  LOP3.LUT R176, R5, 0xffff, RZ, 0xc0, !PT ;  /* 0x0000ffff05b07812 */ /* 0x000fe200078ec0ff */
[----:B------:R-:W-:Y:S01]  /*66a0*/  FADD R143, R140, R116 ;  /* 0x000000748c8f7221 */ /* 0x000fe20000000000 */
[----:B------:R-:W-:Y:S01]  /*66b0*/  LOP3.LUT R5, R68, 0xffff, RZ, 0xc0, !PT ;  /* 0x0000ffff44057812 */ /* 0x000fe200078ec0ff */
[----:B------:R-:W-:Y:S01]  /*66c0*/  @!P5 FMUL R104, R104, 0.5 ;  /* 0x3f0000006868d820 */ /* 0x000fe20000400000 */
[----:B------:R-:W-:Y:S01]  /*66d0*/  PRMT R145, R162, 0x7604, R145 ;  /* 0x00007604a2917816 */ /* 0x000fe20000000091 */
[----:B------:R-:W2:Y:S01]  /*66e0*/  MUFU.EX2 R72, R72 ;  /* 0x0000004800487308 */ /* 0x000ea20000000800 */
[----:B------:R-:W-:Y:S01]  /*66f0*/  LOP3.LUT R162, R17, 0xffff, RZ, 0xc0, !PT ;  /* 0x0000ffff11a27812 */ /* 0x000fe200078ec0ff */
[----:B------:R-:W-:Y:S01]  /*6700*/  FADD R148, R161, R110 ;  /* 0x0000006ea1947221 */ /* 0x000fe20000000000 */
[----:B------:R-:W-:Y:S01]  /*6710*/  PRMT R17, R5, 0x7604, R10 ;  /* 0x0000760405117816 */ /* 0x000fe2000000000a */
[----:B------:R-:W-:Y:S01]  /*6720*/  FADD R83, R83, R188 ;  /* 0x000000bc53537221 */ /* 0x000fe20000000000 */
[----:B------:R-:W-:Y:S01]  /*6730*/  FSETP.GEU.AND P4, PT, R76, -126, PT ;  /* 0xc2fc00004c00780b */ /* 0x000fe20003f8e000 */
[----:B------:R-:W-:Y:S01]  /*6740*/  FADD R218, R137, R218 ;  /* 0x000000da89da7221 */ /* 0x000fe20000000000 */
[----:B------:R-:W-:Y:S01]  /*6750*/  LOP3.LUT R5, R62, 0xffff, RZ, 0xc0, !PT ;  /* 0x0000ffff3e057812 */ /* 0x000fe200078ec0ff */
[----:B------:R-:W3:Y:S01]  /*6760*/  MUFU.EX2 R104, R104 ;  /* 0x0000006800687308 */ /* 0x000ee20000000800 */
[----:B------:R-:W-:Y:S01]  /*6770*/  LOP3.LUT R51, R57, 0xff, RZ, 0xc0, !PT ;  /* 0x000000ff39337812 */ /* 0x000fe200078ec0ff */
[----:B-1----:R-:W-:Y:S01]  /*6780*/  @!P3 FMUL R106, R106, R106 ;  /* 0x0000006a6a6ab220 */ /* 0x002fe20000400000 */
[----:B------:R-:W-:Y:S01]  /*6790*/  LOP3.LUT R57, R66, 0xffff, RZ, 0xc0, !PT ;  /* 0x0000ffff42397812 */ /* 0x000fe200078ec0ff */
[----:B------:R-:W-:Y:S01]  /*67a0*/  FADD R119, R121, R24 ;  /* 0x0000001879777221 */ /* 0x000fe20000000000 */
[----:B------:R-:W-:Y:S01]  /*67b0*/  F2FP.SATFINITE.E4M3.F32.PACK_AB_MERGE_C R157, R167, R157, RZ ;  /* 0x0000009da79d723e */ /* 0x000fe200048070ff */
[----:B------:R-:W-:Y:S01]  /*67c0*/  FADD R212, R151, R106 ;  /* 0x0000006a97d47221 */ /* 0x000fe20000000000 */
[----:B------:R-:W-:Y:S01]  /*67d0*/  PRMT R46, R5, 0x7604, R20 ;  /* 0x00007604052e7816 */ /* 0x000fe20000000014 */
[----:B------:R-:W-:Y:S01]  /*67e0*/  FADD R123, R129, R60 ;  /* 0x0000003c817b7221 */ /* 0x000fe20000000000 */
[C---:B------:R-:W-:Y:S01]  /*67f0*/  F2FP.SATFINITE.E4M3.F32.PACK_AB_MERGE_C R111, R167.reuse, R173, RZ ;  /* 0x000000ada76f723e */ /* 0x040fe200048070ff */
[----:B------:R-:W-:Y:S01]  /*6800*/  @!P4 FMUL R76, R76, 0.5 ;  /* 0x3f0000004c4cc820 */ /* 0x000fe20000400000 */
[----:B------:R-:W-:Y:S01]  /*6810*/  LOP3.LUT R28, R28, 0xff, RZ, 0xc0, !PT ;  /* 0x000000ff1c1c7812 */ /* 0x000fe200078ec0ff */
[----:B--2---:R-:W-:Y:S01]  /*6820*/  @!P2 FMUL R72, R72, R72 ;  /* 0x000000484848a220 */ /* 0x004fe20000400000 */
[----:B------:R-:W-:Y:S01]  /*6830*/  LOP3.LUT R5, R56, 0xffff, RZ, 0xc0, !PT ;  /* 0x0000ffff38057812 */ /* 0x000fe200078ec0ff */
[----:B------:R-:W-:Y:S01]  /*6840*/  @!P6 FMUL R74, R74, R74 ;  /* 0x0000004a4a4ae220 */ /* 0x000fe20000400000 */
[C---:B------:R-:W-:Y:S01]  /*6850*/  F2FP.SATFINITE.E4M3.F32.PACK_AB_MERGE_C R173, R167.reuse, R154, RZ ;  /* 0x0000009aa7ad723e */ /* 0x040fe200048070ff */
[----:B------:R-:W-:Y:S01]  /*6860*/  FADD R154, R152, R54 ;  /* 0x00000036989a7221 */ /* 0x000fe20000000000 */
[----:B------:R-:W-:Y:S01]  /*6870*/  F2FP.SATFINITE.E4M3.F32.PACK_AB_MERGE_C R2, R167, R2, RZ ;  /* 0x00000002a702723e */ /* 0x000fe200048070ff */
[----:B------:R-:W-:Y:S01]  /*6880*/  FADD R206, R153, R72 ;  /* 0x0000004899ce7221 */ /* 0x000fe20000000000 */
[----:B------:R-:W-:Y:S01]  /*6890*/  PRMT R45, R174, 0x7604, R45 ;  /* 0x00007604ae2d7816 */ /* 0x000fe2000000002d */
[----:B------:R-:W1:Y:S01]  /*68a0*/  MUFU.EX2 R76, R76 ;  /* 0x0000004c004c7308 */ /* 0x000e620000000800 */
[----:B------:R-:W-:Y:S01]  /*68b0*/  PRMT R57, R57, 0x7604, R8 ;  /* 0x0000760439397816 */ /* 0x000fe20000000008 */
[----:B------:R-:W-:Y:S01]  /*68c0*/  FADD R115, R115, R206 ;  /* 0x000000ce73737221 */ /* 0x000fe20000000000 */
[----:B------:R-:W-:Y:S01]  /*68d0*/  F2FP.SATFINITE.E4M3.F32.PACK_AB_MERGE_C R152, R167, R152, RZ ;  /* 0x00000098a798723e */ /* 0x000fe200048070ff */
[----:B---3--:R-:W-:Y:S01]  /*68e0*/  @!P5 FMUL R104, R104, R104 ;  /* 0x000000686868d220 */ /* 0x008fe20000400000 */
[----:B------:R-:W-:Y:S01]  /*68f0*/  LOP3.LUT R159, R159, 0xff, RZ, 0xc0, !PT ;  /* 0x000000ff9f9f7812 */ /* 0x000fe200078ec0ff */
[----:B------:R-:W-:Y:S01]  /*6900*/  FADD R63, R25, R98 ;  /* 0x00000062193f7221 */ /* 0x000fe20000000000 */
[----:B------:R-:W-:Y:S01]  /*6910*/  LOP3.LUT R174, R157, 0xffff, RZ, 0xc0, !PT ;  /* 0x0000ffff9dae7812 */ /* 0x000fe200078ec0ff */
[----:B------:R-:W-:Y:S01]  /*6920*/  FADD R190, R160, R82 ;  /* 0x00000052a0be7221 */ /* 0x000fe20000000000 */
[----:B------:R-:W-:Y:S01]  /*6930*/  LOP3.LUT R8, R34, 0xff, RZ, 0xc0, !PT ;  /* 0x000000ff22087812 */ /* 0x000fe200078ec0ff */
[----:B------:R-:W-:Y:S01]  /*6940*/  FADD R220, R147, R104 ;  /* 0x0000006893dc7221 */ /* 0x000fe20000000000 */
[----:B------:R-:W-:Y:S01]  /*6950*/  F2FP.SATFINITE.E4M3.F32.PACK_AB_MERGE_C R125, R167, R168, RZ ;  /* 0x000000a8a77d723e */ /* 0x000fe200048070ff */
[----:B------:R-:W-:Y:S01]  /*6960*/  FADD R168, R171, R130 ;  /* 0x00000082aba87221 */ /* 0x000fe20000000000 */
[----:B------:R-:W-:Y:S01]  /*6970*/  PRMT R34, R5, 0x7604, R28 ;  /* 0x0000760405227816 */ /* 0x000fe2000000001c */
[----:B------:R-:W-:Y:S01]  /*6980*/  FADD R177, R146, R74 ;  /* 0x0000004a92b17221 */ /* 0x000fe20000000000 */
[----:B------:R-:W-:Y:S01]  /*6990*/  F2FP.SATFINITE.E4M3.F32.PACK_AB_MERGE_C R164, R167, R164, RZ ;  /* 0x000000a4a7a4723e */ /* 0x000fe200048070ff */
[----:B------:R-:W-:Y:S01]  /*69a0*/  FADD R81, R81, R168 ;  /* 0x000000a851517221 */ /* 0x000fe20000000000 */
[----:B------:R-:W-:Y:S01]  /*69b0*/  LOP3.LUT R2, R2, 0xff, RZ, 0xc0, !PT ;  /* 0x000000ff02027812 */ /* 0x000fe200078ec0ff */
[----:B------:R-:W-:Y:S01]  /*69c0*/  IMAD.U32 R6, R39, 0x10000, RZ ;  /* 0x0001000027067824 */ /* 0x000fe200078e00ff */
[----:B------:R-:W-:Y:S01]  /*69d0*/  LOP3.LUT R5, R50, 0xffff, RZ, 0xc0, !PT ;  /* 0x0000ffff32057812 */ /* 0x000fe200078ec0ff */
[----:B------:R-:W-:Y:S01]  /*69e0*/  FADD R71, R81, R196 ;  /* 0x000000c451477221 */ /* 0x000fe20000000000 */
[----:B------:R-:W-:Y:S01]  /*69f0*/  F2FP.SATFINITE.E4M3.F32.PACK_AB_MERGE_C R14, R167, R14, RZ ;  /* 0x0000000ea70e723e */ /* 0x000fe200048070ff */
[----:B------:R-:W-:Y:S01]  /*6a00*/  FADD R204, R155, R108 ;  /* 0x0000006c9bcc7221 */ /* 0x000fe20000000000 */
[----:B------:R-:W-:Y:S01]  /*6a10*/  F2FP.SATFINITE.E4M3.F32.PACK_AB_MERGE_C R44, R167, R44, RZ ;  /* 0x0000002ca72c723e */ /* 0x000fe200048070ff */
[----:B------:R-:W-:Y:S01]  /*6a20*/  FADD R184, R163, R84 ;  /* 0x00000054a3b87221 */ /* 0x000fe20000000000 */
[----:B------:R-:W-:Y:S01]  /*6a30*/  LOP3.LUT R173, R173, 0xff, RZ, 0xc0, !PT ;  /* 0x000000ffadad7812 */ /* 0x000fe200078ec0ff */
[----:B------:R-:W-:Y:S01]  /*6a40*/  IMAD.U32 R10, R41, 0x10000, RZ ;  /* 0x00010000290a7824 */ /* 0x000fe200078e00ff */
[----:B------:R-:W-:Y:S01]  /*6a50*/  LOP3.LUT R152, R152, 0xffff, RZ, 0xc0, !PT ;  /* 0x0000ffff98987812 */ /* 0x000fe200078ec0ff */
[----:B-1----:R-:W-:Y:S01]  /*6a60*/  @!P4 FMUL R76, R76, R76 ;  /* 0x0000004c4c4cc220 */ /* 0x002fe20000400000 */
[----:B------:R-:W-:Y:S01]  /*6a70*/  PRMT R159, R174, 0x7604, R159 ;  /* 0x00007604ae9f7816 */ /* 0x000fe2000000009f */
[----:B------:R-:W-:Y:S01]  /*6a80*/  FADD R99, R99, R144 ;  /* 0x0000009063637221 */ /* 0x000fe20000000000 */
[----:B------:R-:W-:Y:S01]  /*6a90*/  LOP3.LUT R174, R13, 0xffff, RZ, 0xc0, !PT ;  /* 0x0000ffff0dae7812 */ /* 0x000fe200078ec0ff */
[----:B------:R-:W-:Y:S01]  /*6aa0*/  FADD R85, R85, R186 ;  /* 0x000000ba55557221 */ /* 0x000fe20000000000 */
[----:B------:R-:W-:Y:S01]  /*6ab0*/  PRMT R13, R3, 0x7604, R2 ;  /* 0x00007604030d7816 */ /* 0x000fe20000000002 */
[----:B------:R-:W-:Y:S01]  /*6ac0*/  FADD R144, R135, R216 ;  /* 0x000000d887907221 */ /* 0x000fe20000000000 */
[----:B------:R-:W-:Y:S01]  /*6ad0*/  PRMT R36, R5, 0x7604, R36 ;  /* 0x0000760405247816 */ /* 0x000fe20000000024 */
[----:B------:R-:W-:Y:S01]  /*6ae0*/  IMAD.U32 R5, R164, 0x10000, RZ ;  /* 0x00010000a4057824 */ /* 0x000fe200078e00ff */
[C---:B------:R-:W-:Y:S01]  /*6af0*/  F2FP.SATFINITE.E4M3.F32.PACK_AB_MERGE_C R32, R167.reuse, R32, RZ ;  /* 0x00000020a720723e */ /* 0x040fe200048070ff */
[----:B------:R-:W-:Y:S01]  /*6b00*/  FADD R214, R150, R76 ;  /* 0x0000004c96d67221 */ /* 0x000fe20000000000 */
[----:B------:R-:W-:Y:S01]  /*6b10*/  F2FP.SATFINITE.E4M3.F32.PACK_AB_MERGE_C R54, R167, R54, RZ ;  /* 0x00000036a736723e */ /* 0x000fe200048070ff */
[----:B------:R-:W-:Y:S01]  /*6b20*/  FADD R144, R85, R144 ;  /* 0x0000009055907221 */ /* 0x000fe20000000000 */
[----:B------:R-:W-:Y:S01]  /*6b30*/  LOP3.LUT R14, R14, 0xff, RZ, 0xc0, !PT ;  /* 0x000000ff0e0e7812 */ /* 0x000fe200078ec0ff */
[----:B------:R-:W-:Y:S01]  /*6b40*/  FADD R103, R103, R138 ;  /* 0x0000008a67677221 */ /* 0x000fe20000000000 */
[----:B------:R-:W-:Y:S01]  /*6b50*/  LOP3.LUT R3, R44, 0xffff, RZ, 0xc0, !PT ;  /* 0x0000ffff2c037812 */ /* 0x000fe200078ec0ff */
[----:B------:R-:W-:Y:S01]  /*6b60*/  FADD R95, R95, R172 ;  /* 0x000000ac5f5f7221 */ /* 0x000fe20000000000 */
[----:B------:R-:W-:Y:S01]  /*6b70*/  F2FP.SATFINITE.E4M3.F32.PACK_AB_MERGE_C R127, R167, R170, RZ ;  /* 0x000000aaa77f723e */ /* 0x000fe200048070ff */
[----:B------:R-:W-:Y:S01]  /*6b80*/  FADD R170, R169, R86 ;  /* 0x00000056a9aa7221 */ /* 0x000fe20000000000 */
[----:B------:R-:W-:Y:S01]  /*6b90*/  F2FP.SATFINITE.E4M3.F32.PACK_AB_MERGE_C R151, R167, R151, RZ ;  /* 0x00000097a797723e */ /* 0x000fe200048070ff */
[----:B------:R-:W-:Y:S01]  /*6ba0*/  FADD R87, R87, R154 ;  /* 0x0000009a57577221 */ /* 0x000fe20000000000 */
[----:B------:R-:W-:Y:S01]  /*6bb0*/  F2FP.SATFINITE.E4M3.F32.PACK_AB_MERGE_C R132, R167, R132, RZ ;  /* 0x00000084a784723e */ /* 0x000fe200048070ff */
[----:B------:R-:W-:Y:S01]  /*6bc0*/  FADD R77, R77, R170 ;  /* 0x000000aa4d4d7221 */ /* 0x000fe20000000000 */
[----:B------:R-:W-:Y:S01]  /*6bd0*/  F2FP.SATFINITE.E4M3.F32.PACK_AB_MERGE_C R22, R167, R22, RZ ;  /* 0x00000016a716723e */ /* 0x000fe200048070ff */
[----:B------:R-:W-:Y:S01]  /*6be0*/  IMAD.U32 R28, R151, 0x10000, RZ ;  /* 0x00010000971c7824 */ /* 0x000fe200078e00ff */
[----:B------:R-:W-:Y:S01]  /*6bf0*/  F2FP.SATFINITE.E4M3.F32.PACK_AB_MERGE_C R42, R167, R42, RZ ;  /* 0x0000002aa72a723e */ /* 0x000fe200048070ff */
[----:B------:R-:W-:Y:S01]  /*6c00*/  FADD R73, R77, R198 ;  /* 0x000000c64d497221 */ /* 0x000fe20000000000 */
[----:B------:R-:W-:Y:S01]  /*6c10*/  PRMT R152, R152, 0x7604, R173 ;  /* 0x0000760498987816 */ /* 0x000fe200000000ad */
[----:B------:R-:W-:Y:S01]  /*6c20*/  FADD R77, R178, R115 ;  /* 0x00000073b24d7221 */ /* 0x000fe20000000000 */
[----:B------:R-:W-:Y:S01]  /*6c30*/  F2FP.SATFINITE.E4M3.F32.PACK_AB_MERGE_C R23, R167, R23, RZ ;  /* 0x00000017a717723e */ /* 0x000fe200048070ff */
[----:B------:R-:W-:Y:S01]  /*6c40*/  FADD R170, R65, R148 ;  /* 0x0000009441aa7221 */ /* 0x000fe20000000000 */
[----:B------:R-:W-:Y:S01]  /*6c50*/  PRMT R44, R3, 0x7604, R14 ;  /* 0x00007604032c7816 */ /* 0x000fe2000000000e */
[----:B------:R-:W-:Y:S01]  /*6c60*/  FADD R148, R83, R218 ;  /* 0x000000da53947221 */ /* 0x000fe20000000000 */
[----:B------:R-:W-:Y:S01]  /*6c70*/  LOP3.LUT R2, R32, 0xff, RZ, 0xc0, !PT ;  /* 0x000000ff20027812 */ /* 0x000fe200078ec0ff */
[----:B------:R-:W-:Y:S01]  /*6c80*/  IMAD.U32 R20, R127, 0x10000, RZ ;  /* 0x000100007f147824 */ /* 0x000fe200078e00ff */
[----:B------:R-:W-:Y:S01]  /*6c90*/  LOP3.LUT R81, R54, 0xffff, RZ, 0xc0, !PT ;  /* 0x0000ffff36517812 */ /* 0x000fe200078ec0ff */
[----:B------:R-:W-:Y:S01]  /*6ca0*/  FADD R192, R101, R192 ;  /* 0x000000c065c07221 */ /* 0x000fe20000000000 */
[----:B------:R-:W-:Y:S01]  /*6cb0*/  LOP3.LUT R22, R22, 0xff, RZ, 0xc0, !PT ;  /* 0x000000ff16167812 */ /* 0x000fe200078ec0ff */
[----:B------:R-:W-:Y:S01]  /*6cc0*/  FADD R194, R97, R194 ;  /* 0x000000c261c27221 */ /* 0x000fe20000000000 */
[----:B------:R-:W-:Y:S01]  /*6cd0*/  LOP3.LUT R3, R42, 0xffff, RZ, 0xc0, !PT ;  /* 0x0000ffff2a037812 */ /* 0x000fe200078ec0ff */
[----:B------:R-:W-:Y:S01]  /*6ce0*/  FADD R200, R93, R200 ;  /* 0x000000c85dc87221 */ /* 0x000fe20000000000 */
[----:B------:R-:W-:Y:S01]  /*6cf0*/  LOP3.LUT R152, R152, 0xff0000, R5, 0xf8, !PT ;  /* 0x00ff000098987812 */ /* 0x000fe200078ef805 */
[----:B------:R-:W-:Y:S01]  /*6d00*/  IMAD.U32 R5, R132, 0x10000, RZ ;  /* 0x0001000084057824 */ /* 0x000fe200078e00ff */
[----:B------:R-:W-:Y:S01]  /*6d10*/  F2FP.SATFINITE.E4M3.F32.PACK_AB_MERGE_C R120, R167, R120, RZ ;  /* 0x00000078a778723e */ /* 0x000fe200048070ff */
[----:B------:R-:W-:Y:S01]  /*6d20*/  FADD R202, R107, R202 ;  /* 0x000000ca6bca7221 */ /* 0x000fe20000000000 */
[----:B------:R-:W-:Y:S01]  /*6d30*/  F2FP.SATFINITE.E4M3.F32.PACK_AB_MERGE_C R130, R167, R130, RZ ;  /* 0x00000082a782723e */ /* 0x000fe200048070ff */
[----:B------:R-:W-:Y:S01]  /*6d40*/  FADD R138, R119, R208 ;  /* 0x000000d0778a7221 */ /* 0x000fe20000000000 */
[----:B------:R-:W-:Y:S01]  /*6d50*/  PRMT R7, R176, 0x7604, R7 ;  /* 0x00007604b0077816 */ /* 0x000fe20000000007 */
[----:B------:R-:W-:Y:S01]  /*6d60*/  FADD R210, R123, R210 ;  /* 0x000000d27bd27221 */ /* 0x000fe20000000000 */
[----:B------:R-:W-:Y:S01]  /*6d70*/  F2FP.SATFINITE.E4M3.F32.PACK_AB_MERGE_C R136, R167, R136, RZ ;  /* 0x00000088a788723e */ /* 0x000fe200048070ff */
[----:B------:R-:W-:Y:S01]  /*6d80*/  FADD R204, R117, R204 ;  /* 0x000000cc75cc7221 */ /* 0x000fe20000000000 */
[----:B------:R-:W-:Y:S01]  /*6d90*/  F2FP.SATFINITE.E4M3.F32.PACK_AB_MERGE_C R141, R167, R141, RZ ;  /* 0x0000008da78d723e */ /* 0x000fe200048070ff */
[----:B------:R-:W-:Y:S01]  /*6da0*/  FADD R154, R69, R182 ;  /* 0x000000b6459a7221 */ /* 0x000fe20000000000 */
[----:B------:R-:W-:Y:S01]  /*6db0*/  PRMT R81, R81, 0x7604, R2 ;  /* 0x0000760451517816 */ /* 0x000fe20000000002 */
[----:B------:R-:W-:Y:S01]  /*6dc0*/  IMAD.U32 R2, R35, 0x10000, RZ ;  /* 0x0001000023027824 */ /* 0x000fe200078e00ff */
[----:B------:R-:W-:Y:S01]  /*6dd0*/  LOP3.LUT R23, R23, 0xffff, RZ, 0xc0, !PT ;  /* 0x0000ffff17177812 */ /* 0x000fe200078ec0ff */
[----:B------:R-:W-:Y:S01]  /*6de0*/  FADD R133, R133, R212 ;  /* 0x000000d485857221 */ /* 0x000fe20000000000 */
[----:B------:R-:W-:Y:S01]  /*6df0*/  PRMT R32, R3, 0x7604, R22 ;  /* 0x0000760403207816 */ /* 0x000fe20000000016 */
[----:B------:R-:W-:Y:S01]  /*6e00*/  FADD R168, R67, R184 ;  /* 0x000000b843a87221 */ /* 0x000fe20000000000 */
[----:B------:R-:W-:Y:S01]  /*6e10*/  F2FP.SATFINITE.E4M3.F32.PACK_AB_MERGE_C R140, R167, R140, RZ ;  /* 0x0000008ca78c723e */ /* 0x000fe200048070ff */
[----:B------:R-:W-:Y:S01]  /*6e20*/  IMAD.SHL.U32 R23, R23, 0x1000000, RZ ;  /* 0x0100000017177824 */ /* 0x000fe200078e00ff */
[----:B------:R-:W-:Y:S01]  /*6e30*/  LOP3.LUT R3, R40, 0xffff, RZ, 0xc0, !PT ;  /* 0x0000ffff28037812 */ /* 0x000fe200078ec0ff */
[----:B------:R-:W-:Y:S01]  /*6e40*/  FADD R131, R131, R214 ;  /* 0x000000d683837221 */ /* 0x000fe20000000000 */
[----:B------:R-:W-:Y:S01]  /*6e50*/  LOP3.LUT R28, R7, 0xff0000, R28, 0xf8, !PT ;  /* 0x00ff0000071c7812 */ /* 0x000fe200078ef81c */
[----:B------:R-:W-:Y:S01]  /*6e60*/  IMAD.U32 R7, R120, 0x10000, RZ ;  /* 0x0001000078077824 */ /* 0x000fe200078e00ff */
[----:B------:R-:W-:Y:S01]  /*6e70*/  LOP3.LUT R44, R44, 0xff0000, R5, 0xf8, !PT ;  /* 0x00ff00002c2c7812 */ /* 0x000fe200078ef805 */
[----:B------:R-:W-:Y:S01]  /*6e80*/  IMAD.U32 R5, R130, 0x10000, RZ ;  /* 0x0001000082057824 */ /* 0x000fe200078e00ff */
[----:B------:R-:W-:Y:S01]  /*6e90*/  F2FP.SATFINITE.E4M3.F32.PACK_AB_MERGE_C R31, R167, R31, RZ ;  /* 0x0000001fa71f723e */ /* 0x000fe200048070ff */
[----:B------:R-:W-:Y:S01]  /*6ea0*/  FADD R143, R143, R220 ;  /* 0x000000dc8f8f7221 */ /* 0x000fe20000000000 */
[----:B------:R-:W-:Y:S01]  /*6eb0*/  F2FP.SATFINITE.E4M3.F32.PACK_AB_MERGE_C R24, R167, R24, RZ ;  /* 0x00000018a718723e */ /* 0x000fe200048070ff */
[----:B------:R-:W-:Y:S01]  /*6ec0*/  FADD R172, R63, R190 ;  /* 0x000000be3fac7221 */ /* 0x000fe20000000000 */
[----:B------:R-:W-:Y:S01]  /*6ed0*/  F2FP.SATFINITE.E4M3.F32.PACK_AB_MERGE_C R60, R167, R60, RZ ;  /* 0x0000003ca73c723e */ /* 0x000fe200048070ff */
[----:B------:R-:W-:Y:S01]  /*6ee0*/  FADD R177, R142, R177 ;  /* 0x000000b18eb17221 */ /* 0x000fe20000000000 */
        /* <DEDUP_REMOVED lines=13> */
[----:B------:R-:W-:Y:S01]  /*6fc0*/  FADD R75, R75, R204 ;  /* 0x000000cc4b4b7221 */ /* 0x000fe20000000000 */
[----:B------:R-:W-:Y:S01]  /*6fd0*/  PRMT R30, R3, 0x7604, R30 ;  /* 0x00007604031e7816 */ /* 0x000fe2000000001e */
[----:B------:R-:W-:Y:S01]  /*6fe0*/  IMAD.U32 R3, R140, 0x10000, RZ ;  /* 0x000100008c037824 */ /* 0x000fe200078e00ff */
[----:B------:R-:W-:Y:S01]  /*6ff0*/  LOP3.LUT R2, R27, 0xff0000, R2, 0xf8, !PT ;  /* 0x00ff00001b027812 */ /* 0x000fe200078ef802 */
[----:B------:R-:W-:Y:S01]  /*7000*/  FADD R154, R154, R133 ;  /* 0x000000859a9a7221 */ /* 0x000fe20000000000 */
[C---:B------:R-:W-:Y:S01]  /*7010*/  F2FP.SATFINITE.E4M3.F32.PACK_AB_MERGE_C R25, R167.reuse, R25, RZ ;  /* 0x00000019a719723e */ /* 0x040fe200048070ff */
[----:B------:R-:W-:Y:S01]  /*7020*/  FADD R168, R168, R131 ;  /* 0x00000083a8a87221 */ /* 0x000fe20000000000 */
[----:B------:R-:W-:Y:S01]  /*7030*/  LOP3.LUT R83, R52, 0xffff, RZ, 0xc0, !PT ;  /* 0x0000ffff34537812 */ /* 0x000fe200078ec0ff */
[----:B------:R-:W-:Y:S01]  /*7040*/  FADD R170, R170, R143 ;  /* 0x0000008faaaa7221 */ /* 0x000fe20000000000 */
[C---:B------:R-:W-:Y:S01]  /*7050*/  F2FP.SATFINITE.E4M3.F32.PACK_AB_MERGE_C R161, R167.reuse, R161, RZ ;  /* 0x000000a1a7a1723e */ /* 0x040fe200048070ff */
[----:B------:R-:W-:Y:S01]  /*7060*/  FADD R172, R172, R177 ;  /* 0x000000b1acac7221 */ /* 0x000fe20000000000 */
[----:B------:R-:W-:Y:S01]  /*7070*/  F2FP.SATFINITE.E4M3.F32.PACK_AB_MERGE_C R160, R167, R160, RZ ;  /* 0x000000a0a7a0723e */ /* 0x000fe200048070ff */
[----:B------:R-:W-:Y:S01]  /*7080*/  FADD R63, R63, R138 ;  /* 0x0000008a3f3f7221 */ /* 0x000fe20000000000 */
[----:B------:R-:W-:Y:S01]  /*7090*/  F2FP.SATFINITE.E4M3.F32.PACK_AB_MERGE_C R104, R167, R104, RZ ;  /* 0x00000068a768723e */ /* 0x000fe200048070ff */
[----:B------:R-:W-:Y:S01]  /*70a0*/  FADD R65, R65, R142 ;  /* 0x0000008e41417221 */ /* 0x000fe20000000000 */
[----:B------:R-:W-:Y:S01]  /*70b0*/  PRMT R49, R178, 0x7604, R59 ;  /* 0x00007604b2317816 */ /* 0x000fe2000000003b */
[----:B------:R-:W-:Y:S01]  /*70c0*/  FADD R144, R67, R144 ;  /* 0x0000009043907221 */ /* 0x000fe20000000000 */
[----:B------:R-:W-:Y:S01]  /*70d0*/  PRMT R136, R141, 0x7604, R136 ;  /* 0x000076048d887816 */ /* 0x000fe20000000088 */
[----:B------:R-:W-:Y:S01]  /*70e0*/  IMAD.U32 R104, R104, 0x10000, RZ ;  /* 0x0001000068687824 */ /* 0x000fe200078e00ff */
[----:B------:R-:W-:Y:S01]  /*70f0*/  LOP3.LUT R24, R24, 0xff, RZ, 0xc0, !PT ;  /* 0x000000ff18187812 */ /* 0x000fe200078ec0ff */
[----:B------:R-:W-:Y:S01]  /*7100*/  FADD R148, R69, R148 ;  /* 0x0000009445947221 */ /* 0x000fe20000000000 */
[----:B------:R-:W-:Y:S01]  /*7110*/  LOP3.LUT R61, R60, 0xffff, RZ, 0xc0, !PT ;  /* 0x0000ffff3c3d7812 */ /* 0x000fe200078ec0ff */
[----:B------:R-:W-:Y:S01]  /*7120*/  FADD R71, R71, R154 ;  /* 0x0000009a47477221 */ /* 0x000fe20000000000 */
[----:B------:R-:W-:Y:S01]  /*7130*/  LOP3.LUT R31, R31, 0xffff, RZ, 0xc0, !PT ;  /* 0x0000ffff1f1f7812 */ /* 0x000fe200078ec0ff */
[----:B------:R-:W-:Y:S01]  /*7140*/  FADD R73, R73, R168 ;  /* 0x000000a849497221 */ /* 0x000fe20000000000 */
[----:B------:R-:W-:Y:S01]  /*7150*/  LOP3.LUT R55, R121, 0xff, RZ, 0xc0, !PT ;  /* 0x000000ff79377812 */ /* 0x000fe200078ec0ff */
[----:B------:R-:W-:Y:S01]  /*7160*/  FADD R170, R75, R170 ;  /* 0x000000aa4baa7221 */ /* 0x000fe20000000000 */
[----:B------:R-:W-:Y:S01]  /*7170*/  LOP3.LUT R178, R129, 0xffff, RZ, 0xc0, !PT ;  /* 0x0000ffff81b27812 */ /* 0x000fe200078ec0ff */
[----:B------:R-:W-:Y:S01]  /*7180*/  IMAD.SHL.U32 R31, R31, 0x1000000, RZ ;  /* 0x010000001f1f7824 */ /* 0x000fe200078e00ff */
        /* <DEDUP_REMOVED lines=12> */
[C---:B------:R-:W-:Y:S01]  /*7250*/  F2FP.SATFINITE.E4M3.F32.PACK_AB_MERGE_C R80, R167.reuse, R80, RZ ;  /* 0x00000050a750723e */ /* 0x040fe200048070ff */
[----:B------:R-:W-:Y:S01]  /*7260*/  IMAD.U32 R166, R166, 0x10000, RZ ;  /* 0x00010000a6a67824 */ /* 0x000fe200078e00ff */
[----:B------:R-:W-:Y:S01]  /*7270*/  F2FP.SATFINITE.E4M3.F32.PACK_AB_MERGE_C R74, R167, R74, RZ ;  /* 0x0000004aa74a723e */ /* 0x000fe200048070ff */
[----:B------:R-:W-:Y:S01]  /*7280*/  FADD R71, R71, R170 ;  /* 0x000000aa47477221 */ /* 0x000fe20000000000 */
[----:B------:R-:W-:Y:S01]  /*7290*/  LOP3.LUT R23, R2, R23, RZ, 0xfc, !PT ;  /* 0x0000001702177212 */ /* 0x000fe200078efcff */
[----:B------:R-:W-:Y:S01]  /*72a0*/  IMAD.SHL.U32 R2, R139, 0x1000000, RZ ;  /* 0x010000008b027824 */ /* 0x000fe200078e00ff */
[----:B------:R-:W-:Y:S01]  /*72b0*/  F2FP.SATFINITE.E4M3.F32.PACK_AB_MERGE_C R108, R167, R108, RZ ;  /* 0x0000006ca76c723e */ /* 0x000fe200048070ff */
[----:B------:R-:W-:Y:S01]  /*72c0*/  FADD R172, R73, R172 ;  /* 0x000000ac49ac7221 */ /* 0x000fe20000000000 */
[----:B------:R-:W-:Y:S01]  /*72d0*/  PRMT R83, R83, 0x7604, R8 ;  /* 0x0000760453537816 */ /* 0x000fe20000000008 */
[----:B------:R-:W-:Y:S01]  /*72e0*/  IMAD.U32 R8, R43, 0x10000, RZ ;  /* 0x000100002b087824 */ /* 0x000fe200078e00ff */
[----:B------:R-:W-:-:S02]  /*72f0*/  LOP3.LUT R33, R33, 0xffff, RZ, 0xc0, !PT ;  /* 0x0000ffff21217812 */ /* 0x000fc400078ec0ff */
[----:B------:R-:W-:Y:S02]  /*7300*/  LOP3.LUT R25, R25, 0xffff, RZ, 0xc0, !PT ;  /* 0x0000ffff19197812 */ /* 0x000fe400078ec0ff */
[----:B------:R-:W-:Y:S01]  /*7310*/  LOP3.LUT R125, R125, 0xffff, RZ, 0xc0, !PT ;  /* 0x0000ffff7d7d7812 */ /* 0x000fe200078ec0ff */
[----:B------:R-:W-:Y:S01]  /*7320*/  IMAD.SHL.U32 R33, R33, 0x1000000, RZ ;  /* 0x0100000021217824 */ /* 0x000fe200078e00ff */
[----:B------:R-:W-:Y:S01]  /*7330*/  F2FP.SATFINITE.E4M3.F32.PACK_AB_MERGE_C R163, R167, R163, RZ ;  /* 0x000000a3a7a3723e */ /* 0x000fe200048070ff */
[----:B------:R-:W-:Y:S01]  /*7340*/  IMAD.SHL.U32 R25, R25, 0x1000000, RZ ;  /* 0x0100000019197824 */ /* 0x000fe200078e00ff */
[----:B------:R-:W-:Y:S01]  /*7350*/  F2FP.SATFINITE.E4M3.F32.PACK_AB_MERGE_C R18, R167, R18, RZ ;  /* 0x00000012a712723e */ /* 0x000fe200048070ff */
[----:B------:R-:W-:Y:S01]  /*7360*/  IMAD.SHL.U32 R125, R125, 0x1000000, RZ ;  /* 0x010000007d7d7824 */ /* 0x000fe200078e00ff */
[----:B------:R-:W-:Y:S02]  /*7370*/  F2FP.SATFINITE.E4M3.F32.PACK_AB_MERGE_C R64, R167, R64, RZ ;  /* 0x00000040a740723e */ /* 0x000fe400048070ff */
[----:B------:R-:W-:Y:S01]  /*7380*/  PRMT R61, R61, 0x7604, R24 ;  /* 0x000076043d3d7816 */ /* 0x000fe20000000018 */
[----:B------:R-:W-:Y:S01]  /*7390*/  IMAD.U32 R24, R161, 0x10000, RZ ;  /* 0x00010000a1187824 */ /* 0x000fe200078e00ff */
[----:B------:R-:W-:-:S02]  /*73a0*/  LOP3.LUT R3, R136, 0xff0000, R3, 0xf8, !PT ;  /* 0x00ff000088037812 */ /* 0x000fc400078ef803 */
[----:B------:R-:W-:Y:S02]  /*73b0*/  LOP3.LUT R160, R160, 0xffff, RZ, 0xc0, !PT ;  /* 0x0000ffffa0a07812 */ /* 0x000fe400078ec0ff */
[----:B------:R-:W-:Y:S02]  /*73c0*/  F2FP.SATFINITE.E4M3.F32.PACK_AB_MERGE_C R134, R167, R134, RZ ;  /* 0x00000086a786723e */ /* 0x000fe400048070ff */
[----:B------:R-:W-:Y:S02]  /*73d0*/  PRMT R51, R180, 0x7604, R51 ;  /* 0x00007604b4337816 */ /* 0x000fe40000000033 */
[----:B------:R-:W-:Y:S01]  /*73e0*/  PRMT R55, R178, 0x7604, R55 ;  /* 0x00007604b2377816 */ /* 0x000fe20000000037 */
[----:B------:R-:W-:Y:S01]  /*73f0*/  IMAD.U32 R134, R134, 0x10000, RZ ;  /* 0x0001000086867824 */ /* 0x000fe200078e00ff */
[----:B------:R-:W-:Y:S02]  /*7400*/  LOP3.LUT R6, R47, 0xff0000, R6, 0xf8, !PT ;  /* 0x00ff00002f067812 */ /* 0x000fe400078ef806 */
[----:B------:R-:W-:-:S02]  /*7410*/  LOP3.LUT R169, R169, 0xffff, RZ, 0xc0, !PT ;  /* 0x0000ffffa9a97812 */ /* 0x000fc400078ec0ff */
[----:B------:R-:W-:Y:S02]  /*7420*/  LOP3.LUT R165, R165, 0xffff, RZ, 0xc0, !PT ;  /* 0x0000ffffa5a57812 */ /* 0x000fe400078ec0ff */
[----:B------:R-:W-:Y:S01]  /*7430*/  LOP3.LUT R80, R80, 0xffff, RZ, 0xc0, !PT ;  /* 0x0000ffff50507812 */ /* 0x000fe200078ec0ff */
[----:B------:R-:W-:Y:S01]  /*7440*/  IMAD.SHL.U32 R169, R169, 0x1000000, RZ ;  /* 0x01000000a9a97824 */ /* 0x000fe200078e00ff */
[----:B------:R-:W-:Y:S02]  /*7450*/  LOP3.LUT R74, R74, 0xffff, RZ, 0xc0, !PT ;  /* 0x0000ffff4a4a7812 */ /* 0x000fe400078ec0ff */
[----:B------:R-:W-:Y:S01]  /*7460*/  LOP3.LUT R34, R34, 0xff0000, R7, 0xf8, !PT ;  /* 0x00ff000022227812 */ /* 0x000fe200078ef807 */
[----:B------:R-:W-:Y:S01]  /*7470*/  IMAD.U32 R7, R108, 0x10000, RZ ;  /* 0x000100006c077824 */ /* 0x000fe200078e00ff */
[----:B------:R-:W-:Y:S02]  /*7480*/  LOP3.LUT R30, R30, 0xff0000, R5, 0xf8, !PT ;  /* 0x00ff00001e1e7812 */ /* 0x000fe400078ef805 */
[----:B------:R-:W-:-:S02]  /*7490*/  F2FP.SATFINITE.E4M3.F32.PACK_AB_MERGE_C R37, R167, R37, RZ ;  /* 0x00000025a725723e */ /* 0x000fc400048070ff */
[----:B------:R-:W-:Y:S02]  /*74a0*/  F2FP.SATFINITE.E4M3.F32.PACK_AB_MERGE_C R29, R167, R29, RZ ;  /* 0x0000001da71d723e */ /* 0x000fe400048070ff */
[----:B------:R-:W-:Y:S01]  /*74b0*/  LOP3.LUT R18, R18, 0xff, RZ, 0xc0, !PT ;  /* 0x000000ff12127812 */ /* 0x000fe200078ec0ff */
[----:B------:R-:W-:Y:S01]  /*74c0*/  IMAD.U32 R14, R37, 0x10000, RZ ;  /* 0x00010000250e7824 */ /* 0x000fe200078e00ff */
[----:B------:R-:W-:Y:S02]  /*74d0*/  LOP3.LUT R59, R64, 0xffff, RZ, 0xc0, !PT ;  /* 0x0000ffff403b7812 */ /* 0x000fe400078ec0ff */
[----:B------:R-:W-:Y:S01]  /*74e0*/  LOP3.LUT R5, R3, R2, RZ, 0xfc, !PT ;  /* 0x0000000203057212 */ /* 0x000fe200078efcff */
[----:B------:R-:W-:Y:S01]  /*74f0*/  IMAD.SHL.U32 R3, R160, 0x1000000, RZ ;  /* 0x01000000a0037824 */ /* 0x000fe200078e00ff */
[----:B------:R-:W-:Y:S01]  /*7500*/  LOP3.LUT R163, R163, 0xffff, RZ, 0xc0, !PT ;  /* 0x0000ffffa3a37812 */ /* 0x000fe200078ec0ff */
[----:B------:R-:W-:Y:S01]  /*7510*/  IMAD.SHL.U32 R2, R165, 0x1000000, RZ ;  /* 0x01000000a5027824 */ /* 0x000fe200078e00ff */
[----:B------:R-:W-:-:S02]  /*7520*/  F2FP.SATFINITE.E4M3.F32.PACK_AB_MERGE_C R26, R167, R26, RZ ;  /* 0x0000001aa71a723e */ /* 0x000fc400048070ff */
[----:B------:R-:W-:Y:S01]  /*7530*/  F2FP.SATFINITE.E4M3.F32.PACK_AB_MERGE_C R58, R167, R58, RZ ;  /* 0x0000003aa73a723e */ /* 0x000fe200048070ff */
[----:B------:R-:W-:Y:S01]  /*7540*/  IMAD.SHL.U32 R163, R163, 0x1000000, RZ ;  /* 0x01000000a3a37824 */ /* 0x000fe200078e00ff */
[C---:B------:R-:W-:Y:S02]  /*7550*/  F2FP.SATFINITE.E4M3.F32.PACK_AB_MERGE_C R38, R167.reuse, R38, RZ ;  /* 0x00000026a726723e */ /* 0x040fe400048070ff */
[----:B------:R-:W-:Y:S02]  /*7560*/  F2FP.SATFINITE.E4M3.F32.PACK_AB_MERGE_C R48, R167, R48, RZ ;  /* 0x00000030a730723e */ /* 0x000fe400048070ff */
[----:B------:R-:W-:Y:S02]  /*7570*/  LOP3.LUT R8, R49, 0xff0000, R8, 0xf8, !PT ;  /* 0x00ff000031087812 */ /* 0x000fe400078ef808 */
[----:B------:R-:W-:Y:S02]  /*7580*/  LOP3.LUT R10, R51, 0xff0000, R10, 0xf8, !PT ;  /* 0x00ff0000330a7812 */ /* 0x000fe400078ef80a */
[----:B------:R-:W-:-:S02]  /*7590*/  LOP3.LUT R20, R55, 0xff0000, R20, 0xf8, !PT ;  /* 0x00ff000037147812 */ /* 0x000fc400078ef814 */
[----:B------:R-:W-:Y:S02]  /*75a0*/  F2FP.SATFINITE.E4M3.F32.PACK_AB_MERGE_C R150, R167, R150, RZ ;  /* 0x00000096a796723e */ /* 0x000fe400048070ff */
[----:B------:R-:W-:Y:S02]  /*75b0*/  LOP3.LUT R24, R149, 0xff0000, R24, 0xf8, !PT ;  /* 0x00ff000095187812 */ /* 0x000fe400078ef818 */
[----:B------:R-:W-:Y:S01]  /*75c0*/  LOP3.LUT R104, R21, 0xff0000, R104, 0xf8, !PT ;  /* 0x00ff000015687812 */ /* 0x000fe200078ef868 */
[----:B------:R-:W-:Y:S01]  /*75d0*/  IMAD.SHL.U32 R21, R80, 0x1000000, RZ ;  /* 0x0100000050157824 */ /* 0x000fe200078e00ff */
[----:B------:R-:W-:Y:S01]  /*75e0*/  LOP3.LUT R6, R6, R31, RZ, 0xfc, !PT ;  /* 0x0000001f06067212 */ /* 0x000fe200078efcff */
[----:B------:R-:W-:Y:S01]  /*75f0*/  IMAD.SHL.U32 R31, R74, 0x1000000, RZ ;  /* 0x010000004a1f7824 */ /* 0x000fe200078e00ff */
[C---:B------:R-:W-:Y:S02]  /*7600*/  F2FP.SATFINITE.E4M3.F32.PACK_AB_MERGE_C R19, R167.reuse, R19, RZ ;  /* 0x00000013a713723e */ /* 0x040fe400048070ff */
[----:B------:R-:W-:-:S02]  /*7610*/  F2FP.SATFINITE.E4M3.F32.PACK_AB_MERGE_C R15, R167, R15, RZ ;  /* 0x0000000fa70f723e */ /* 0x000fc400048070ff */
[----:B------:R-:W-:Y:S02]  /*7620*/  F2FP.SATFINITE.E4M3.F32.PACK_AB_MERGE_C R106, R167, R106, RZ ;  /* 0x0000006aa76a723e */ /* 0x000fe400048070ff */
[----:B------:R-:W-:Y:S01]  /*7630*/  PRMT R59, R59, 0x7604, R18 ;  /* 0x000076043b3b7816 */ /* 0x000fe20000000012 */
[----:B------:R-:W-:Y:S01]  /*7640*/  IMAD.U32 R18, R111, 0x10000, RZ ;  /* 0x000100006f127824 */ /* 0x000fe200078e00ff */
[----:B------:R-:W-:Y:S02]  /*7650*/  LOP3.LUT R22, R145, 0xff0000, R22, 0xf8, !PT ;  /* 0x00ff000091167812 */ /* 0x000fe400078ef816 */
[----:B------:R-:W-:Y:S02]  /*7660*/  LOP3.LUT R159, R159, 0xff0000, R166, 0xf8, !PT ;  /* 0x00ff00009f9f7812 */ /* 0x000fe400078ef8a6 */
[----:B------:R-:W-:Y:S02]  /*7670*/  LOP3.LUT R29, R29, 0xffff, RZ, 0xc0, !PT ;  /* 0x0000ffff1d1d7812 */ /* 0x000fe400078ec0ff */
[----:B------:R-:W-:-:S02]  /*7680*/  LOP3.LUT R109, R109, 0xffff, RZ, 0xc0, !PT ;  /* 0x0000ffff6d6d7812 */ /* 0x000fc400078ec0ff */
[----:B------:R-:W-:Y:S01]  /*7690*/  F2FP.SATFINITE.E4M3.F32.PACK_AB_MERGE_C R158, R167, R158, RZ ;  /* 0x0000009ea79e723e */ /* 0x000fe200048070ff */
[----:B------:R-:W-:Y:S01]  /*76a0*/  IMAD.SHL.U32 R29, R29, 0x1000000, RZ ;  /* 0x010000001d1d7824 */ /* 0x000fe200078e00ff */
[----:B------:R-:W-:Y:S01]  /*76b0*/  F2FP.SATFINITE.E4M3.F32.PACK_AB_MERGE_C R156, R167, R156, RZ ;  /* 0x0000009ca79c723e */ /* 0x000fe200048070ff */
[----:B------:R-:W-:Y:S01]  /*76c0*/  IMAD.SHL.U32 R109, R109, 0x1000000, RZ ;  /* 0x010000006d6d7824 */ /* 0x000fe200078e00ff */
[C---:B------:R-:W-:Y:S01]  /*76d0*/  F2FP.SATFINITE.E4M3.F32.PACK_AB_MERGE_C R155, R167.reuse, R155, RZ ;  /* 0x0000009ba79b723e */ /* 0x040fe200048070ff */
[----:B------:R-:W-:Y:S01]  /*76e0*/  IMAD.U32 R158, R158, 0x10000, RZ ;  /* 0x000100009e9e7824 */ /* 0x000fe200078e00ff */
[C---:B------:R-:W-:Y:S02]  /*76f0*/  F2FP.SATFINITE.E4M3.F32.PACK_AB_MERGE_C R153, R167.reuse, R153, RZ ;  /* 0x00000099a799723e */ /* 0x040fe400048070ff */
[C---:B------:R-:W-:Y:S02]  /*7700*/  F2FP.SATFINITE.E4M3.F32.PACK_AB_MERGE_C R147, R167.reuse, R147, RZ ;  /* 0x00000093a793723e */ /* 0x040fe400048070ff */
[----:B------:R-:W-:-:S02]  /*7710*/  F2FP.SATFINITE.E4M3.F32.PACK_AB_MERGE_C R146, R167, R146, RZ ;  /* 0x00000092a792723e */ /* 0x000fc400048070ff */
[----:B------:R-:W-:Y:S01]  /*7720*/  LOP3.LUT R26, R26, 0xff, RZ, 0xc0, !PT ;  /* 0x000000ff1a1a7812 */ /* 0x000fe200078ec0ff */
[----:B------:R-:W-:Y:S01]  /*7730*/  IMAD.U32 R147, R147, 0x10000, RZ ;  /* 0x0001000093937824 */ /* 0x000fe200078e00ff */
[----:B------:R-:W-:Y:S02]  /*7740*/  LOP3.LUT R79, R58, 0xffff, RZ, 0xc0, !PT ;  /* 0x0000ffff3a4f7812 */ /* 0x000fe400078ec0ff */
[----:B------:R-:W-:Y:S02]  /*7750*/  LOP3.LUT R38, R38, 0xff, RZ, 0xc0, !PT ;  /* 0x000000ff26267812 */ /* 0x000fe400078ec0ff */
[----:B------:R-:W-:Y:S02]  /*7760*/  LOP3.LUT R85, R48, 0xffff, RZ, 0xc0, !PT ;  /* 0x0000ffff30557812 */ /* 0x000fe400078ec0ff */
[----:B------:R-:W-:Y:S02]  /*7770*/  LOP3.LUT R36, R36, 0xff0000, R7, 0xf8, !PT ;  /* 0x00ff000024247812 */ /* 0x000fe400078ef807 */
[----:B------:R-:W-:-:S02]  /*7780*/  LOP3.LUT R8, R8, R33, RZ, 0xfc, !PT ;  /* 0x0000002108087212 */ /* 0x000fc400078efcff */
[----:B------:R-:W-:Y:S01]  /*7790*/  LOP3.LUT R25, R10, R25, RZ, 0xfc, !PT ;  /* 0x000000190a197212 */ /* 0x000fe200078efcff */
[----:B------:R-:W-:Y:S01]  /*77a0*/  IMAD.SHL.U32 R10, R0, 0x4, RZ ;  /* 0x00000004000a7824 */ /* 0x000fe200078e00ff */
[----:B------:R-:W-:Y:S02]  /*77b0*/  LOP3.LUT R20, R20, R125, RZ, 0xfc, !PT ;  /* 0x0000007d14147212 */ /* 0x000fe400078efcff */
[----:B------:R-:W-:Y:S02]  /*77c0*/  LOP3.LUT R7, R24, R3, RZ, 0xfc, !PT ;  /* 0x0000000318077212 */ /* 0x000fe400078efcff */
[----:B------:R-:W-:Y:S02]  /*77d0*/  LOP3.LUT R150, R150, 0xffff, RZ, 0xc0, !PT ;  /* 0x0000ffff96967812 */ /* 0x000fe400078ec0ff */
[----:B------:R-:W-:Y:S02]  /*77e0*/  LOP3.LUT R19, R19, 0xff, RZ, 0xc0, !PT ;  /* 0x000000ff13137812 */ /* 0x000fe400078ec0ff */
[----:B------:R-:W-:Y:S01]  /*77f0*/  LOP3.LUT R15, R15, 0xff, RZ, 0xc0, !PT ;  /* 0x000000ff0f0f7812 */ /* 0x000fe200078ec0ff */
[----:B------:R-:W-:Y:S01]  /*7800*/  IMAD.SHL.U32 R3, R150, 0x1000000, RZ ;  /* 0x0100000096037824 */ /* 0x000fe200078e00ff */
[----:B------:R-:W-:Y:S01]  /*7810*/  LOP3.LUT R134, R13, 0xff0000, R134, 0xf8, !PT ;  /* 0x00ff00000d867812 */ /* 0x000fe200078ef886 */
[----:B------:R-:W-:Y:S01]  /*7820*/  IMAD.U32 R13, R106, 0x10000, RZ ;  /* 0x000100006a0d7824 */ /* 0x000fe200078e00ff */
[----:B------:R-:W-:-:S02]  /*7830*/  SEL R24, R6, R23, P1 ;  /* 0x0000001706187207 */ /* 0x000fc40000800000 */
[C---:B------:R-:W-:Y:S02]  /*7840*/  F2FP.SATFINITE.E4M3.F32.PACK_AB_MERGE_C R102, R167.reuse, R102, RZ ;  /* 0x00000066a766723e */ /* 0x040fe400048070ff */
[----:B------:R-:W-:Y:S02]  /*7850*/  F2FP.SATFINITE.E4M3.F32.PACK_AB_MERGE_C R72, R167, R72, RZ ;  /* 0x00000048a748723e */ /* 0x000fe400048070ff */
[----:B------:R-:W-:Y:S02]  /*7860*/  LOP3.LUT R22, R22, R169, RZ, 0xfc, !PT ;  /* 0x000000a916167212 */ /* 0x000fe400078efcff */
[----:B------:R-:W-:Y:S02]  /*7870*/  LOP3.LUT R159, R159, R2, RZ, 0xfc, !PT ;  /* 0x000000029f9f7212 */ /* 0x000fe400078efcff */
[----:B------:R-:W-:Y:S02]  /*7880*/  LOP3.LUT R21, R34, R21, RZ, 0xfc, !PT ;  /* 0x0000001522157212 */ /* 0x000fe400078efcff */
[----:B------:R-:W-:-:S02]  /*7890*/  LOP3.LUT R104, R104, R31, RZ, 0xfc, !PT ;  /* 0x0000001f68687212 */ /* 0x000fc400078efcff */
[----:B------:R-:W-:Y:S02]  /*78a0*/  SEL R23, R23, R6, P1 ;  /* 0x0000000617177207 */ /* 0x000fe40000800000 */
[----:B------:R-:W-:Y:S02]  /*78b0*/  F2FP.SATFINITE.E4M3.F32.PACK_AB_MERGE_C R76, R167, R76, RZ ;  /* 0x0000004ca74c723e */ /* 0x000fe400048070ff */
[----:B------:R-:W-:Y:S01]  /*78c0*/  PRMT R79, R79, 0x7604, R26 ;  /* 0x000076044f4f7816 */ /* 0x000fe2000000001a */
[----:B------:R-:W-:Y:S01]  /*78d0*/  IMAD.U32 R26, R155, 0x10000, RZ ;  /* 0x000100009b1a7824 */ /* 0x000fe200078e00ff */
[----:B------:R-:W-:Y:S02]  /*78e0*/  PRMT R38, R85, 0x7604, R38 ;  /* 0x0000760455267816 */ /* 0x000fe40000000026 */
[----:B------:R-:W-:Y:S02]  /*78f0*/  LOP3.LUT R156, R156, 0xffff, RZ, 0xc0, !PT ;  /* 0x0000ffff9c9c7812 */ /* 0x000fe400078ec0ff */
[----:B------:R-:W-:-:S02]  /*7900*/  LOP3.LUT R153, R153, 0xffff, RZ, 0xc0, !PT ;  /* 0x0000ffff99997812 */ /* 0x000fc400078ec0ff */
[----:B------:R-:W-:Y:S01]  /*7910*/  LOP3.LUT R146, R146, 0xffff, RZ, 0xc0, !PT ;  /* 0x0000ffff92927812 */ /* 0x000fe200078ec0ff */
[----:B------:R-:W-:Y:S01]  /*7920*/  IMAD.SHL.U32 R156, R156, 0x1000000, RZ ;  /* 0x010000009c9c7824 */ /* 0x000fe200078e00ff */
[----:B------:R-:W-:Y:S01]  /*7930*/  SEL R6, R25, R8, P1 ;  /* 0x0000000819067207 */ /* 0x000fe20000800000 */
[----:B------:R-:W-:Y:S01]  /*7940*/  IMAD.SHL.U32 R2, R153, 0x1000000, RZ ;  /* 0x0100000099027824 */ /* 0x000fe200078e00ff */
[----:B------:R-:W-:Y:S01]  /*7950*/  SEL R31, R8, R25, P1 ;  /* 0x00000019081f7207 */ /* 0x000fe20000800000 */
[----:B------:R-:W-:Y:S01]  /*7960*/  IMAD.MOV.U32 R25, RZ, RZ, 0x2130 ;  /* 0x00002130ff197424 */ /* 0x000fe200078e00ff */
[----:B------:R-:W-:Y:S02]  /*7970*/  SEL R34, R5, R20, P1 ;  /* 0x0000001405227207 */ /* 0x000fe40000800000 */
[----:B------:R-:W-:Y:S01]  /*7980*/  SEL R33, R20, R5, P1 ;  /* 0x0000000514217207 */ /* 0x000fe20000800000 */
[----:B------:R-:W-:Y:S01]  /*7990*/  IMAD.MOV.U32 R5, RZ, RZ, 0x3021 ;  /* 0x00003021ff057424 */ /* 0x000fe200078e00ff */
[----:B------:R-:W-:-:S02]  /*79a0*/  LOP3.LUT R14, R45, 0xff0000, R14, 0xf8, !PT ;  /* 0x00ff00002d0e7812 */ /* 0x000fc400078ef80e */
[----:B------:R-:W-:Y:S02]  /*79b0*/  LOP3.LUT R18, R53, 0xff0000, R18, 0xf8, !PT ;  /* 0x00ff000035127812 */ /* 0x000fe400078ef812 */
[----:B------:R-:W-:Y:S02]  /*79c0*/  LOP3.LUT R152, R152, R163, RZ, 0xfc, !PT ;  /* 0x000000a398987212 */ /* 0x000fe400078efcff */
[----:B------:R-:W-:Y:S02]  /*79d0*/  PRMT R19, R162, 0x7604, R19 ;  /* 0x00007604a2137816 */ /* 0x000fe40000000013 */
[----:B------:R-:W-:Y:S02]  /*79e0*/  PRMT R15, R174, 0x7604, R15 ;  /* 0x00007604ae0f7816 */ /* 0x000fe4000000000f */
[----:B------:R-:W-:Y:S02]  /*79f0*/  LOP3.LUT R10, R10, 0xc, RZ, 0xc0, !PT ;  /* 0x0000000c0a0a7812 */ /* 0x000fe400078ec0ff */
[----:B------:R-:W-:-:S02]  /*7a00*/  LOP3.LUT R102, R102, 0xffff, RZ, 0xc0, !PT ;  /* 0x0000ffff66667812 */ /* 0x000fc400078ec0ff */
[----:B------:R-:W-:Y:S02]  /*7a10*/  LOP3.LUT R72, R72, 0xffff, RZ, 0xc0, !PT ;  /* 0x0000ffff48487812 */ /* 0x000fe400078ec0ff */
[----:B------:R-:W-:Y:S02]  /*7a20*/  SEL R20, R159, R22, P1 ;  /* 0x000000169f147207 */ /* 0x000fe40000800000 */
[----:B------:R-:W-:Y:S01]  /*7a30*/  LOP3.LUT R38, R38, 0xff0000, R13, 0xf8, !PT ;  /* 0x00ff000026267812 */ /* 0x000fe200078ef80d */
[----:B------:R-:W-:Y:S01]  /*7a40*/  IMAD.SHL.U32 R13, R146, 0x1000000, RZ ;  /* 0x01000000920d7824 */ /* 0x000fe200078e00ff */
[----:B------:R-:W-:Y:S01]  /*7a50*/  LOP3.LUT R76, R76, 0xffff, RZ, 0xc0, !PT ;  /* 0x0000ffff4c4c7812 */ /* 0x000fe200078ec0ff */
[----:B------:R-:W-:Y:S01]  /*7a60*/  IMAD.SHL.U32 R27, R72, 0x1000000, RZ ;  /* 0x01000000481b7824 */ /* 0x000fe200078e00ff */
[----:B------:R-:W-:Y:S02]  /*7a70*/  SEL R159, R22, R159, P1 ;  /* 0x0000009f169f7207 */ /* 0x000fe40000800000 */
[----:B------:R-:W-:-:S02]  /*7a80*/  F2FP.SATFINITE.E4M3.F32.PACK_AB_MERGE_C R94, R167, R94, RZ ;  /* 0x0000005ea75e723e */ /* 0x000fc400048070ff */
[----:B------:R-:W-:Y:S01]  /*7a90*/  LOP3.LUT R14, R14, R29, RZ, 0xfc, !PT ;  /* 0x0000001d0e0e7212 */ /* 0x000fe200078efcff */
[----:B------:R-:W-:Y:S01]  /*7aa0*/  IMAD.SHL.U32 R29, R76, 0x1000000, RZ ;  /* 0x010000004c1d7824 */ /* 0x000fe200078e00ff */
[----:B------:R-:W-:Y:S02]  /*7ab0*/  LOP3.LUT R109, R18, R109, RZ, 0xfc, !PT ;  /* 0x0000006d126d7212 */ /* 0x000fe400078efcff */
[----:B------:R-:W-:Y:S02]  /*7ac0*/  SEL R22, R7, R152, P1 ;  /* 0x0000009807167207 */ /* 0x000fe40000800000 */
[----:B------:R-:W-:Y:S02]  /*7ad0*/  SEL R35, R152, R7, P1 ;  /* 0x0000000798237207 */ /* 0x000fe40000800000 */
[----:B------:R-:W-:Y:S02]  /*7ae0*/  LOP3.LUT R19, R19, 0xff0000, R158, 0xf8, !PT ;  /* 0x00ff000013137812 */ /* 0x000fe400078ef89e */
[----:B------:R-:W-:-:S02]  /*7af0*/  LOP3.LUT R15, R15, 0xff0000, R26, 0xf8, !PT ;  /* 0x00ff00000f0f7812 */ /* 0x000fc400078ef81a */
[----:B------:R-:W-:Y:S02]  /*7b00*/  LOP3.LUT R70, R70, 0xff0000, R147, 0xf8, !PT ;  /* 0x00ff000046467812 */ /* 0x000fe400078ef893 */
[-C--:B------:R-:W-:Y:S01]  /*7b10*/  SHF.R.U32.HI R7, RZ, R10.reuse, R5 ;  /* 0x0000000aff077219 */ /* 0x080fe20000011605 */
[----:B------:R-:W-:Y:S01]  /*7b20*/  IMAD.MOV.U32 R5, RZ, RZ, 0x3276 ;  /* 0x00003276ff057424 */ /* 0x000fe200078e00ff */
[----:B------:R-:W-:Y:S02]  /*7b30*/  SHF.R.U32.HI R8, RZ, R10, R25 ;  /* 0x0000000aff087219 */ /* 0x000fe40000011619 */
[----:B------:R-:W-:Y:S01]  /*7b40*/  LOP3.LUT R28, R28, R3, RZ, 0xfc, !PT ;  /* 0x000000031c1c7212 */ /* 0x000fe200078efcff */
[----:B------:R-:W-:Y:S01]  /*7b50*/  IMAD.SHL.U32 R3, R102, 0x1000000, RZ ;  /* 0x0100000066037824 */ /* 0x000fe200078e00ff */
[----:B------:R-:W-:Y:S02]  /*7b60*/  LOP3.LUT R94, R94, 0xffff, RZ, 0xc0, !PT ;  /* 0x0000ffff5e5e7812 */ /* 0x000fe400078ec0ff */
[----:B------:R-:W-:-:S02]  /*7b70*/  SEL R26, R109, R14, P1 ;  /* 0x0000000e6d1a7207 */ /* 0x000fc40000800000 */
[----:B------:R-:W-:Y:S02]  /*7b80*/  LOP3.LUT R19, R19, R156, RZ, 0xfc, !PT ;  /* 0x0000009c13137212 */ /* 0x000fe400078efcff */
[----:B------:R-:W-:Y:S01]  /*7b90*/  LOP3.LUT R18, R15, R2, RZ, 0xfc, !PT ;  /* 0x000000020f127212 */ /* 0x000fe200078efcff */
[----:B------:R-:W-:Y:S01]  /*7ba0*/  FADD R2, R71, R172 ;  /* 0x000000ac47027221 */ /* 0x000fe20000000000 */
[----:B------:R-:W-:Y:S02]  /*7bb0*/  LOP3.LUT R13, R70, R13, RZ, 0xfc, !PT ;  /* 0x0000000d460d7212 */ /* 0x000fe400078efcff */
[----:B------:R-:W-:Y:S02]  /*7bc0*/  SEL R109, R14, R109, P1 ;  /* 0x0000006d0e6d7207 */ /* 0x000fe40000800000 */
[----:B------:R-:W-:Y:S02]  /*7bd0*/  LOP3.LUT R7, R7, 0xf, RZ, 0xc0, !PT ;  /* 0x0000000f07077812 */ /* 0x000fe400078ec0ff */
[----:B------:R-:W-:-:S02]  /*7be0*/  LOP3.LUT R8, R8, 0xf, RZ, 0xc0, !PT ;  /* 0x0000000f08087812 */ /* 0x000fc400078ec0ff */
[C---:B------:R-:W-:Y:S01]  /*7bf0*/  F2FP.SATFINITE.E4M3.F32.PACK_AB_MERGE_C R124, R167.reuse, R124, RZ ;  /* 0x0000007ca77c723e */ /* 0x040fe200048070ff */
[----:B------:R-:W-:Y:S01]  /*7c00*/  SHFL.IDX PT, R25, R24, R7, 0x1c1f ;  /* 0x001c1f0718197589 */ /* 0x000fe200000e0000 */
[C---:B------:R-:W-:Y:S02]  /*7c10*/  F2FP.SATFINITE.E4M3.F32.PACK_AB_MERGE_C R100, R167.reuse, R100, RZ ;  /* 0x00000064a764723e */ /* 0x040fe400048070ff */
[C---:B------:R-:W-:Y:S01]  /*7c20*/  F2FP.SATFINITE.E4M3.F32.PACK_AB_MERGE_C R122, R167.reuse, R122, RZ ;  /* 0x0000007aa77a723e */ /* 0x040fe200048070ff */
[----:B------:R-:W1:Y:S01]  /*7c30*/  SHFL.IDX PT, R0, R23, R8, 0x1c1f ;  /* 0x001c1f0817007589 */ /* 0x000e6200000e0000 */
[C---:B------:R-:W-:Y:S01]  /*7c40*/  F2FP.SATFINITE.E4M3.F32.PACK_AB_MERGE_C R98, R167.reuse, R98, RZ ;  /* 0x00000062a762723e */ /* 0x040fe200048070ff */
[----:B------:R-:W-:Y:S01]  /*7c50*/  IMAD.U32 R124, R124, 0x10000, RZ ;  /* 0x000100007c7c7824 */ /* 0x000fe200078e00ff */
[C---:B------:R-:W-:Y:S01]  /*7c60*/  F2FP.SATFINITE.E4M3.F32.PACK_AB_MERGE_C R86, R167.reuse, R86, RZ ;  /* 0x00000056a756723e */ /* 0x040fe200048070ff */
[----:B------:R-:W-:Y:S01]  /*7c70*/  IMAD.U32 R122, R122, 0x10000, RZ ;  /* 0x000100007a7a7824 */ /* 0x000fe200078e00ff */
[C---:B------:R-:W-:Y:S01]  /*7c80*/  F2FP.SATFINITE.E4M3.F32.PACK_AB_MERGE_C R88, R167.reuse, R88, RZ ;  /* 0x00000058a758723e */ /* 0x040fe200048070ff */
[----:B------:R-:W-:Y:S01]  /*7c90*/  SHFL.IDX PT, R14, R31, R8, 0x1c1f ;  /* 0x001c1f081f0e7589 */ /* 0x000fe200000e0000 */
[----:B------:R-:W-:-:S02]  /*7ca0*/  F2FP.SATFINITE.E4M3.F32.PACK_AB_MERGE_C R118, R167, R118, RZ ;  /* 0x00000076a776723e */ /* 0x000fc400048070ff */
[C---:B------:R-:W-:Y:S01]  /*7cb0*/  F2FP.SATFINITE.E4M3.F32.PACK_AB_MERGE_C R92, R167.reuse, R92, RZ ;  /* 0x0000005ca75c723e */ /* 0x040fe200048070ff */
[----:B------:R-:W-:Y:S01]  /*7cc0*/  SHFL.IDX PT, R109, R109, R8, 0x1c1f ;  /* 0x001c1f086d6d7589 */ /* 0x000fe200000e0000 */
[C---:B------:R-:W-:Y:S01]  /*7cd0*/  F2FP.SATFINITE.E4M3.F32.PACK_AB_MERGE_C R116, R167.reuse, R116, RZ ;  /* 0x00000074a774723e */ /* 0x040fe200048070ff */
[----:B------:R-:W-:Y:S01]  /*7ce0*/  IMAD.U32 R118, R118, 0x10000, RZ ;  /* 0x0001000076767824 */ /* 0x000fe200078e00ff */
[----:B------:R-:W-:Y:S01]  /*7cf0*/  F2FP.SATFINITE.E4M3.F32.PACK_AB_MERGE_C R90, R167, R90, RZ ;  /* 0x0000005aa75a723e */ /* 0x000fe200048070ff */
[----:B------:R-:W-:Y:S01]  /*7d00*/  SHFL.IDX PT, R34, R34, R7, 0x1c1f ;  /* 0x001c1f0722227589 */ /* 0x000fe200000e0000 */
[----:B------:R-:W-:Y:S01]  /*7d10*/  LOP3.LUT R134, R134, R3, RZ, 0xfc, !PT ;  /* 0x0000000386867212 */ /* 0x000fe200078efcff */
[----:B------:R-:W-:Y:S01]  /*7d20*/  IMAD.SHL.U32 R3, R94, 0x1000000, RZ ;  /* 0x010000005e037824 */ /* 0x000fe200078e00ff */
[----:B------:R-:W-:Y:S01]  /*7d30*/  LOP3.LUT R27, R36, R27, RZ, 0xfc, !PT ;  /* 0x0000001b241b7212 */ /* 0x000fe200078efcff */
[----:B------:R-:W-:Y:S01]  /*7d40*/  IMAD.U32 R116, R116, 0x10000, RZ ;  /* 0x0001000074747824 */ /* 0x000fe200078e00ff */
[----:B------:R-:W-:Y:S01]  /*7d50*/  LOP3.LUT R29, R38, R29, RZ, 0xfc, !PT ;  /* 0x0000001d261d7212 */ /* 0x000fe200078efcff */
[----:B------:R-:W-:Y:S01]  /*7d60*/  SHFL.IDX PT, R33, R33, R8, 0x1c1f ;  /* 0x001c1f0821217589 */ /* 0x000fe200000e0000 */
[----:B------:R-:W-:-:S02]  /*7d70*/  SEL R36, R18, R19, P1 ;  /* 0x0000001312247207 */ /* 0x000fc40000800000 */
[C---:B------:R-:W-:Y:S01]  /*7d80*/  F2FP.SATFINITE.E4M3.F32.PACK_AB_MERGE_C R112, R167.reuse, R112, RZ ;  /* 0x00000070a770723e */ /* 0x040fe200048070ff */
[----:B------:R-:W-:Y:S01]  /*7d90*/  SHFL.IDX PT, R22, R22, R7, 0x1c1f ;  /* 0x001c1f0716167589 */ /* 0x000fe200000e0000 */
[C---:B------:R-:W-:Y:S02]  /*7da0*/  F2FP.SATFINITE.E4M3.F32.PACK_AB_MERGE_C R84, R167.reuse, R84, RZ ;  /* 0x00000054a754723e */ /* 0x040fe400048070ff */
[C---:B------:R-:W-:Y:S01]  /*7db0*/  F2FP.SATFINITE.E4M3.F32.PACK_AB_MERGE_C R110, R167.reuse, R110, RZ ;  /* 0x0000006ea76e723e */ /* 0x040fe200048070ff */
[----:B------:R-:W-:Y:S01]  /*7dc0*/  IMAD.U32 R112, R112, 0x10000, RZ ;  /* 0x0001000070707824 */ /* 0x000fe200078e00ff */
[----:B------:R-:W-:Y:S01]  /*7dd0*/  F2FP.SATFINITE.E4M3.F32.PACK_AB_MERGE_C R82, R167, R82, RZ ;  /* 0x00000052a752723e */ /* 0x000fe200048070ff */
[----:B------:R-:W-:Y:S01]  /*7de0*/  SHFL.IDX PT, R35, R35, R8, 0x1c1f ;  /* 0x001c1f0823237589 */ /* 0x000fe200000e0000 */
[----:B------:R-:W-:Y:S01]  /*7df0*/  LOP3.LUT R100, R100, 0xffff, RZ, 0xc0, !PT ;  /* 0x0000ffff64647812 */ /* 0x000fe200078ec0ff */
[----:B------:R-:W-:Y:S01]  /*7e00*/  IMAD.U32 R110, R110, 0x10000, RZ ;  /* 0x000100006e6e7824 */ /* 0x000fe200078e00ff */
[----:B------:R-:W-:Y:S01]  /*7e10*/  LOP3.LUT R98, R98, 0xffff, RZ, 0xc0, !PT ;  /* 0x0000ffff62627812 */ /* 0x000fe200078ec0ff */
[----:B------:R-:W-:Y:S01]  /*7e20*/  SHFL.IDX PT, R37, R36, R7, 0x1c1f ;  /* 0x001c1f0724257589 */ /* 0x000fe200000e0000 */
[----:B------:R-:W-:Y:S01]  /*7e30*/  LOP3.LUT R86, R86, 0xffff, RZ, 0xc0, !PT ;  /* 0x0000ffff56567812 */ /* 0x000fe200078ec0ff */
[----:B------:R-:W-:Y:S01]  /*7e40*/  IMAD.SHL.U32 R100, R100, 0x1000000, RZ ;  /* 0x0100000064647824 */ /* 0x000fe200078e00ff */
[----:B------:R-:W-:Y:S01]  /*7e50*/  SEL R19, R19, R18, P1 ;  /* 0x0000001213137207 */ /* 0x000fe20000800000 */
[----:B------:R-:W-:Y:S01]  /*7e60*/  IMAD.SHL.U32 R98, R98, 0x1000000, RZ ;  /* 0x0100000062627824 */ /* 0x000fe200078e00ff */
[----:B------:R-:W-:Y:S01]  /*7e70*/  SEL R38, R13, R28, P1 ;  /* 0x0000001c0d267207 */ /* 0x000fe20000800000 */
[----:B------:R-:W-:Y:S01]  /*7e80*/  SHFL.IDX PT, R18, R26, R7, 0x1c1f ;  /* 0x001c1f071a127589 */ /* 0x000fe200000e0000 */
[----:B------:R-:W-:-:S02]  /*7e90*/  SEL R41, R28, R13, P1 ;  /* 0x0000000d1c297207 */ /* 0x000fc40000800000 */
[----:B------:R-:W-:Y:S01]  /*7ea0*/  LOP3.LUT R88, R88, 0xffff, RZ, 0xc0, !PT ;  /* 0x0000ffff58587812 */ /* 0x000fe200078ec0ff */
[----:B------:R2:W3:Y:S01]  /*7eb0*/  SHFL.IDX PT, R13, R6, R7, 0x1c1f ;  /* 0x001c1f07060d7589 */ /* 0x0004e200000e0000 */
[C---:B------:R-:W-:Y:S02]  /*7ec0*/  F2FP.SATFINITE.E4M3.F32.PACK_AB_MERGE_C R126, R167.reuse, R126, RZ ;  /* 0x0000007ea77e723e */ /* 0x040fe400048070ff */
[C---:B------:R-:W-:Y:S01]  /*7ed0*/  F2FP.SATFINITE.E4M3.F32.PACK_AB_MERGE_C R96, R167.reuse, R96, RZ ;  /* 0x00000060a760723e */ /* 0x040fe200048070ff */
[----:B------:R-:W-:Y:S01]  /*7ee0*/  IMAD.SHL.U32 R15, R88, 0x1000000, RZ ;  /* 0x01000000580f7824 */ /* 0x000fe200078e00ff */
[----:B------:R-:W-:Y:S01]  /*7ef0*/  F2FP.SATFINITE.E4M3.F32.PACK_AB_MERGE_C R78, R167, R78, RZ ;  /* 0x0000004ea74e723e */ /* 0x000fe200048070ff */
[----:B------:R-:W-:Y:S01]  /*7f00*/  IMAD.U32 R126, R126, 0x10000, RZ ;  /* 0x000100007e7e7824 */ /* 0x000fe200078e00ff */
[----:B------:R-:W-:Y:S01]  /*7f10*/  LOP3.LUT R92, R92, 0xffff, RZ, 0xc0, !PT ;  /* 0x0000ffff5c5c7812 */ /* 0x000fe200078ec0ff */
[----:B------:R-:W-:Y:S01]  /*7f20*/  SHFL.IDX PT, R39, R38, R7, 0x1c1f ;  /* 0x001c1f0726277589 */ /* 0x000fe200000e0000 */
[----:B------:R-:W-:Y:S01]  /*7f30*/  LOP3.LUT R90, R90, 0xffff, RZ, 0xc0, !PT ;  /* 0x0000ffff5a5a7812 */ /* 0x000fe200078ec0ff */
[----:B--2---:R-:W-:Y:S01]  /*7f40*/  IMAD.MOV.U32 R6, RZ, RZ, 0x1054 ;  /* 0x00001054ff067424 */ /* 0x004fe200078e00ff */
[----:B------:R-:W-:Y:S01]  /*7f50*/  LOP3.LUT R44, R44, R3, RZ, 0xfc, !PT ;  /* 0x000000032c2c7212 */ /* 0x000fe200078efcff */
[----:B------:R-:W-:Y:S01]  /*7f60*/  IMAD.SHL.U32 R3, R86, 0x1000000, RZ ;  /* 0x0100000056037824 */ /* 0x000fe200078e00ff */
[----:B------:R-:W-:Y:S01]  /*7f70*/  LOP3.LUT R84, R84, 0xffff, RZ, 0xc0, !PT ;  /* 0x0000ffff54547812 */ /* 0x000fe200078ec0ff */
[----:B------:R-:W-:Y:S01]  /*7f80*/  IMAD.SHL.U32 R92, R92, 0x1000000, RZ ;  /* 0x010000005c5c7824 */ /* 0x000fe200078e00ff */
[----:B------:R-:W-:Y:S01]  /*7f90*/  LOP3.LUT R82, R82, 0xffff, RZ, 0xc0, !PT ;  /* 0x0000ffff52527812 */ /* 0x000fe200078ec0ff */
[----:B------:R-:W-:Y:S01]  /*7fa0*/  IMAD.SHL.U32 R90, R90, 0x1000000, RZ ;  /* 0x010000005a5a7824 */ /* 0x000fe200078e00ff */
[----:B------:R-:W-:Y:S01]  /*7fb0*/  LOP3.LUT R57, R57, 0xff0000, R124, 0xf8, !PT ;  /* 0x00ff000039397812 */ /* 0x000fe200078ef87c */
[----:B------:R-:W-:Y:S01]  /*7fc0*/  IMAD.SHL.U32 R84, R84, 0x1000000, RZ ;  /* 0x0100000054547824 */ /* 0x000fe200078e00ff */
[----:B------:R-:W-:Y:S01]  /*7fd0*/  LOP3.LUT R59, R59, 0xff0000, R122, 0xf8, !PT ;  /* 0x00ff00003b3b7812 */ /* 0x000fe200078ef87a */
[----:B------:R-:W-:Y:S01]  /*7fe0*/  IMAD.SHL.U32 R82, R82, 0x1000000, RZ ;  /* 0x0100000052527824 */ /* 0x000fe200078e00ff */
[----:B------:R-:W-:Y:S01]  /*7ff0*/  LOP3.LUT R96, R96, 0xffff, RZ, 0xc0, !PT ;  /* 0x0000ffff60607812 */ /* 0x000fe200078ec0ff */
[----:B------:R-:W-:Y:S01]  /*8000*/  SHFL.IDX PT, R20, R20, R7, 0x1c1f ;  /* 0x001c1f0714147589 */ /* 0x000fe200000e0000 */
[----:B------:R-:W-:-:S02]  /*8010*/  LOP3.LUT R78, R78, 0xffff, RZ, 0xc0, !PT ;  /* 0x0000ffff4e4e7812 */ /* 0x000fc400078ec0ff */
[----:B------:R-:W-:Y:S01]  /*8020*/  LOP3.LUT R61, R61, 0xff0000, R118, 0xf8, !PT ;  /* 0x00ff00003d3d7812 */ /* 0x000fe200078ef876 */
[----:B------:R-:W-:Y:S01]  /*8030*/  IMAD.SHL.U32 R96, R96, 0x1000000, RZ ;  /* 0x0100000060607824 */ /* 0x000fe200078e00ff */
[----:B------:R-:W-:Y:S01]  /*8040*/  LOP3.LUT R79, R79, 0xff0000, R116, 0xf8, !PT ;  /* 0x00ff00004f4f7812 */ /* 0x000fe200078ef874 */
[----:B------:R-:W-:Y:S01]  /*8050*/  SHFL.IDX PT, R159, R159, R8, 0x1c1f ;  /* 0x001c1f089f9f7589 */ /* 0x000fe200000e0000 */
[----:B------:R-:W-:Y:S02]  /*8060*/  LOP3.LUT R81, R81, 0xff0000, R112, 0xf8, !PT ;  /* 0x00ff000051517812 */ /* 0x000fe400078ef870 */
[----:B------:R-:W-:Y:S02]  /*8070*/  LOP3.LUT R83, R83, 0xff0000, R110, 0xf8, !PT ;  /* 0x00ff000053537812 */ /* 0x000fe400078ef86e */
[----:B------:R-:W-:Y:S02]  /*8080*/  LOP3.LUT R57, R57, R100, RZ, 0xfc, !PT ;  /* 0x0000006439397212 */ /* 0x000fe400078efcff */
[----:B------:R-:W-:-:S02]  /*8090*/  LOP3.LUT R98, R59, R98, RZ, 0xfc, !PT ;  /* 0x000000623b627212 */ /* 0x000fc400078efcff */
[----:B------:R-:W-:Y:S01]  /*80a0*/  LOP3.LUT R32, R32, R3, RZ, 0xfc, !PT ;  /* 0x0000000320207212 */ /* 0x000fe200078efcff */
[----:B------:R-:W-:Y:S01]  /*80b0*/  IMAD.SHL.U32 R3, R78, 0x1000000, RZ ;  /* 0x010000004e037824 */ /* 0x000fe200078e00ff */
[----:B------:R-:W-:Y:S02]  /*80c0*/  LOP3.LUT R15, R46, R15, RZ, 0xfc, !PT ;  /* 0x0000000f2e0f7212 */ /* 0x000fe400078efcff */
[----:B------:R-:W-:Y:S02]  /*80d0*/  LOP3.LUT R17, R17, 0xff0000, R126, 0xf8, !PT ;  /* 0x00ff000011117812 */ /* 0x000fe400078ef87e */
[----:B------:R-:W-:Y:S02]  /*80e0*/  LOP3.LUT R61, R61, R92, RZ, 0xfc, !PT ;  /* 0x0000005c3d3d7212 */ /* 0x000fe400078efcff */
[----:B------:R-:W-:Y:S02]  /*80f0*/  LOP3.LUT R90, R79, R90, RZ, 0xfc, !PT ;  /* 0x0000005a4f5a7212 */ /* 0x000fe400078efcff */
[----:B------:R-:W-:-:S02]  /*8100*/  LOP3.LUT R81, R81, R84, RZ, 0xfc, !PT ;  /* 0x0000005451517212 */ /* 0x000fc400078efcff */
[----:B------:R-:W-:Y:S02]  /*8110*/  LOP3.LUT R82, R83, R82, RZ, 0xfc, !PT ;  /* 0x0000005253527212 */ /* 0x000fe400078efcff */
[----:B------:R-:W-:Y:S02]  /*8120*/  SEL R42, R98, R57, P1 ;  /* 0x00000039622a7207 */ /* 0x000fe40000800000 */
[----:B------:R-:W-:Y:S02]  /*8130*/  SEL R57, R57, R98, P1 ;  /* 0x0000006239397207 */ /* 0x000fe40000800000 */
[----:B------:R-:W-:Y:S01]  /*8140*/  SEL R46, R15, R44, P1 ;  /* 0x0000002c0f2e7207 */ /* 0x000fe20000800000 */
[----:B------:R-:W-:Y:S01]  /*8150*/  SHFL.IDX PT, R43, R42, R7, 0x1c1f ;  /* 0x001c1f072a2b7589 */ /* 0x000fe200000e0000 */
[----:B------:R-:W-:Y:S02]  /*8160*/  LOP3.LUT R17, R17, R96, RZ, 0xfc, !PT ;  /* 0x0000006011117212 */ /* 0x000fe400078efcff */
[----:B------:R-:W-:Y:S01]  /*8170*/  LOP3.LUT R30, R30, R3, RZ, 0xfc, !PT ;  /* 0x000000031e1e7212 */ /* 0x000fe200078efcff */
[----:B------:R-:W-:Y:S01]  /*8180*/  FADD R3, R63, R148 ;  /* 0x000000943f037221 */ /* 0x000fe20000000000 */
[----:B------:R-:W-:Y:S01]  /*8190*/  SEL R15, R44, R15, P1 ;  /* 0x0000000f2c0f7207 */ /* 0x000fe20000800000 */
[----:B------:R-:W-:Y:S01]  /*81a0*/  SHFL.IDX PT, R46, R46, R7, 0x1c1f ;  /* 0x001c1f072e2e7589 */ /* 0x000fe200000e0000 */
[----:B------:R-:W-:-:S02]  /*81b0*/  SEL R48, R90, R61, P1 ;  /* 0x0000003d5a307207 */ /* 0x000fc40000800000 */
[----:B------:R-:W-:Y:S01]  /*81c0*/  SEL R61, R61, R90, P1 ;  /* 0x0000005a3d3d7207 */ /* 0x000fe20000800000 */
[----:B------:R-:W2:Y:S01]  /*81d0*/  SHFL.IDX PT, R44, R57, R8, 0x1c1f ;  /* 0x001c1f08392c7589 */ /* 0x000ea200000e0000 */
[----:B------:R-:W-:Y:S02]  /*81e0*/  SEL R50, R21, R32, P1 ;  /* 0x0000002015327207 */ /* 0x000fe40000800000 */
[----:B------:R-:W-:Y:S01]  /*81f0*/  SEL R21, R32, R21, P1 ;  /* 0x0000001520157207 */ /* 0x000fe20000800000 */
[----:B------:R-:W4:Y:S01]  /*8200*/  SHFL.IDX PT, R15, R15, R8, 0x1c1f ;  /* 0x001c1f080f0f7589 */ /* 0x000f2200000e0000 */
[----:B------:R-:W-:Y:S02]  /*8210*/  SEL R52, R82, R81, P1 ;  /* 0x0000005152347207 */ /* 0x000fe40000800000 */
[----:B------:R-:W-:Y:S01]  /*8220*/  SEL R81, R81, R82, P1 ;  /* 0x0000005251517207 */ /* 0x000fe20000800000 */
[----:B------:R-:W-:Y:S01]  /*8230*/  SHFL.IDX PT, R48, R48, R7, 0x1c1f ;  /* 0x001c1f0730307589 */ /* 0x000fe200000e0000 */
[----:B------:R-:W-:-:S02]  /*8240*/  SEL R40, R17, R134, P1 ;  /* 0x0000008611287207 */ /* 0x000fc40000800000 */
[----:B------:R-:W-:Y:S01]  /*8250*/  SEL R54, R27, R30, P1 ;  /* 0x0000001e1b367207 */ /* 0x000fe20000800000 */
[----:B------:R-:W5:Y:S01]  /*8260*/  SHFL.IDX PT, R61, R61, R8, 0x1c1f ;  /* 0x001c1f083d3d7589 */ /* 0x000f6200000e0000 */
[----:B------:R-:W-:Y:S02]  /*8270*/  SEL R23, R30, R27, P1 ;  /* 0x0000001b1e177207 */ /* 0x000fe40000800000 */
[----:B------:R-:W-:Y:S01]  /*8280*/  SEL R6, R6, 0x5410, P1 ;  /* 0x0000541006067807 */ /* 0x000fe20000800000 */
[----:B------:R-:W-:Y:S01]  /*8290*/  SHFL.IDX PT, R50, R50, R7, 0x1c1f ;  /* 0x001c1f0732327589 */ /* 0x000fe200000e0000 */
[----:B------:R-:W-:Y:S02]  /*82a0*/  SEL R17, R134, R17, P1 ;  /* 0x0000001186117207 */ /* 0x000fe40000800000 */
[----:B------:R-:W-:Y:S01]  /*82b0*/  SEL R5, R5, 0x7632, P1 ;  /* 0x0000763205057807 */ /* 0x000fe20000800000 */
[----:B------:R-:W5:Y:S01]  /*82c0*/  SHFL.IDX PT, R21, R21, R8, 0x1c1f ;  /* 0x001c1f0815157589 */ /* 0x000f6200000e0000 */
[----:B------:R-:W-:-:S02]  /*82d0*/  SEL R56, R104, R29, P1 ;  /* 0x0000001d68387207 */ /* 0x000fc40000800000 */
[----:B------:R-:W-:Y:S01]  /*82e0*/  SEL R45, R29, R104, P1 ;  /* 0x000000681d2d7207 */ /* 0x000fe20000800000 */
[----:B------:R-:W-:Y:S01]  /*82f0*/  SHFL.IDX PT, R52, R52, R7, 0x1c1f ;  /* 0x001c1f0734347589 */ /* 0x000fe200000e0000 */
[CCC-:B-1----:R-:W-:Y:S02]  /*8300*/  PRMT R24, R25.reuse, R6.reuse, R0.reuse ;  /* 0x0000000619187216 */ /* 0x1c2fe40000000000 */
[-C--:B------:R-:W-:Y:S01]  /*8310*/  PRMT R25, R25, R5.reuse, R0 ;  /* 0x0000000519197216 */ /* 0x080fe20000000000 */
[----:B------:R-:W1:Y:S01]  /*8320*/  SHFL.IDX PT, R81, R81, R8, 0x1c1f ;  /* 0x001c1f0851517589 */ /* 0x000e6200000e0000 */
[CCC-:B---3--:R-:W-:Y:S02]  /*8330*/  PRMT R26, R13.reuse, R6.reuse, R14.reuse ;  /* 0x000000060d1a7216 */ /* 0x1c8fe4000000000e */
[----:B------:R-:W-:Y:S01]  /*8340*/  PRMT R27, R13, R5, R14 ;  /* 0x000000050d1b7216 */ /* 0x000fe2000000000e */
[----:B------:R-:W3:Y:S01]  /*8350*/  SHFL.IDX PT, R0, R19, R8, 0x1c1f ;  /* 0x001c1f0813007589 */ /* 0x000ee200000e0000 */
[----:B------:R-:W-:-:S02]  /*8360*/  PRMT R28, R18, R6, R109 ;  /* 0x00000006121c7216 */ /* 0x000fc4000000006d */
[-C--:B------:R-:W-:Y:S01]  /*8370*/  PRMT R29, R18, R5.reuse, R109 ;  /* 0x00000005121d7216 */ /* 0x080fe2000000006d */
[----:B------:R-:W3:Y:S01]  /*8380*/  SHFL.IDX PT, R14, R41, R8, 0x1c1f ;  /* 0x001c1f08290e7589 */ /* 0x000ee200000e0000 */
[CCC-:B--2---:R-:W-:Y:S02]  /*8390*/  PRMT R42, R43.reuse, R6.reuse, R44.reuse ;  /* 0x000000062b2a7216 */ /* 0x1c4fe4000000002c */
[-C--:B------:R-:W-:Y:S01]  /*83a0*/  PRMT R43, R43, R5.reuse, R44 ;  /* 0x000000052b2b7216 */ /* 0x080fe2000000002c */
[----:B------:R-:W-:Y:S01]  /*83b0*/  SHFL.IDX PT, R18, R17, R8, 0x1c1f ;  /* 0x001c1f0811127589 */ /* 0x000fe200000e0000 */
[----:B----4-:R-:W-:Y:S02]  /*83c0*/  PRMT R44, R46, R6, R15 ;  /* 0x000000062e2c7216 */ /* 0x010fe4000000000f */
[-C--:B-----5:R-:W-:Y:S01]  /*83d0*/  PRMT R47, R48, R5.reuse, R61 ;  /* 0x00000005302f7216 */ /* 0x0a0fe2000000003d */
[----:B------:R-:W-:Y:S01]  /*83e0*/  SHFL.IDX PT, R54, R54, R7, 0x1c1f ;  /* 0x001c1f0736367589 */ /* 0x000fe200000e0000 */
[----:B------:R-:W-:-:S02]  /*83f0*/  PRMT R49, R50, R5, R21 ;  /* 0x0000000532317216 */ /* 0x000fc40000000015 */
[CCC-:B------:R-:W-:Y:S01]  /*8400*/  PRMT R30, R34.reuse, R6.reuse, R33.reuse ;  /* 0x00000006221e7216 */ /* 0x1c0fe20000000021 */
[----:B------:R-:W2:Y:S01]  /*8410*/  SHFL.IDX PT, R23, R23, R8, 0x1c1f ;  /* 0x001c1f0817177589 */ /* 0x000ea200000e0000 */
[-C--:B------:R-:W-:Y:S02]  /*8420*/  PRMT R31, R34, R5.reuse, R33 ;  /* 0x00000005221f7216 */ /* 0x080fe40000000021 */
[-C--:B------:R-:W-:Y:S01]  /*8430*/  PRMT R34, R22, R6.reuse, R35 ;  /* 0x0000000616227216 */ /* 0x080fe20000000023 */
[----:B------:R-:W4:Y:S01]  /*8440*/  SHFL.IDX PT, R13, R40, R7, 0x1c1f ;  /* 0x001c1f07280d7589 */ /* 0x000f2200000e0000 */
[----:B-1----:R-:W-:Y:S02]  /*8450*/  PRMT R51, R52, R5, R81 ;  /* 0x0000000534337216 */ /* 0x002fe40000000051 */
[-C--:B------:R-:W-:Y:S01]  /*8460*/  PRMT R32, R20, R6.reuse, R159 ;  /* 0x0000000614207216 */ /* 0x080fe2000000009f */
[----:B------:R-:W-:Y:S01]  /*8470*/  SHFL.IDX PT, R56, R56, R7, 0x1c1f ;  /* 0x001c1f0738387589 */ /* 0x000fe200000e0000 */
[----:B---3--:R-:W-:-:S02]  /*8480*/  PRMT R36, R37, R6, R0 ;  /* 0x0000000625247216 */ /* 0x008fc40000000000 */
[-C--:B------:R-:W-:Y:S01]  /*8490*/  PRMT R33, R20, R5.reuse, R159 ;  /* 0x0000000514217216 */ /* 0x080fe2000000009f */
[----:B------:R1:W3:Y:S01]  /*84a0*/  SHFL.IDX PT, R17, R45, R8, 0x1c1f ;  /* 0x001c1f082d117589 */ /* 0x0002e200000e0000 */
[----:B------:R-:W-:Y:S02]  /*84b0*/  PRMT R38, R39, R6, R14 ;  /* 0x0000000627267216 */ /* 0x000fe4000000000e */
[-C--:B------:R-:W-:Y:S02]  /*84c0*/  PRMT R35, R22, R5.reuse, R35 ;  /* 0x0000000516237216 */ /* 0x080fe40000000023 */
[-C--:B------:R-:W-:Y:S02]  /*84d0*/  PRMT R37, R37, R5.reuse, R0 ;  /* 0x0000000525257216 */ /* 0x080fe40000000000 */
[-C--:B------:R-:W-:Y:S02]  /*84e0*/  PRMT R39, R39, R5.reuse, R14 ;  /* 0x0000000527277216 */ /* 0x080fe4000000000e */
[----:B-1----:R-:W-:-:S02]  /*84f0*/  PRMT R45, R46, R5, R15 ;  /* 0x000000052e2d7216 */ /* 0x002fc4000000000f */
[-C--:B------:R-:W-:Y:S02]  /*8500*/  PRMT R46, R48, R6.reuse, R61 ;  /* 0x00000006302e7216 */ /* 0x080fe4000000003d */
[-C--:B------:R-:W-:Y:S02]  /*8510*/  PRMT R48, R50, R6.reuse, R21 ;  /* 0x0000000632307216 */ /* 0x080fe40000000015 */
[-C--:B------:R-:W-:Y:S02]  /*8520*/  PRMT R50, R52, R6.reuse, R81 ;  /* 0x0000000634327216 */ /* 0x080fe40000000051 */
[CCC-:B--2---:R-:W-:Y:S02]  /*8530*/  PRMT R52, R54.reuse, R6.reuse, R23.reuse ;  /* 0x0000000636347216 */ /* 0x1c4fe40000000017 */
[----:B------:R-:W-:Y:S02]  /*8540*/  PRMT R53, R54, R5, R23 ;  /* 0x0000000536357216 */ /* 0x000fe40000000017 */
[----:B----4-:R-:W-:-:S02]  /*8550*/  PRMT R40, R13, R6, R18 ;  /* 0x000000060d287216 */ /* 0x010fc40000000012 */
[-C--:B------:R-:W-:Y:S02]  /*8560*/  PRMT R41, R13, R5.reuse, R18 ;  /* 0x000000050d297216 */ /* 0x080fe40000000012 */
[C-C-:B---3--:R-:W-:Y:S02]  /*8570*/  PRMT R54, R56.reuse, R6, R17.reuse ;  /* 0x0000000638367216 */ /* 0x148fe40000000011 */
[----:B------:R-:W-:Y:S01]  /*8580*/  PRMT R55, R56, R5, R17 ;  /* 0x0000000538377216 */ /* 0x000fe20000000011 */
[----:B------:R-:W-:Y:S06]  /*8590*/  @!P0 BRA `(.L_x_19) ;  /* 0x0000000000048947 */ /* 0x000fec0003800000 */
[----:B------:R-:W-:Y:S01]  /*85a0*/  BPT.TRAP 0x1 ;  /* 0x000000040000795c */ /* 0x000fe20000300000 */
.L_x_19:
[----:B------:R-:W1:Y:S02]  /*85b0*/  SYNCS.PHASECHK.TRANS64.TRYWAIT P2, [UR36+0x37008], R4 ;  /* 0x03700804ff0075a7 */ /* 0x000e640008040164 */
[----:B-1----:R-:W-:Y:S05]  /*85c0*/  @!P2 BRA `(.L_x_20) ;  /* 0x0000013400b8a947 */ /* 0x002fea0003800000 */
.L_x_110:
[----:B------:R-:W-:Y:S01]  /*85d0*/  UIADD3 UR10, UR6, 0xa00, URZ ;  /* 0x00000a00060a7890 */ /* 0x000fe2000fffe03f */
[----:B------:R-:W-:Y:S01]  /*85e0*/  WARPGROUP.ARRIVE ;  /* 0x00000000000079c5 */ /* 0x000fe20000000000 */
[----:B------:R-:W-:Y:S01]  /*85f0*/  UMOV UR11, 0x40000040 ;  /* 0x40000040000b7882 */ /* 0x000fe20000000000 */
[----:B------:R-:W-:Y:S01]  /*8600*/  UIADD3 UR14, UR6, 0xb00, URZ ;  /* 0x00000b00060e7890 */ /* 0x000fe2000fffe03f */
[----:B------:R-:W-:Y:S01]  /*8610*/  UMOV UR15, 0x40000040 ;  /* 0x40000040000f7882 */ /* 0x000fe20000000000 */
[----:B------:R-:W-:Y:S01]  /*8620*/  UIADD3 UR18, UR6, 0xc00, URZ ;  /* 0x00000c0006127890 */ /* 0x000fe2000fffe03f */
[----:B------:R-:W-:-:S03]  /*8630*/  UMOV UR19, 0x40000040 ;  /* 0x4000004000137882 */ /* 0x000fc60000000000 */
[----:B------:R-:W-:Y:S01]  /*8640*/  QGMMA.64x32x32.F32.E4M3.E4M3 R216, R24, gdesc[UR8], RZ, !UPT, gsb0 ;  /* 0x0060000818d87df3 */ /* 0x000fe2000c0008ff */
[----:B------:R-:W-:Y:S01]  /*8650*/  UIADD3 UR22, UR6, 0xd00, URZ ;  /* 0x00000d0006167890 */ /* 0x000fe2000fffe03f */
[----:B------:R-:W-:Y:S01]  /*8660*/  UMOV UR23, 0x40000040 ;  /* 0x4000004000177882 */ /* 0x000fe20000000000 */
[----:B------:R-:W-:Y:S01]  /*8670*/  UIADD3 UR10, UR6, 0xe00, URZ ;  /* 0x00000e00060a7890 */ /* 0x000fe2000fffe03f */
[----:B------:R-:W-:Y:S01]  /*8680*/  UMOV UR11, 0x40000040 ;  /* 0x40000040000b7882 */ /* 0x000fe20000000000 */
[----:B------:R-:W-:Y:S02]  /*8690*/  WARPGROUP.DEPBAR.LE gsb0, 0x0 ;  /* 0x00008000000079c5 */ /* 0x000fe40000010000 */
[----:B------:R-:W-:-:S06]  /*86a0*/  WARPGROUP.ARRIVE ;  /* 0x00000000000079c5 */ /* 0x000fcc0000000000 */
[----:B------:R-:W-:Y:S01]  /*86b0*/  QGMMA.64x32x32.F32.E4M3.E4M3 R200, R24, gdesc[UR12], RZ, !UPT, gsb0 ;  /* 0x0060000c18c87df3 */ /* 0x000fe2000c0008ff */
        /* <DEDUP_REMOVED lines=19> */
[----:B------:R-:W-:Y:S01]  /*87f0*/  QGMMA.64x32x32.F32.E4M3.E4M3 R216, R28, gdesc[UR8], R216, gsb0 ;  /* 0x006000081cd87df3 */ /* 0x000fe200080008d8 */
        /* <DEDUP_REMOVED lines=154> */
[----:B------:R-:W-:Y:S03]  /*91a0*/  QGMMA.64x32x32.F32.E4M3.E4M3 R200, R52, gdesc[UR12], R200, gsb0 ;  /* 0x0060000c34c87df3 */ /* 0x000fe600080008c8 */
        /* <DEDUP_REMOVED lines=10> */
[----:B------:R-:W-:Y:S05]  /*9250*/  @!P0 BRA `(.L_x_21) ;  /* 0x0000000000048947 */ /* 0x000fea0003800000 */
[----:B------:R-:W-:Y:S01]  /*9260*/  BPT.TRAP 0x1 ;  /* 0x000000040000795c */ /* 0x000fe20000300000 */
.L_x_21:
[----:B------:R-:W-:Y:S01]  /*9270*/  UISETP.GT.U32.AND UP0, UPT, UR4, 0x1, UPT ;  /* 0x000000010400788c */ /* 0x000fe2000bf04070 */
[----:B-1----:R-:W-:Y:S01]  /*9280*/  IMAD.MOV.U32 R4, RZ, RZ, RZ ;  /* 0x000000ffff047224 */ /* 0x002fe200078e00ff */
[----:B------:R-:W-:-:S04]  /*9290*/  UIADD3 UR5, UR36, 0x37028, URZ ;  /* 0x0003702824057890 */ /* 0x000fc8000fffe03f */
[----:B------:R-:W-:Y:S01]  /*92a0*/  PLOP3.LUT P2, PT, PT, PT, UP0, 0x80, 0x0 ;  /* 0x000000000000781c */ /* 0x000fe20003f4f008 */
[----:B------:R-:W-:-:S09]  /*92b0*/  UPRMT UR5, URZ, 0x654, UR5 ;  /* 0x000006543f057896 */ /* 0x000fd20008000005 */
[----:B------:R-:W-:Y:S03]  /*92c0*/  SYNCS.ARRIVE.TRANS64.RED.A1T0 RZ, [UR5], RZ ;  /* 0x000000ffffff79a7 */ /* 0x000fe60008100405 */
[----:B------:R-:W-:Y:S05]  /*92d0*/  @P2 BRA `(.L_x_22) ;  /* 0x0000000000042947 */ /* 0x000fea0003800000 */
[----:B------:R-:W-:Y:S01]  /*92e0*/  BPT.TRAP 0x1 ;  /* 0x000000040000795c */ /* 0x000fe20000300000 */
.L_x_22:
[C---:B------:R-:W-:Y:S01]  /*92f0*/  ISETP.GE.AND P3, PT, R11.reuse, 0x201, PT ;  /* 0x000002010b00780c */ /* 0x040fe20003f66270 */
[----:B------:R-:W-:Y:S01]  /*9300*/  VIADD R0, R11, 0xff ;  /* 0x000000ff0b007836 */ /* 0x000fe20000000000 */
[----:B------:R-:W-:Y:S01]  /*9310*/  UMOV UR4, 0x1 ;  /* 0x0000000100047882 */ /* 0x000fe20000000000 */
[----:B------:R-:W-:-:S03]  /*9320*/  UMOV UR5, 0x2 ;  /* 0x0000000200057882 */ /* 0x000fc60000000000 */
[----:B------:R-:W-:-:S04]  /*9330*/  SHF.R.S32.HI R13, RZ, 0x1f, R0 ;  /* 0x0000001fff0d7819 */ /* 0x000fc80000011400 */
[----:B------:R-:W-:Y:S01]  /*9340*/  LEA.HI R13, R13, R0, RZ, 0x8 ;  /* 0x000000000d0d7211 */ /* 0x000fe200078f40ff */
[----:B------:R-:W-:-:S03]  /*9350*/  VIADD R0, R9, 0x100 ;  /* 0x0000010009007836 */ /* 0x000fc60000000000 */
[----:B------:R-:W-:Y:S01]  /*9360*/  LEA.HI.SX32 R9, R13, 0xffffffff, 0x18 ;  /* 0xffffffff0d097811 */ /* 0x000fe200078fc2ff */
[----:B------:R-:W-:Y:S06]  /*9370*/  @!P3 BRA `(.L_x_23) ;  /* 0x0000006c00c4b947 */ /* 0x000fec0003800000 */
[----:B------:R-:W-:Y:S01]  /*9380*/  IMAD.MOV.U32 R13, RZ, RZ, R16 ;  /* 0x000000ffff0d7224 */ /* 0x000fe200078e0010 */
[----:B------:R-:W-:Y:S01]  /*9390*/  UMOV UR5, 0x2 ;  /* 0x0000000200057882 */ /* 0x000fe20000000000 */
[----:B------:R-:W-:Y:S01]  /*93a0*/  IMAD.MOV.U32 R11, RZ, RZ, R12 ;  /* 0x000000ffff0b7224 */ /* 0x000fe200078e000c */
[----:B------:R-:W-:Y:S01]  /*93b0*/  UMOV UR4, 0x1 ;  /* 0x0000000100047882 */ /* 0x000fe20000000000 */
[----:B------:R-:W-:Y:S01]  /*93c0*/  IMAD.MOV.U32 R4, RZ, RZ, RZ ;  /* 0x000000ffff047224 */ /* 0x000fe200078e00ff */
[----:B------:R-:W-:-:S06]  /*93d0*/  ULDC UR7, c[0x0][0x604] ;  /* 0x0001810000077ab9 */ /* 0x000fcc0000000800 */
.L_x_34:
[----:B------:R-:W-:-:S13]  /*93e0*/  PLOP3.LUT P4, PT, PT, PT, UP1, 0x80, 0x0 ;  /* 0x000000000000781c */ /* 0x000fda0003f8f018 */
[----:B-1----:R-:W-:Y:S05]  /*93f0*/  @!P4 BRA `(.L_x_24) ;  /* 0x000000000004c947 */ /* 0x002fea0003800000 */
[----:B------:R-:W-:Y:S01]  /*9400*/  BPT.TRAP 0x1 ;  /* 0x000000040000795c */ /* 0x000fe20000300000 */
.L_x_24:
[----:B------:R-:W-:Y:S01]  /*9410*/  ULEA UR10, UR5, UR36, 0x3 ;  /* 0x00000024050a7291 */ /* 0x000fe2000f8e183f */
[----:B------:R-:W-:-:S08]  /*9420*/  SHF.L.U32 R7, R4, 0x1f, RZ ;  /* 0x0000001f04077819 */ /* 0x000fd000000006ff */
[----:B------:R-:W1:Y:S02]  /*9430*/  SYNCS.PHASECHK.TRANS64.TRYWAIT P3, [UR10+0x37000], R7 ;  /* 0x03700007ff0075a7 */ /* 0x000e64000806014a */
[----:B-1----:R-:W-:Y:S05]  /*9440*/  @!P3 BRA `(.L_x_25) ;  /* 0x000001280030b947 */ /* 0x002fea0003800000 */
.L_x_111:
[----:B------:R-:W-:Y:S01]  /*9450*/  UIMAD UR10, UR5, 0xa00, UR6 ;  /* 0x00000a00050a78a4 */ /* 0x000fe2000f8e0206 */
[----:B------:R-:W-:Y:S01]  /*9460*/  WARPGROUP.ARRIVE ;  /* 0x00000000000079c5 */ /* 0x000fe20000000000 */
[----:B------:R-:W-:Y:S01]  /*9470*/  UMOV UR11, 0xc0000010 ;  /* 0xc0000010000b7882 */ /* 0x000fe20000000000 */
[----:B------:R-:W-:Y:S01]  /*9480*/  UMOV UR27, 0xc0000010 ;  /* 0xc0000010001b7882 */ /* 0x000fe20000000000 */
[----:B------:R-:W-:Y:S02]  /*9490*/  UIADD3 UR26, UR10, 0x200, URZ ;  /* 0x000002000a1a7890 */ /* 0x000fe4000fffe03f */
[----:B------:R-:W-:Y:S01]  /*94a0*/  UIADD3 UR14, UR10, 0x400, URZ ;  /* 0x000004000a0e7890 */ /* 0x000fe2000fffe03f */
[----:B------:R-:W-:Y:S02]  /*94b0*/  UMOV UR15, 0xc0000010 ;  /* 0xc0000010000f7882 */ /* 0x000fe40000000000 */
[----:B------:R-:W-:Y:S01]  /*94c0*/  QGMMA.64x256x32.F32.E4M3.E4M3 R24, gdesc[UR8], RZ, !UPT, gsb0 ;  /* 0x03e00000081879f3 */ /* 0x000fe2000c0008ff */
[----:B------:R-:W-:Y:S01]  /*94d0*/  UIADD3 UR18, UR10, 0x600, URZ ;  /* 0x000006000a127890 */ /* 0x000fe2000fffe03f */
[----:B------:R-:W-:Y:S01]  /*94e0*/  UMOV UR19, 0xc0000010 ;  /* 0xc000001000137882 */ /* 0x000fe20000000000 */
[----:B------:R-:W-:Y:S01]  /*94f0*/  UIADD3 UR22, UR10, 0x800, URZ ;  /* 0x000008000a167890 */ /* 0x000fe2000fffe03f */
[----:B------:R-:W-:Y:S01]  /*9500*/  UMOV UR23, 0xc0000010 ;  /* 0xc000001000177882 */ /* 0x000fe20000000000 */
[----:B------:R-:W-:-:S04]  /*9510*/  UIADD3 UR5, UR5, 0x1, URZ ;  /* 0x0000000105057890 */ /* 0x000fc8000fffe03f */
[----:B------:R-:W-:-:S04]  /*9520*/  UISETP.NE.AND UP0, UPT, UR5, 0x5, UPT ;  /* 0x000000050500788c */ /* 0x000fc8000bf05270 */
[----:B------:R-:W-:Y:S02]  /*9530*/  USEL UR10, URZ, 0x1, UP0 ;  /* 0x000000013f0a7887 */ /* 0x000fe40008000000 */
[----:B------:R-:W-:-:S04]  /*9540*/  USEL UR5, UR5, URZ, UP0 ;  /* 0x0000003f05057287 */ /* 0x000fc80008000000 */
[----:B------:R-:W-:Y:S01]  /*9550*/  LOP3.LUT R4, R4, UR10, RZ, 0x3c, !PT ;  /* 0x0000000a04047c12 */ /* 0x000fe2000f8e3cff */
        /* <DEDUP_REMOVED lines=16> */
[----:B------:R-:W-:Y:S05]  /*9660*/  @!P4 BRA `(.L_x_26) ;  /* 0x000000000004c947 */ /* 0x000fea0003800000 */
[----:B------:R-:W-:Y:S01]  /*9670*/  BPT.TRAP 0x1 ;  /* 0x000000040000795c */ /* 0x000fe20000300000 */
.L_x_26:
[----:B-1----:R-:W-:Y:S01]  /*9680*/  FMNMX R8, R24, R11, !PT ;  /* 0x0000000b18087209 */ /* 0x002fe20007800000 */
[----:B------:R-:W-:Y:S01]  /*9690*/  ULEA UR10, UR5, UR36, 0x3 ;  /* 0x00000024050a7291 */ /* 0x000fe2000f8e183f */
[----:B------:R-:W-:Y:S02]  /*96a0*/  FMNMX R16, R26, R13, !PT ;  /* 0x0000000d1a107209 */ /* 0x000fe40007800000 */
[----:B------:R-:W-:-:S04]  /*96b0*/  FMNMX R7, R25, R8, !PT ;  /* 0x0000000819077209 */ /* 0x000fc80007800000 */
        /* <DEDUP_REMOVED lines=61> */
[----:B------:R-:W-:-:S05]  /*9a90*/  FMNMX R14, R149, R8, !PT ;  /* 0x00000008950e7209 */ /* 0x000fca0007800000 */
[----:B------:R-:W1:Y:S02]  /*9aa0*/  SHFL.BFLY PT, R7, R14, 0x1, 0x1f ;  /* 0x0c201f000e077f89 */ /* 0x000e6400000e0000 */
[----:B-1----:R-:W-:-:S05]  /*9ab0*/  FMNMX R15, R14, R7, !PT ;  /* 0x000000070e0f7209 */ /* 0x002fca0007800000 */
[----:B------:R-:W1:Y:S02]  /*9ac0*/  SHFL.BFLY PT, R12, R15, 0x2, 0x1f ;  /* 0x0c401f000f0c7f89 */ /* 0x000e6400000e0000 */
[----:B-1----:R-:W-:-:S04]  /*9ad0*/  FMNMX R12, R15, R12, !PT ;  /* 0x0000000c0f0c7209 */ /* 0x002fc80007800000 */
[----:B------:R-:W-:-:S04]  /*9ae0*/  FSETP.NEU.AND P3, PT, R12, -INF , PT ;  /* 0xff8000000c00780b */ /* 0x000fc80003f6d000 */
[----:B------:R-:W-:-:S05]  /*9af0*/  FSEL R8, R12, RZ, P3 ;  /* 0x000000ff0c087208 */ /* 0x000fca0001800000 */
[C---:B------:R-:W-:Y:S01]  /*9b00*/  FMUL R7, R8.reuse, UR7 ;  /* 0x0000000708077c20 */ /* 0x040fe20008400000 */
[----:B------:R-:W-:-:S03]  /*9b10*/  FADD R8, -R8, R11 ;  /* 0x0000000b08087221 */ /* 0x000fc60000000100 */
[--C-:B------:R-:W-:Y:S01]  /*9b20*/  FFMA R24, R24, UR7, -R7.reuse ;  /* 0x0000000718187c23 */ /* 0x100fe20008000807 */
[----:B------:R-:W-:-:S01]  /*9b30*/  FFMA R25, R25, UR7, -R7 ;  /* 0x0000000719197c23 */ /* 0x000fc20008000807 */
[--C-:B------:R-:W-:Y:S01]  /*9b40*/  FFMA R28, R28, UR7, -R7.reuse ;  /* 0x000000071c1c7c23 */ /* 0x100fe20008000807 */
[----:B------:R-:W-:-:S01]  /*9b50*/  FFMA R29, R29, UR7, -R7 ;  /* 0x000000071d1d7c23 */ /* 0x000fc20008000807 */
[--C-:B------:R-:W-:Y:S01]  /*9b60*/  FFMA R32, R32, UR7, -R7.reuse ;  /* 0x0000000720207c23 */ /* 0x100fe20008000807 */
[----:B------:R-:W-:Y:S01]  /*9b70*/  FSETP.GEU.AND P4, PT, R24, -126, PT ;  /* 0xc2fc00001800780b */ /* 0x000fe20003f8e000 */
[--C-:B------:R-:W-:Y:S01]  /*9b80*/  FFMA R33, R33, UR7, -R7.reuse ;  /* 0x0000000721217c23 */ /* 0x100fe20008000807 */
[----:B------:R-:W-:Y:S01]  /*9b90*/  FSETP.GEU.AND P6, PT, R25, -126, PT ;  /* 0xc2fc00001900780b */ /* 0x000fe20003fce000 */
[--C-:B------:R-:W-:Y:S01]  /*9ba0*/  FFMA R36, R36, UR7, -R7.reuse ;  /* 0x0000000724247c23 */ /* 0x100fe20008000807 */
[----:B------:R-:W-:Y:S01]  /*9bb0*/  FSETP.GEU.AND P3, PT, R28, -126, PT ;  /* 0xc2fc00001c00780b */ /* 0x000fe20003f6e000 */
[--C-:B------:R-:W-:Y:S01]  /*9bc0*/  FFMA R37, R37, UR7, -R7.reuse ;  /* 0x0000000725257c23 */ /* 0x100fe20008000807 */
[----:B------:R-:W-:Y:S01]  /*9bd0*/  FSETP.GEU.AND P5, PT, R29, -126, PT ;  /* 0xc2fc00001d00780b */ /* 0x000fe20003fae000 */
[--C-:B------:R-:W-:Y:S01]  /*9be0*/  FFMA R40, R40, UR7, -R7.reuse ;  /* 0x0000000728287c23 */ /* 0x100fe20008000807 */
[----:B------:R-:W-:-:S01]  /*9bf0*/  FFMA R41, R41, UR7, -R7 ;  /* 0x0000000729297c23 */ /* 0x000fc20008000807 */
[--C-:B------:R-:W-:Y:S01]  /*9c00*/  FFMA R44, R44, UR7, -R7.reuse ;  /* 0x000000072c2c7c23 */ /* 0x100fe20008000807 */
[----:B------:R-:W-:-:S01]  /*9c10*/  FFMA R45, R45, UR7, -R7 ;  /* 0x000000072d2d7c23 */ /* 0x000fc20008000807 */
[--C-:B------:R-:W-:Y:S01]  /*9c20*/  FFMA R48, R48, UR7, -R7.reuse ;  /* 0x0000000730307c23 */ /* 0x100fe20008000807 */
[----:B------:R-:W-:-:S01]  /*9c30*/  FFMA R49, R49, UR7, -R7 ;  /* 0x0000000731317c23 */ /* 0x000fc20008000807 */
[----:B------:R-:W-:Y:S01]  /*9c40*/  @!P4 FMUL R24, R24, 0.5 ;  /* 0x3f0000001818c820 */ /* 0x000fe20000400000 */
[----:B------:R-:W-:-:S01]  /*9c50*/  FFMA R52, R52, UR7, -R7 ;  /* 0x0000000734347c23 */ /* 0x000fc20008000807 */
[----:B------:R-:W-:Y:S01]  /*9c60*/  @!P6 FMUL R25, R25, 0.5 ;  /* 0x3f0000001919e820 */ /* 0x000fe20000400000 */
[----:B------:R-:W-:-:S01]  /*9c70*/  FFMA R53, R53, UR7, -R7 ;  /* 0x0000000735357c23 */ /* 0x000fc20008000807 */
[----:B------:R-:W1:Y:S01]  /*9c80*/  MUFU.EX2 R14, R24 ;  /* 0x00000018000e7308 */ /* 0x000e620000000800 */
[----:B------:R-:W-:Y:S01]  /*9c90*/  @!P3 FMUL R28, R28, 0.5 ;  /* 0x3f0000001c1cb820 */ /* 0x000fe20000400000 */
[----:B------:R-:W-:Y:S01]  /*9ca0*/  @!P5 FMUL R29, R29, 0.5 ;  /* 0x3f0000001d1dd820 */ /* 0x000fe20000400000 */
[----:B------:R-:W-:-:S01]  /*9cb0*/  FFMA R56, R56, UR7, -R7 ;  /* 0x0000000738387c23 */ /* 0x000fc20008000807 */
[--C-:B------:R-:W-:Y:S01]  /*9cc0*/  FFMA R57, R57, UR7, -R7.reuse ;  /* 0x0000000739397c23 */ /* 0x100fe20008000807 */
[----:B------:R-:W-:-:S01]  /*9cd0*/  FFMA R61, R61, UR7, -R7 ;  /* 0x000000073d3d7c23 */ /* 0x000fc20008000807 */
[--C-:B------:R-:W-:Y:S01]  /*9ce0*/  FFMA R129, R129, UR7, -R7.reuse ;  /* 0x0000000781817c23 */ /* 0x100fe20008000807 */
[----:B------:R-:W-:-:S01]  /*9cf0*/  FFMA R137, R137, UR7, -R7 ;  /* 0x0000000789897c23 */ /* 0x000fc20008000807 */
[----:B------:R-:W2:Y:S01]  /*9d00*/  MUFU.EX2 R15, R25 ;  /* 0x00000019000f7308 */ /* 0x000ea20000000800 */
[----:B------:R-:W-:-:S01]  /*9d10*/  FFMA R144, R144, UR7, -R7 ;  /* 0x0000000790907c23 */ /* 0x000fc20008000807 */
[--C-:B------:R-:W-:Y:S01]  /*9d20*/  FFMA R145, R145, UR7, -R7.reuse ;  /* 0x0000000791917c23 */ /* 0x100fe20008000807 */
[----:B------:R-:W-:-:S01]  /*9d30*/  FFMA R148, R148, UR7, -R7 ;  /* 0x0000000794947c23 */ /* 0x000fc20008000807 */
[----:B------:R-:W-:Y:S01]  /*9d40*/  FFMA R149, R149, UR7, -R7 ;  /* 0x0000000795957c23 */ /* 0x000fe20008000807 */
[----:B------:R-:W-:-:S03]  /*9d50*/  FMUL R8, R8, UR7 ;  /* 0x0000000708087c20 */ /* 0x000fc60008400000 */
[----:B------:R-:W3:Y:S01]  /*9d60*/  MUFU.EX2 R17, R28 ;  /* 0x0000001c00117308 */ /* 0x000ee20000000800 */
[----:B-1----:R-:W-:Y:S01]  /*9d70*/  @!P4 FMUL R14, R14, R14 ;  /* 0x0000000e0e0ec220 */ /* 0x002fe20000400000 */
[----:B------:R-:W-:-:S06]  /*9d80*/  FSETP.GEU.AND P4, PT, R32, -126, PT ;  /* 0xc2fc00002000780b */ /* 0x000fcc0003f8e000 */
[----:B------:R-:W1:Y:S01]  /*9d90*/  MUFU.EX2 R18, R29 ;  /* 0x0000001d00127308 */ /* 0x000e620000000800 */
[----:B--2---:R-:W-:Y:S01]  /*9da0*/  @!P6 FMUL R15, R15, R15 ;  /* 0x0000000f0f0fe220 */ /* 0x004fe20000400000 */
[----:B------:R-:W-:-:S05]  /*9db0*/  FSETP.GEU.AND P6, PT, R33, -126, PT ;  /* 0xc2fc00002100780b */ /* 0x000fca0003fce000 */
[----:B------:R-:W-:Y:S01]  /*9dc0*/  @!P4 FMUL R32, R32, 0.5 ;  /* 0x3f0000002020c820 */ /* 0x000fe20000400000 */
[----:B---3--:R-:W-:Y:S01]  /*9dd0*/  @!P3 FMUL R17, R17, R17 ;  /* 0x000000111111b220 */ /* 0x008fe20000400000 */
[----:B------:R-:W-:Y:S02]  /*9de0*/  FSETP.GEU.AND P3, PT, R36, -126, PT ;  /* 0xc2fc00002400780b */ /* 0x000fe40003f6e000 */
[----:B------:R-:W2:Y:S04]  /*9df0*/  MUFU.EX2 R19, R32 ;  /* 0x0000002000137308 */ /* 0x000ea80000000800 */
[----:B------:R-:W-:Y:S01]  /*9e00*/  @!P6 FMUL R33, R33, 0.5 ;  /* 0x3f0000002121e820 */ /* 0x000fe20000400000 */
[----:B-1----:R-:W-:Y:S01]  /*9e10*/  @!P5 FMUL R18, R18, R18 ;  /* 0x000000121212d220 */ /* 0x002fe20000400000 */
[----:B------:R-:W-:-:S02]  /*9e20*/  FSETP.GEU.AND P5, PT, R37, -126, PT ;  /* 0xc2fc00002500780b */ /* 0x000fc40003fae000 */
[----:B------:R-:W1:Y:S03]  /*9e30*/  MUFU.EX2 R20, R33 ;  /* 0x0000002100147308 */ /* 0x000e660000000800 */
[----:B------:R-:W-:-:S05]  /*9e40*/  @!P3 FMUL R36, R36, 0.5 ;  /* 0x3f0000002424b820 */ /* 0x000fca0000400000 */
[----:B------:R-:W3:Y:S01]  /*9e50*/  MUFU.EX2 R21, R36 ;  /* 0x0000002400157308 */ /* 0x000ee20000000800 */
[----:B--2---:R-:W-:Y:S01]  /*9e60*/  @!P4 FMUL R19, R19, R19 ;  /* 0x000000131313c220 */ /* 0x004fe20000400000 */
[----:B------:R-:W-:Y:S01]  /*9e70*/  FSETP.GEU.AND P4, PT, R40, -126, PT ;  /* 0xc2fc00002800780b */ /* 0x000fe20003f8e000 */
[----:B------:R-:W-:-:S05]  /*9e80*/  @!P5 FMUL R37, R37, 0.5 ;  /* 0x3f0000002525d820 */ /* 0x000fca0000400000 */
[----:B------:R-:W2:Y:S01]  /*9e90*/  MUFU.EX2 R22, R37 ;  /* 0x0000002500167308 */ /* 0x000ea20000000800 */
[----:B-1----:R-:W-:Y:S01]  /*9ea0*/  @!P6 FMUL R20, R20, R20 ;  /* 0x000000141414e220 */ /* 0x002fe20000400000 */
[----:B------:R-:W-:-:S05]  /*9eb0*/  FSETP.GEU.AND P6, PT, R41, -126, PT ;  /* 0xc2fc00002900780b */ /* 0x000fca0003fce000 */
[----:B------:R-:W-:Y:S01]  /*9ec0*/  @!P4 FMUL R40, R40, 0.5 ;  /* 0x3f0000002828c820 */ /* 0x000fe20000400000 */
[----:B---3--:R-:W-:Y:S01]  /*9ed0*/  @!P3 FMUL R21, R21, R21 ;  /* 0x000000151515b220 */ /* 0x008fe20000400000 */
[----:B------:R-:W-:Y:S02]  /*9ee0*/  FSETP.GEU.AND P3, PT, R44, -126, PT ;  /* 0xc2fc00002c00780b */ /* 0x000fe40003f6e000 */
[----:B------:R-:W1:Y:S04]  /*9ef0*/  MUFU.EX2 R23, R40 ;  /* 0x0000002800177308 */ /* 0x000e680000000800 */
[----:B------:R-:W-:Y:S01]  /*9f00*/  @!P6 FMUL R41, R41, 0.5 ;  /* 0x3f0000002929e820 */ /* 0x000fe20000400000 */
[----:B--2---:R-:W-:Y:S01]  /*9f10*/  @!P5 FMUL R22, R22, R22 ;  /* 0x000000161616d220 */ /* 0x004fe20000400000 */
[----:B------:R-:W-:-:S02]  /*9f20*/  FSETP.GEU.AND P5, PT, R45, -126, PT ;  /* 0xc2fc00002d00780b */ /* 0x000fc40003fae000 */
[----:B------:R2:W3:Y:S03]  /*9f30*/  MUFU.EX2 R24, R41 ;  /* 0x0000002900187308 */ /* 0x0004e60000000800 */
[----:B------:R-:W-:-:S05]  /*9f40*/  @!P3 FMUL R44, R44, 0.5 ;  /* 0x3f0000002c2cb820 */ /* 0x000fca0000400000 */
[----:B------:R-:W4:Y:S01]  /*9f50*/  MUFU.EX2 R25, R44 ;  /* 0x0000002c00197308 */ /* 0x000f220000000800 */
[----:B-1----:R-:W-:Y:S01]  /*9f60*/  @!P4 FMUL R23, R23, R23 ;  /* 0x000000171717c220 */ /* 0x002fe20000400000 */
[----:B------:R-:W-:Y:S01]  /*9f70*/  FSETP.GEU.AND P4, PT, R48, -126, PT ;  /* 0xc2fc00003000780b */ /* 0x000fe20003f8e000 */
[----:B--2---:R-:W-:-:S01]  /*9f80*/  FFMA R41, R60, UR7, -R7 ;  /* 0x000000073c297c23 */ /* 0x004fc20008000807 */
[----:B------:R-:W-:Y:S01]  /*9f90*/  @!P5 FMUL R45, R45, 0.5 ;  /* 0x3f0000002d2dd820 */ /* 0x000fe20000400000 */
[----:B------:R-:W-:-:S03]  /*9fa0*/  FFMA R60, R77, UR7, -R7 ;  /* 0x000000074d3c7c23 */ /* 0x000fc60008000807 */
[----:B------:R1:W2:Y:S01]  /*9fb0*/  MUFU.EX2 R28, R45 ;  /* 0x0000002d001c7308 */ /* 0x0002a20000000800 */
[----:B---3--:R-:W-:Y:S01]  /*9fc0*/  @!P6 FMUL R24, R24, R24 ;  /* 0x000000181818e220 */ /* 0x008fe20000400000 */
[----:B------:R-:W-:-:S05]  /*9fd0*/  FSETP.GEU.AND P6, PT, R49, -126, PT ;  /* 0xc2fc00003100780b */ /* 0x000fca0003fce000 */
[----:B------:R-:W-:Y:S01]  /*9fe0*/  @!P4 FMUL R48, R48, 0.5 ;  /* 0x3f0000003030c820 */ /* 0x000fe20000400000 */
[----:B----4-:R-:W-:Y:S01]  /*9ff0*/  @!P3 FMUL R25, R25, R25 ;  /* 0x000000191919b220 */ /* 0x010fe20000400000 */
[----:B------:R-:W-:Y:S02]  /*a000*/  FSETP.GEU.AND P3, PT, R52, -126, PT ;  /* 0xc2fc00003400780b */ /* 0x000fe40003f6e000 */
[----:B------:R3:W4:Y:S01]  /*a010*/  MUFU.EX2 R29, R48 ;  /* 0x00000030001d7308 */ /* 0x0007220000000800 */
[----:B-1----:R-:W-:-:S01]  /*a020*/  FFMA R45, R64, UR7, -R7 ;  /* 0x00000007402d7c23 */ /* 0x002fc20008000807 */
[----:B------:R-:W-:Y:S02]  /*a030*/  FFMA R64, R81, UR7, -R7 ;  /* 0x0000000751407c23 */ /* 0x000fe40008000807 */
[----:B------:R-:W-:Y:S01]  /*a040*/  @!P6 FMUL R49, R49, 0.5 ;  /* 0x3f0000003131e820 */ /* 0x000fe20000400000 */
[----:B--2---:R-:W-:Y:S01]  /*a050*/  @!P5 FMUL R28, R28, R28 ;  /* 0x0000001c1c1cd220 */ /* 0x004fe20000400000 */
[----:B------:R-:W-:-:S02]  /*a060*/  FSETP.GEU.AND P5, PT, R53, -126, PT ;  /* 0xc2fc00003500780b */ /* 0x000fc40003fae000 */
[----:B------:R1:W2:Y:S01]  /*a070*/  MUFU.EX2 R32, R49 ;  /* 0x0000003100207308 */ /* 0x0002a20000000800 */
[----:B---3--:R-:W-:-:S02]  /*a080*/  FFMA R48, R65, UR7, -R7 ;  /* 0x0000000741307c23 */ /* 0x008fc40008000807 */
[----:B------:R-:W-:-:S05]  /*a090*/  @!P3 FMUL R52, R52, 0.5 ;  /* 0x3f0000003434b820 */ /* 0x000fca0000400000 */
[----:B------:R3:W5:Y:S01]  /*a0a0*/  MUFU.EX2 R33, R52 ;  /* 0x0000003400217308 */ /* 0x0007620000000800 */
[----:B----4-:R-:W-:Y:S01]  /*a0b0*/  @!P4 FMUL R29, R29, R29 ;  /* 0x0000001d1d1dc220 */ /* 0x010fe20000400000 */
[----:B------:R-:W-:Y:S01]  /*a0c0*/  FSETP.GEU.AND P4, PT, R56, -126, PT ;  /* 0xc2fc00003800780b */ /* 0x000fe20003f8e000 */
[----:B-1----:R-:W-:-:S01]  /*a0d0*/  FFMA R49, R68, UR7, -R7 ;  /* 0x0000000744317c23 */ /* 0x002fc20008000807 */
[----:B------:R-:W-:Y:S01]  /*a0e0*/  @!P5 FMUL R53, R53, 0.5 ;  /* 0x3f0000003535d820 */ /* 0x000fe20000400000 */
[----:B------:R-:W-:-:S03]  /*a0f0*/  FFMA R68, R85, UR7, -R7 ;  /* 0x0000000755447c23 */ /* 0x000fc60008000807 */
[----:B------:R1:W4:Y:S01]  /*a100*/  MUFU.EX2 R36, R53 ;  /* 0x0000003500247308 */ /* 0x0003220000000800 */
[----:B--2---:R-:W-:Y:S01]  /*a110*/  @!P6 FMUL R32, R32, R32 ;  /* 0x000000202020e220 */ /* 0x004fe20000400000 */
[----:B------:R-:W-:Y:S01]  /*a120*/  FSETP.GEU.AND P6, PT, R57, -126, PT ;  /* 0xc2fc00003900780b */ /* 0x000fe20003fce000 */
[----:B---3--:R-:W-:-:S04]  /*a130*/  FFMA R52, R69, UR7, -R7 ;  /* 0x0000000745347c23 */ /* 0x008fc80008000807 */
[----:B------:R-:W-:Y:S01]  /*a140*/  @!P4 FMUL R56, R56, 0.5 ;  /* 0x3f0000003838c820 */ /* 0x000fe20000400000 */
[----:B-----5:R-:W-:Y:S01]  /*a150*/  @!P3 FMUL R33, R33, R33 ;  /* 0x000000212121b220 */ /* 0x020fe20000400000 */
[----:B------:R-:W-:Y:S02]  /*a160*/  FSETP.GEU.AND P3, PT, R41, -126, PT ;  /* 0xc2fc00002900780b */ /* 0x000fe40003f6e000 */
[----:B------:R2:W3:Y:S01]  /*a170*/  MUFU.EX2 R37, R56 ;  /* 0x0000003800257308 */ /* 0x0004e20000000800 */
[----:B-1----:R-:W-:-:S01]  /*a180*/  FFMA R53, R72, UR7, -R7 ;  /* 0x0000000748357c23 */ /* 0x002fc20008000807 */
[----:B------:R-:W-:Y:S02]  /*a190*/  FFMA R72, R89, UR7, -R7 ;  /* 0x0000000759487c23 */ /* 0x000fe40008000807 */
[----:B------:R-:W-:Y:S01]  /*a1a0*/  @!P6 FMUL R57, R57, 0.5 ;  /* 0x3f0000003939e820 */ /* 0x000fe20000400000 */
[----:B----4-:R-:W-:Y:S01]  /*a1b0*/  @!P5 FMUL R36, R36, R36 ;  /* 0x000000242424d220 */ /* 0x010fe20000400000 */
[----:B------:R-:W-:-:S02]  /*a1c0*/  FSETP.GEU.AND P5, PT, R61, -126, PT ;  /* 0xc2fc00003d00780b */ /* 0x000fc40003fae000 */
[----:B------:R1:W4:Y:S01]  /*a1d0*/  MUFU.EX2 R40, R57 ;  /* 0x0000003900287308 */ /* 0x0003220000000800 */
[----:B--2---:R-:W-:-:S02]  /*a1e0*/  FFMA R56, R73, UR7, -R7 ;  /* 0x0000000749387c23 */ /* 0x004fc40008000807 */
[----:B------:R-:W-:Y:S01]  /*a1f0*/  @!P3 FMUL R41, R41, 0.5 ;  /* 0x3f0000002929b820 */ /* 0x000fe20000400000 */
[----:B---3--:R-:W-:-:S05]  /*a200*/  @!P4 FMUL R37, R37, R37 ;  /* 0x000000252525c220 */ /* 0x008fca0000400000 */
[----:B------:R-:W2:Y:S01]  /*a210*/  MUFU.EX2 R41, R41 ;  /* 0x0000002900297308 */ /* 0x000ea20000000800 */
[----:B------:R-:W-:Y:S01]  /*a220*/  FSETP.GEU.AND P4, PT, R45, -126, PT ;  /* 0xc2fc00002d00780b */ /* 0x000fe20003f8e000 */
[----:B------:R-:W-:Y:S01]  /*a230*/  @!P5 FMUL R61, R61, 0.5 ;  /* 0x3f0000003d3dd820 */ /* 0x000fe20000400000 */
[----:B-1----:R-:W-:Y:S01]  /*a240*/  FMNMX R57, R27, R16, !PT ;  /* 0x000000101b397209 */ /* 0x002fe20007800000 */
[----:B----4-:R-:W-:-:S04]  /*a250*/  @!P6 FMUL R40, R40, R40 ;  /* 0x000000282828e220 */ /* 0x010fc80000400000 */
[----:B------:R-:W1:Y:S01]  /*a260*/  MUFU.EX2 R44, R61 ;  /* 0x0000003d002c7308 */ /* 0x000e620000000800 */
[----:B------:R-:W-:Y:S02]  /*a270*/  FSETP.GEU.AND P6, PT, R48, -126, PT ;  /* 0xc2fc00003000780b */ /* 0x000fe40003fce000 */
[----:B------:R-:W-:-:S03]  /*a280*/  FMNMX R16, R30, R57, !PT ;  /* 0x000000391e107209 */ /* 0x000fc60007800000 */
[----:B------:R-:W-:Y:S01]  /*a290*/  @!P4 FMUL R45, R45, 0.5 ;  /* 0x3f0000002d2dc820 */ /* 0x000fe20000400000 */
[----:B------:R-:W-:Y:S01]  /*a2a0*/  FMNMX R57, R31, R16, !PT ;  /* 0x000000101f397209 */ /* 0x000fe20007800000 */
[----:B--2---:R-:W-:Y:S01]  /*a2b0*/  @!P3 FMUL R41, R41, R41 ;  /* 0x000000292929b220 */ /* 0x004fe20000400000 */
[----:B------:R-:W-:-:S03]  /*a2c0*/  FSETP.GEU.AND P3, PT, R49, -126, PT ;  /* 0xc2fc00003100780b */ /* 0x000fc60003f6e000 */
[----:B------:R-:W2:Y:S01]  /*a2d0*/  MUFU.EX2 R45, R45 ;  /* 0x0000002d002d7308 */ /* 0x000ea20000000800 */
[----:B------:R-:W-:Y:S01]  /*a2e0*/  FMNMX R16, R34, R57, !PT ;  /* 0x0000003922107209 */ /* 0x000fe20007800000 */
[----:B------:R-:W-:Y:S01]  /*a2f0*/  @!P6 FMUL R48, R48, 0.5 ;  /* 0x3f0000003030e820 */ /* 0x000fe20000400000 */
[----:B------:R-:W-:-:S01]  /*a300*/  FFMA R57, R76, UR7, -R7 ;  /* 0x000000074c397c23 */ /* 0x000fc20008000807 */
[--C-:B------:R-:W-:Y:S01]  /*a310*/  FFMA R76, R92, UR7, -R7.reuse ;  /* 0x000000075c4c7c23 */ /* 0x100fe20008000807 */
[----:B-1----:R-:W-:Y:S01]  /*a320*/  @!P5 FMUL R44, R44, R44 ;  /* 0x0000002c2c2cd220 */ /* 0x002fe20000400000 */
[----:B------:R-:W-:Y:S01]  /*a330*/  FSETP.GEU.AND P5, PT, R52, -126, PT ;  /* 0xc2fc00003400780b */ /* 0x000fe20003fae000 */
[----:B------:R-:W-:-:S01]  /*a340*/  FFMA R92, R108, UR7, -R7 ;  /* 0x000000076c5c7c23 */ /* 0x000fc20008000807 */
[----:B------:R-:W1:Y:S01]  /*a350*/  MUFU.EX2 R48, R48 ;  /* 0x0000003000307308 */ /* 0x000e620000000800 */
[----:B------:R-:W-:Y:S01]  /*a360*/  FMNMX R61, R35, R16, !PT ;  /* 0x00000010233d7209 */ /* 0x000fe20007800000 */
[--C-:B------:R-:W-:Y:S01]  /*a370*/  FFMA R108, R124, UR7, -R7.reuse ;  /* 0x000000077c6c7c23 */ /* 0x100fe20008000807 */
[----:B------:R-:W-:Y:S01]  /*a380*/  @!P3 FMUL R49, R49, 0.5 ;  /* 0x3f0000003131b820 */ /* 0x000fe20000400000 */
[----:B------:R-:W-:Y:S01]  /*a390*/  FFMA R124, R140, UR7, -R7 ;  /* 0x000000078c7c7c23 */ /* 0x000fe20008000807 */
[----:B------:R-:W-:-:S04]  /*a3a0*/  FMNMX R16, R38, R61, !PT ;  /* 0x0000003d26107209 */ /* 0x000fc80007800000 */
[----:B------:R-:W3:Y:S01]  /*a3b0*/  MUFU.EX2 R49, R49 ;  /* 0x0000003100317308 */ /* 0x000ee20000000800 */
[----:B--2---:R-:W-:Y:S01]  /*a3c0*/  @!P4 FMUL R45, R45, R45 ;  /* 0x0000002d2d2dc220 */ /* 0x004fe20000400000 */
[----:B------:R-:W-:Y:S01]  /*a3d0*/  @!P5 FMUL R52, R52, 0.5 ;  /* 0x3f0000003434d820 */ /* 0x000fe20000400000 */
[----:B------:R-:W-:Y:S02]  /*a3e0*/  FSETP.GEU.AND P4, PT, R53, -126, PT ;  /* 0xc2fc00003500780b */ /* 0x000fe40003f8e000 */
[----:B------:R-:W-:-:S03]  /*a3f0*/  FMNMX R61, R39, R16, !PT ;  /* 0x00000010273d7209 */ /* 0x000fc60007800000 */
[----:B------:R-:W2:Y:S01]  /*a400*/  MUFU.EX2 R52, R52 ;  /* 0x0000003400347308 */ /* 0x000ea20000000800 */
[----:B-1----:R-:W-:Y:S01]  /*a410*/  @!P6 FMUL R48, R48, R48 ;  /* 0x000000303030e220 */ /* 0x002fe20000400000 */
[----:B------:R-:W-:Y:S02]  /*a420*/  FSETP.GEU.AND P6, PT, R56, -126, PT ;  /* 0xc2fc00003800780b */ /* 0x000fe40003fce000 */
[----:B------:R-:W-:Y:S01]  /*a430*/  FMNMX R16, R42, R61, !PT ;  /* 0x0000003d2a107209 */ /* 0x000fe20007800000 */
[--C-:B------:R-:W-:Y:S01]  /*a440*/  FFMA R61, R80, UR7, -R7.reuse ;  /* 0x00000007503d7c23 */ /* 0x100fe20008000807 */
[----:B------:R-:W-:-:S01]  /*a450*/  FFMA R80, R96, UR7, -R7 ;  /* 0x0000000760507c23 */ /* 0x000fc20008000807 */
[--C-:B------:R-:W-:Y:S01]  /*a460*/  FFMA R96, R112, UR7, -R7.reuse ;  /* 0x0000000770607c23 */ /* 0x100fe20008000807 */
[----:B------:R-:W-:Y:S01]  /*a470*/  @!P4 FMUL R53, R53, 0.5 ;  /* 0x3f0000003535c820 */ /* 0x000fe20000400000 */
[----:B---3--:R-:W-:Y:S01]  /*a480*/  @!P3 FMUL R49, R49, R49 ;  /* 0x000000313131b220 */ /* 0x008fe20000400000 */
[----:B------:R-:W-:Y:S01]  /*a490*/  FSETP.GEU.AND P3, PT, R57, -126, PT ;  /* 0xc2fc00003900780b */ /* 0x000fe20003f6e000 */
[----:B------:R-:W-:Y:S01]  /*a4a0*/  FFMA R112, R128, UR7, -R7 ;  /* 0x0000000780707c23 */ /* 0x000fe20008000807 */
[----:B------:R-:W-:-:S02]  /*a4b0*/  FMNMX R65, R43, R16, !PT ;  /* 0x000000102b417209 */ /* 0x000fc40007800000 */
[----:B------:R-:W1:Y:S01]  /*a4c0*/  MUFU.EX2 R53, R53 ;  /* 0x0000003500357308 */ /* 0x000e620000000800 */
[----:B------:R-:W-:Y:S01]  /*a4d0*/  @!P6 FMUL R56, R56, 0.5 ;  /* 0x3f0000003838e820 */ /* 0x000fe20000400000 */
[----:B------:R-:W-:Y:S01]  /*a4e0*/  FMNMX R16, R46, R65, !PT ;  /* 0x000000412e107209 */ /* 0x000fe20007800000 */
[----:B--2---:R-:W-:Y:S01]  /*a4f0*/  @!P5 FMUL R52, R52, R52 ;  /* 0x000000343434d220 */ /* 0x004fe20000400000 */
[----:B------:R-:W-:Y:S02]  /*a500*/  FSETP.GEU.AND P5, PT, R60, -126, PT ;  /* 0xc2fc00003c00780b */ /* 0x000fe40003fae000 */
[----:B------:R-:W-:Y:S02]  /*a510*/  FMNMX R65, R47, R16, !PT ;  /* 0x000000102f417209 */ /* 0x000fe40007800000 */
[----:B------:R-:W2:Y:S01]  /*a520*/  MUFU.EX2 R56, R56 ;  /* 0x0000003800387308 */ /* 0x000ea20000000800 */
[----:B------:R-:W-:Y:S01]  /*a530*/  @!P3 FMUL R57, R57, 0.5 ;  /* 0x3f0000003939b820 */ /* 0x000fe20000400000 */
[----:B------:R-:W-:Y:S01]  /*a540*/  FMNMX R16, R50, R65, !PT ;  /* 0x0000004132107209 */ /* 0x000fe20007800000 */
[----:B------:R-:W-:-:S01]  /*a550*/  FFMA R65, R84, UR7, -R7 ;  /* 0x0000000754417c23 */ /* 0x000fc20008000807 */
[--C-:B------:R-:W-:Y:S01]  /*a560*/  FFMA R84, R100, UR7, -R7.reuse ;  /* 0x0000000764547c23 */ /* 0x100fe20008000807 */
[----:B------:R-:W-:-:S01]  /*a570*/  FFMA R100, R116, UR7, -R7 ;  /* 0x0000000774647c23 */ /* 0x000fc20008000807 */
[----:B------:R-:W-:Y:S01]  /*a580*/  FMNMX R69, R51, R16, !PT ;  /* 0x0000001033457209 */ /* 0x000fe20007800000 */
[----:B------:R-:W-:-:S01]  /*a590*/  FFMA R116, R132, UR7, -R7 ;  /* 0x0000000784747c23 */ /* 0x000fc20008000807 */
[----:B------:R-:W3:Y:S01]  /*a5a0*/  MUFU.EX2 R57, R57 ;  /* 0x0000003900397308 */ /* 0x000ee20000000800 */
[----:B------:R-:W-:Y:S01]  /*a5b0*/  @!P5 FMUL R60, R60, 0.5 ;  /* 0x3f0000003c3cd820 */ /* 0x000fe20000400000 */
[----:B-1----:R-:W-:Y:S01]  /*a5c0*/  @!P4 FMUL R53, R53, R53 ;  /* 0x000000353535c220 */ /* 0x002fe20000400000 */
[----:B------:R-:W-:-:S02]  /*a5d0*/  FSETP.GEU.AND P4, PT, R61, -126, PT ;  /* 0xc2fc00003d00780b */ /* 0x000fc40003f8e000 */
[----:B------:R-:W-:-:S03]  /*a5e0*/  FMNMX R16, R54, R69, !PT ;  /* 0x0000004536107209 */ /* 0x000fc60007800000 */
[----:B------:R-:W1:Y:S01]  /*a5f0*/  MUFU.EX2 R60, R60 ;  /* 0x0000003c003c7308 */ /* 0x000e620000000800 */
[----:B--2---:R-:W-:Y:S01]  /*a600*/  @!P6 FMUL R56, R56, R56 ;  /* 0x000000383838e220 */ /* 0x004fe20000400000 */
[----:B------:R-:W-:Y:S02]  /*a610*/  FSETP.GEU.AND P6, PT, R64, -126, PT ;  /* 0xc2fc00004000780b */ /* 0x000fe40003fce000 */
[----:B------:R-:W-:-:S04]  /*a620*/  FMNMX R69, R55, R16, !PT ;  /* 0x0000001037457209 */ /* 0x000fc80007800000 */
[----:B------:R-:W-:Y:S01]  /*a630*/  @!P4 FMUL R61, R61, 0.5 ;  /* 0x3f0000003d3dc820 */ /* 0x000fe20000400000 */
[----:B---3--:R-:W-:Y:S01]  /*a640*/  @!P3 FMUL R57, R57, R57 ;  /* 0x000000393939b220 */ /* 0x008fe20000400000 */
[----:B------:R-:W-:Y:S02]  /*a650*/  FSETP.GEU.AND P3, PT, R65, -126, PT ;  /* 0xc2fc00004100780b */ /* 0x000fe40003f6e000 */
[----:B------:R-:W-:Y:S01]  /*a660*/  FMNMX R16, R58, R69, !PT ;  /* 0x000000453a107209 */ /* 0x000fe20007800000 */
[--C-:B------:R-:W-:Y:S01]  /*a670*/  FFMA R69, R88, UR7, -R7.reuse ;  /* 0x0000000758457c23 */ /* 0x100fe20008000807 */
[----:B------:R-:W2:Y:S01]  /*a680*/  MUFU.EX2 R61, R61 ;  /* 0x0000003d003d7308 */ /* 0x000ea20000000800 */
[----:B------:R-:W-:Y:S01]  /*a690*/  @!P6 FMUL R64, R64, 0.5 ;  /* 0x3f0000004040e820 */ /* 0x000fe20000400000 */
[----:B------:R-:W-:Y:S01]  /*a6a0*/  FMNMX R73, R59, R16, !PT ;  /* 0x000000103b497209 */ /* 0x000fe20007800000 */
[----:B-1----:R-:W-:Y:S01]  /*a6b0*/  @!P5 FMUL R60, R60, R60 ;  /* 0x0000003c3c3cd220 */ /* 0x002fe20000400000 */
[----:B------:R-:W-:Y:S01]  /*a6c0*/  FSETP.GEU.AND P5, PT, R68, -126, PT ;  /* 0xc2fc00004400780b */ /* 0x000fe20003fae000 */
[----:B------:R-:W-:-:S01]  /*a6d0*/  FFMA R88, R104, UR7, -R7 ;  /* 0x0000000768587c23 */ /* 0x000fc20008000807 */
[----:B------:R-:W-:Y:S01]  /*a6e0*/  FMNMX R16, R62, R73, !PT ;  /* 0x000000493e107209 */ /* 0x000fe20007800000 */
[----:B------:R-:W-:-:S01]  /*a6f0*/  FFMA R104, R120, UR7, -R7 ;  /* 0x0000000778687c23 */ /* 0x000fc20008000807 */
[----:B------:R-:W1:Y:S01]  /*a700*/  MUFU.EX2 R64, R64 ;  /* 0x0000004000407308 */ /* 0x000e620000000800 */
[----:B------:R-:W-:Y:S01]  /*a710*/  @!P3 FMUL R65, R65, 0.5 ;  /* 0x3f0000004141b820 */ /* 0x000fe20000400000 */
[----:B------:R-:W-:Y:S01]  /*a720*/  FMNMX R73, R63, R16, !PT ;  /* 0x000000103f497209 */ /* 0x000fe20007800000 */
[----:B------:R-:W-:-:S03]  /*a730*/  FFMA R120, R136, UR7, -R7 ;  /* 0x0000000788787c23 */ /* 0x000fc60008000807 */
[----:B------:R-:W-:Y:S02]  /*a740*/  FMNMX R16, R66, R73, !PT ;  /* 0x0000004942107209 */ /* 0x000fe40007800000 */
[----:B------:R-:W3:Y:S01]  /*a750*/  MUFU.EX2 R65, R65 ;  /* 0x0000004100417308 */ /* 0x000ee20000000800 */
[----:B------:R-:W-:Y:S01]  /*a760*/  @!P5 FMUL R68, R68, 0.5 ;  /* 0x3f0000004444d820 */ /* 0x000fe20000400000 */
[----:B--2---:R-:W-:Y:S01]  /*a770*/  @!P4 FMUL R61, R61, R61 ;  /* 0x0000003d3d3dc220 */ /* 0x004fe20000400000 */
[----:B------:R-:W-:Y:S02]  /*a780*/  FSETP.GEU.AND P4, PT, R69, -126, PT ;  /* 0xc2fc00004500780b */ /* 0x000fe40003f8e000 */
[----:B------:R-:W-:-:S03]  /*a790*/  FMNMX R73, R67, R16, !PT ;  /* 0x0000001043497209 */ /* 0x000fc60007800000 */
[----:B------:R-:W2:Y:S01]  /*a7a0*/  MUFU.EX2 R68, R68 ;  /* 0x0000004400447308 */ /* 0x000ea20000000800 */
[----:B-1----:R-:W-:Y:S01]  /*a7b0*/  @!P6 FMUL R64, R64, R64 ;  /* 0x000000404040e220 */ /* 0x002fe20000400000 */
[----:B------:R-:W-:Y:S01]  /*a7c0*/  FMNMX R16, R70, R73, !PT ;  /* 0x0000004946107209 */ /* 0x000fe20007800000 */
[----:B------:R-:W-:-:S01]  /*a7d0*/  FFMA R73, R93, UR7, -R7 ;  /* 0x000000075d497c23 */ /* 0x000fc20008000807 */
[----:B------:R-:W-:Y:S02]  /*a7e0*/  FSETP.GEU.AND P6, PT, R72, -126, PT ;  /* 0xc2fc00004800780b */ /* 0x000fe40003fce000 */
[----:B------:R-:W-:Y:S02]  /*a7f0*/  FMNMX R77, R71, R16, !PT ;  /* 0x00000010474d7209 */ /* 0x000fe40007800000 */
[----:B------:R-:W-:Y:S01]  /*a800*/  @!P4 FMUL R69, R69, 0.5 ;  /* 0x3f0000004545c820 */ /* 0x000fe20000400000 */
[----:B---3--:R-:W-:Y:S01]  /*a810*/  @!P3 FMUL R65, R65, R65 ;  /* 0x000000414141b220 */ /* 0x008fe20000400000 */
[----:B------:R-:W-:-:S02]  /*a820*/  FSETP.GEU.AND P3, PT, R76, -126, PT ;  /* 0xc2fc00004c00780b */ /* 0x000fc40003f6e000 */
[----:B------:R-:W-:Y:S02]  /*a830*/  FMNMX R16, R74, R77, !PT ;  /* 0x0000004d4a107209 */ /* 0x000fe40007800000 */
[----:B------:R-:W1:Y:S02]  /*a840*/  MUFU.EX2 R69, R69 ;  /* 0x0000004500457308 */ /* 0x000e640000000800 */
[----:B------:R-:W-:Y:S01]  /*a850*/  FMNMX R77, R75, R16, !PT ;  /* 0x000000104b4d7209 */ /* 0x000fe20007800000 */
[----:B--2---:R-:W-:Y:S01]  /*a860*/  @!P5 FMUL R68, R68, R68 ;  /* 0x000000444444d220 */ /* 0x004fe20000400000 */
[----:B------:R-:W-:Y:S01]  /*a870*/  FSETP.GEU.AND P5, PT, R73, -126, PT ;  /* 0xc2fc00004900780b */ /* 0x000fe20003fae000 */
[----:B------:R-:W-:Y:S01]  /*a880*/  @!P6 FMUL R72, R72, 0.5 ;  /* 0x3f0000004848e820 */ /* 0x000fe20000400000 */
[----:B------:R-:W-:Y:S01]  /*a890*/  FMNMX R16, R78, R77, !PT ;  /* 0x0000004d4e107209 */ /* 0x000fe20007800000 */
[----:B------:R-:W-:Y:S02]  /*a8a0*/  FFMA R77, R97, UR7, -R7 ;  /* 0x00000007614d7c23 */ /* 0x000fe40008000807 */
[----:B------:R-:W-:Y:S01]  /*a8b0*/  @!P3 FMUL R76, R76, 0.5 ;  /* 0x3f0000004c4cb820 */ /* 0x000fe20000400000 */
[----:B------:R-:W-:Y:S01]  /*a8c0*/  FMNMX R81, R79, R16, !PT ;  /* 0x000000104f517209 */ /* 0x000fe20007800000 */
[----:B------:R-:W2:Y:S03]  /*a8d0*/  MUFU.EX2 R72, R72 ;  /* 0x0000004800487308 */ /* 0x000ea60000000800 */
[----:B------:R-:W-:-:S03]  /*a8e0*/  FMNMX R16, R82, R81, !PT ;  /* 0x0000005152107209 */ /* 0x000fc60007800000 */
[----:B------:R-:W-:Y:S01]  /*a8f0*/  @!P5 FMUL R73, R73, 0.5 ;  /* 0x3f0000004949d820 */ /* 0x000fe20000400000 */
[----:B-1----:R-:W-:Y:S01]  /*a900*/  @!P4 FMUL R69, R69, R69 ;  /* 0x000000454545c220 */ /* 0x002fe20000400000 */
[----:B------:R-:W1:Y:S01]  /*a910*/  MUFU.EX2 R76, R76 ;  /* 0x0000004c004c7308 */ /* 0x000e620000000800 */
[----:B------:R-:W-:Y:S02]  /*a920*/  FSETP.GEU.AND P4, PT, R80, -126, PT ;  /* 0xc2fc00005000780b */ /* 0x000fe40003f8e000 */
[----:B------:R-:W-:-:S04]  /*a930*/  FMNMX R81, R83, R16, !PT ;  /* 0x0000001053517209 */ /* 0x000fc80007800000 */
[----:B------:R-:W-:Y:S01]  /*a940*/  FMNMX R16, R86, R81, !PT ;  /* 0x0000005156107209 */ /* 0x000fe20007800000 */
[----:B------:R-:W3:Y:S01]  /*a950*/  MUFU.EX2 R73, R73 ;  /* 0x0000004900497308 */ /* 0x000ee20000000800 */
[----:B--2---:R-:W-:Y:S01]  /*a960*/  @!P6 FMUL R72, R72, R72 ;  /* 0x000000484848e220 */ /* 0x004fe20000400000 */
[----:B------:R-:W-:Y:S01]  /*a970*/  FSETP.GEU.AND P6, PT, R77, -126, PT ;  /* 0xc2fc00004d00780b */ /* 0x000fe20003fce000 */
[----:B------:R-:W-:-:S01]  /*a980*/  FFMA R81, R101, UR7, -R7 ;  /* 0x0000000765517c23 */ /* 0x000fc20008000807 */
[----:B------:R-:W-:Y:S02]  /*a990*/  FMNMX R85, R87, R16, !PT ;  /* 0x0000001057557209 */ /* 0x000fe40007800000 */
[----:B------:R-:W-:Y:S02]  /*a9a0*/  @!P4 FMUL R80, R80, 0.5 ;  /* 0x3f0000005050c820 */ /* 0x000fe40000400000 */
[----:B------:R-:W-:Y:S01]  /*a9b0*/  FMNMX R16, R90, R85, !PT ;  /* 0x000000555a107209 */ /* 0x000fe20007800000 */
[----:B-1----:R-:W-:Y:S01]  /*a9c0*/  @!P3 FMUL R76, R76, R76 ;  /* 0x0000004c4c4cb220 */ /* 0x002fe20000400000 */
[----:B------:R-:W-:-:S02]  /*a9d0*/  FSETP.GEU.AND P3, PT, R84, -126, PT ;  /* 0xc2fc00005400780b */ /* 0x000fc40003f6e000 */
[----:B------:R-:W1:Y:S01]  /*a9e0*/  MUFU.EX2 R80, R80 ;  /* 0x0000005000507308 */ /* 0x000e620000000800 */
[----:B------:R-:W-:Y:S02]  /*a9f0*/  FMNMX R85, R91, R16, !PT ;  /* 0x000000105b557209 */ /* 0x000fe40007800000 */
[----:B------:R-:W-:Y:S01]  /*aa00*/  @!P6 FMUL R77, R77, 0.5 ;  /* 0x3f0000004d4de820 */ /* 0x000fe20000400000 */
[----:B---3--:R-:W-:Y:S01]  /*aa10*/  @!P5 FMUL R73, R73, R73 ;  /* 0x000000494949d220 */ /* 0x008fe20000400000 */
[----:B------:R-:W-:Y:S02]  /*aa20*/  FSETP.GEU.AND P5, PT, R81, -126, PT ;  /* 0xc2fc00005100780b */ /* 0x000fe40003fae000 */
[----:B------:R-:W-:Y:S02]  /*aa30*/  FMNMX R16, R94, R85, !PT ;  /* 0x000000555e107209 */ /* 0x000fe40007800000 */
[----:B------:R-:W2:Y:S01]  /*aa40*/  MUFU.EX2 R77, R77 ;  /* 0x0000004d004d7308 */ /* 0x000ea20000000800 */
[----:B------:R-:W-:-:S01]  /*aa50*/  FFMA R85, R105, UR7, -R7 ;  /* 0x0000000769557c23 */ /* 0x000fc20008000807 */
[----:B------:R-:W-:Y:S01]  /*aa60*/  @!P3 FMUL R84, R84, 0.5 ;  /* 0x3f0000005454b820 */ /* 0x000fe20000400000 */
[----:B------:R-:W-:-:S04]  /*aa70*/  FMNMX R89, R95, R16, !PT ;  /* 0x000000105f597209 */ /* 0x000fc80007800000 */
[----:B------:R-:W-:Y:S01]  /*aa80*/  FMNMX R16, R98, R89, !PT ;  /* 0x0000005962107209 */ /* 0x000fe20007800000 */
[----:B------:R-:W3:Y:S01]  /*aa90*/  MUFU.EX2 R84, R84 ;  /* 0x0000005400547308 */ /* 0x000ee20000000800 */
[----:B-1----:R-:W-:Y:S01]  /*aaa0*/  @!P4 FMUL R80, R80, R80 ;  /* 0x000000505050c220 */ /* 0x002fe20000400000 */
[----:B------:R-:W-:Y:S01]  /*aab0*/  @!P5 FMUL R81, R81, 0.5 ;  /* 0x3f0000005151d820 */ /* 0x000fe20000400000 */
[----:B------:R-:W-:Y:S02]  /*aac0*/  FSETP.GEU.AND P4, PT, R88, -126, PT ;  /* 0xc2fc00005800780b */ /* 0x000fe40003f8e000 */
[----:B------:R-:W-:-:S03]  /*aad0*/  FMNMX R89, R99, R16, !PT ;  /* 0x0000001063597209 */ /* 0x000fc60007800000 */
[----:B------:R-:W1:Y:S01]  /*aae0*/  MUFU.EX2 R81, R81 ;  /* 0x0000005100517308 */ /* 0x000e620000000800 */
[----:B--2---:R-:W-:Y:S01]  /*aaf0*/  @!P6 FMUL R77, R77, R77 ;  /* 0x0000004d4d4de220 */ /* 0x004fe20000400000 */
        /* <DEDUP_REMOVED lines=8> */
[----:B------:R-:W2:Y:S02]  /*ab80*/  MUFU.EX2 R88, R88 ;  /* 0x0000005800587308 */ /* 0x000ea40000000800 */
[----:B------:R-:W-:Y:S01]  /*ab90*/  FMNMX R93, R107, R16, !PT ;  /* 0x000000106b5d7209 */ /* 0x000fe20007800000 */
[----:B-1----:R-:W-:Y:S01]  /*aba0*/  @!P5 FMUL R81, R81, R81 ;  /* 0x000000515151d220 */ /* 0x002fe20000400000 */
[----:B------:R-:W-:Y:S01]  /*abb0*/  FSETP.GEU.AND P5, PT, R89, -126, PT ;  /* 0xc2fc00005900780b */ /* 0x000fe20003fae000 */
[----:B------:R-:W-:Y:S01]  /*abc0*/  @!P6 FMUL R85, R85, 0.5 ;  /* 0x3f0000005555e820 */ /* 0x000fe20000400000 */
[----:B------:R-:W-:Y:S01]  /*abd0*/  FMNMX R16, R110, R93, !PT ;  /* 0x0000005d6e107209 */ /* 0x000fe20007800000 */
[--C-:B------:R-:W-:Y:S01]  /*abe0*/  FFMA R93, R113, UR7, -R7.reuse ;  /* 0x00000007715d7c23 */ /* 0x100fe20008000807 */
[----:B------:R-:W-:-:S01]  /*abf0*/  FFMA R113, R133, UR7, -R7 ;  /* 0x0000000785717c23 */ /* 0x000fc20008000807 */
[----:B------:R-:W-:Y:S01]  /*ac00*/  @!P3 FMUL R92, R92, 0.5 ;  /* 0x3f0000005c5cb820 */ /* 0x000fe20000400000 */
[----:B------:R-:W-:Y:S01]  /*ac10*/  FMNMX R97, R111, R16, !PT ;  /* 0x000000106f617209 */ /* 0x000fe20007800000 */
[----:B------:R-:W1:Y:S03]  /*ac20*/  MUFU.EX2 R85, R85 ;  /* 0x0000005500557308 */ /* 0x000e660000000800 */
[----:B------:R-:W-:-:S03]  /*ac30*/  FMNMX R16, R114, R97, !PT ;  /* 0x0000006172107209 */ /* 0x000fc60007800000 */
[----:B------:R-:W-:Y:S01]  /*ac40*/  @!P5 FMUL R89, R89, 0.5 ;  /* 0x3f0000005959d820 */ /* 0x000fe20000400000 */
[----:B--2---:R-:W-:Y:S01]  /*ac50*/  @!P4 FMUL R88, R88, R88 ;  /* 0x000000585858c220 */ /* 0x004fe20000400000 */
[----:B------:R-:W2:Y:S01]  /*ac60*/  MUFU.EX2 R92, R92 ;  /* 0x0000005c005c7308 */ /* 0x000ea20000000800 */
[----:B------:R-:W-:Y:S02]  /*ac70*/  FSETP.GEU.AND P4, PT, R96, -126, PT ;  /* 0xc2fc00006000780b */ /* 0x000fe40003f8e000 */
[----:B------:R-:W-:-:S04]  /*ac80*/  FMNMX R97, R115, R16, !PT ;  /* 0x0000001073617209 */ /* 0x000fc80007800000 */
[----:B------:R-:W-:Y:S01]  /*ac90*/  FMNMX R16, R118, R97, !PT ;  /* 0x0000006176107209 */ /* 0x000fe20007800000 */
[----:B------:R-:W3:Y:S01]  /*aca0*/  MUFU.EX2 R89, R89 ;  /* 0x0000005900597308 */ /* 0x000ee20000000800 */
[----:B-1----:R-:W-:Y:S01]  /*acb0*/  @!P6 FMUL R85, R85, R85 ;  /* 0x000000555555e220 */ /* 0x002fe20000400000 */
[----:B------:R-:W-:Y:S01]  /*acc0*/  FSETP.GEU.AND P6, PT, R93, -126, PT ;  /* 0xc2fc00005d00780b */ /* 0x000fe20003fce000 */
[----:B------:R-:W-:-:S01]  /*acd0*/  FFMA R97, R117, UR7, -R7 ;  /* 0x0000000775617c23 */ /* 0x000fc20008000807 */
[----:B------:R-:W-:Y:S02]  /*ace0*/  FMNMX R101, R119, R16, !PT ;  /* 0x0000001077657209 */ /* 0x000fe40007800000 */
[----:B------:R-:W-:Y:S02]  /*acf0*/  @!P4 FMUL R96, R96, 0.5 ;  /* 0x3f0000006060c820 */ /* 0x000fe40000400000 */
[----:B------:R-:W-:Y:S01]  /*ad00*/  FMNMX R16, R122, R101, !PT ;  /* 0x000000657a107209 */ /* 0x000fe20007800000 */
[----:B--2---:R-:W-:Y:S01]  /*ad10*/  @!P3 FMUL R92, R92, R92 ;  /* 0x0000005c5c5cb220 */ /* 0x004fe20000400000 */
        /* <DEDUP_REMOVED lines=10> */
[----:B------:R-:W-:Y:S01]  /*adc0*/  FMNMX R105, R127, R16, !PT ;  /* 0x000000107f697209 */ /* 0x000fe20007800000 */
[----:B------:R-:W-:-:S03]  /*add0*/  FFMA R121, R141, UR7, -R7 ;  /* 0x000000078d797c23 */ /* 0x000fc60008000807 */
        /* <DEDUP_REMOVED lines=21> */
[----:B------:R-:W-:-:S03]  /*af30*/  FMNMX R16, R142, R109, !PT ;  /* 0x0000006d8e107209 */ /* 0x000fc60007800000 */
        /* <DEDUP_REMOVED lines=12> */
[----:B------:R-:W-:Y:S02]  /*b000*/  FSETP.GEU.AND P6, PT, R129, -126, PT ;  /* 0xc2fc00008100780b */ /* 0x000fe40003fce000 */
[----:B------:R-:W-:Y:S02]  /*b010*/  FMNMX R16, R151, R16, !PT ;  /* 0x0000001097107209 */ /* 0x000fe40007800000 */
[----:B------:R-:W-:Y:S01]  /*b020*/  @!P4 FMUL R112, R112, 0.5 ;  /* 0x3f0000007070c820 */ /* 0x000fe20000400000 */
[----:B--2---:R-:W-:Y:S01]  /*b030*/  @!P3 FMUL R108, R108, R108 ;  /* 0x0000006c6c6cb220 */ /* 0x004fe20000400000 */
[----:B------:R-:W-:Y:S01]  /*b040*/  FSETP.GEU.AND P3, PT, R116, -126, PT ;  /* 0xc2fc00007400780b */ /* 0x000fe20003f6e000 */
[----:B------:R-:W1:Y:S03]  /*b050*/  SHFL.BFLY PT, R117, R16, 0x1, 0x1f ;  /* 0x0c201f0010757f89 */ /* 0x000e6600000e0000 */
[----:B------:R-:W2:Y:S03]  /*b060*/  MUFU.EX2 R112, R112 ;  /* 0x0000007000707308 */ /* 0x000ea60000000800 */
[----:B------:R-:W-:Y:S01]  /*b070*/  @!P6 FMUL R129, R129, 0.5 ;  /* 0x3f0000008181e820 */ /* 0x000fe20000400000 */
[----:B---3--:R-:W-:Y:S01]  /*b080*/  @!P5 FMUL R105, R105, R105 ;  /* 0x000000696969d220 */ /* 0x008fe20000400000 */
[----:B------:R-:W-:-:S03]  /*b090*/  FSETP.GEU.AND P5, PT, R113, -126, PT ;  /* 0xc2fc00007100780b */ /* 0x000fc60003fae000 */
[----:B------:R-:W3:Y:S01]  /*b0a0*/  MUFU.EX2 R109, R129 ;  /* 0x00000081006d7308 */ /* 0x000ee20000000800 */
[----:B------:R-:W-:-:S07]  /*b0b0*/  @!P3 FMUL R116, R116, 0.5 ;  /* 0x3f0000007474b820 */ /* 0x000fce0000400000 */
[----:B------:R-:W4:Y:S01]  /*b0c0*/  MUFU.EX2 R116, R116 ;  /* 0x0000007400747308 */ /* 0x000f220000000800 */
[----:B--2---:R-:W-:Y:S01]  /*b0d0*/  @!P4 FMUL R112, R112, R112 ;  /* 0x000000707070c220 */ /* 0x004fe20000400000 */
[----:B------:R-:W-:Y:S01]  /*b0e0*/  @!P5 FMUL R113, R113, 0.5 ;  /* 0x3f0000007171d820 */ /* 0x000fe20000400000 */
[----:B------:R-:W-:Y:S02]  /*b0f0*/  FSETP.GEU.AND P4, PT, R120, -126, PT ;  /* 0xc2fc00007800780b */ /* 0x000fe40003f8e000 */
[----:B-1----:R-:W-:-:S03]  /*b100*/  FMNMX R16, R16, R117, !PT ;  /* 0x0000007510107209 */ /* 0x002fc60007800000 */
[----:B------:R-:W1:Y:S01]  /*b110*/  MUFU.EX2 R113, R113 ;  /* 0x0000007100717308 */ /* 0x000e620000000800 */
[----:B---3--:R-:W-:Y:S01]  /*b120*/  @!P6 FMUL R109, R109, R109 ;  /* 0x0000006d6d6de220 */ /* 0x008fe20000400000 */
[----:B------:R-:W-:Y:S01]  /*b130*/  FSETP.GEU.AND P6, PT, R137, -126, PT ;  /* 0xc2fc00008900780b */ /* 0x000fe20003fce000 */
[----:B------:R-:W2:Y:S05]  /*b140*/  SHFL.BFLY PT, R125, R16, 0x2, 0x1f ;  /* 0x0c401f00107d7f89 */ /* 0x000eaa00000e0000 */
[----:B------:R-:W-:Y:S01]  /*b150*/  @!P4 FMUL R120, R120, 0.5 ;  /* 0x3f0000007878c820 */ /* 0x000fe20000400000 */
[----:B----4-:R-:W-:Y:S01]  /*b160*/  @!P3 FMUL R116, R116, R116 ;  /* 0x000000747474b220 */ /* 0x010fe20000400000 */
[----:B------:R-:W-:-:S04]  /*b170*/  FSETP.GEU.AND P3, PT, R124, -126, PT ;  /* 0xc2fc00007c00780b */ /* 0x000fc80003f6e000 */
[----:B------:R-:W3:Y:S01]  /*b180*/  MUFU.EX2 R120, R120 ;  /* 0x0000007800787308 */ /* 0x000ee20000000800 */
[----:B------:R-:W-:Y:S01]  /*b190*/  @!P6 FMUL R137, R137, 0.5 ;  /* 0x3f0000008989e820 */ /* 0x000fe20000400000 */
[----:B-1----:R-:W-:Y:S01]  /*b1a0*/  @!P5 FMUL R113, R113, R113 ;  /* 0x000000717171d220 */ /* 0x002fe20000400000 */
[----:B------:R-:W-:-:S05]  /*b1b0*/  FSETP.GEU.AND P5, PT, R121, -126, PT ;  /* 0xc2fc00007900780b */ /* 0x000fca0003fae000 */
[----:B------:R-:W1:Y:S01]  /*b1c0*/  MUFU.EX2 R117, R137 ;  /* 0x0000008900757308 */ /* 0x000e620000000800 */
[----:B------:R-:W-:Y:S01]  /*b1d0*/  @!P3 FMUL R124, R124, 0.5 ;  /* 0x3f0000007c7cb820 */ /* 0x000fe20000400000 */
[----:B--2---:R-:W-:-:S06]  /*b1e0*/  FMNMX R16, R16, R125, !PT ;  /* 0x0000007d10107209 */ /* 0x004fcc0007800000 */
[----:B------:R-:W2:Y:S01]  /*b1f0*/  MUFU.EX2 R124, R124 ;  /* 0x0000007c007c7308 */ /* 0x000ea20000000800 */
[----:B------:R-:W-:Y:S01]  /*b200*/  @!P5 FMUL R121, R121, 0.5 ;  /* 0x3f0000007979d820 */ /* 0x000fe20000400000 */
[----:B---3--:R-:W-:Y:S01]  /*b210*/  @!P4 FMUL R120, R120, R120 ;  /* 0x000000787878c220 */ /* 0x008fe20000400000 */
[----:B------:R-:W-:-:S05]  /*b220*/  FSETP.GEU.AND P4, PT, R144, -126, PT ;  /* 0xc2fc00009000780b */ /* 0x000fca0003f8e000 */
[----:B------:R-:W3:Y:S01]  /*b230*/  MUFU.EX2 R121, R121 ;  /* 0x0000007900797308 */ /* 0x000ee20000000800 */
[----:B-1----:R-:W-:Y:S01]  /*b240*/  @!P6 FMUL R117, R117, R117 ;  /* 0x000000757575e220 */ /* 0x002fe20000400000 */
[----:B------:R-:W-:-:S06]  /*b250*/  FSETP.GEU.AND P6, PT, R145, -126, PT ;  /* 0xc2fc00009100780b */ /* 0x000fcc0003fce000 */
[----:B------:R-:W-:Y:S01]  /*b260*/  @!P4 FMUL R144, R144, 0.5 ;  /* 0x3f0000009090c820 */ /* 0x000fe20000400000 */
[----:B--2---:R-:W-:Y:S01]  /*b270*/  @!P3 FMUL R124, R124, R124 ;  /* 0x0000007c7c7cb220 */ /* 0x004fe20000400000 */
[C---:B------:R-:W-:Y:S02]  /*b280*/  FSETP.NEU.AND P3, PT, R16.reuse, -INF , PT ;  /* 0xff8000001000780b */ /* 0x040fe40003f6d000 */
[----:B------:R-:W1:Y:S02]  /*b290*/  MUFU.EX2 R128, R144 ;  /* 0x0000009000807308 */ /* 0x000e640000000800 */
[----:B------:R-:W-:Y:S01]  /*b2a0*/  FSEL R132, R16, RZ, P3 ;  /* 0x000000ff10847208 */ /* 0x000fe20001800000 */
[----:B------:R-:W-:Y:S01]  /*b2b0*/  @!P6 FMUL R145, R145, 0.5 ;  /* 0x3f0000009191e820 */ /* 0x000fe20000400000 */
[----:B------:R-:W-:Y:S01]  /*b2c0*/  FSETP.GEU.AND P3, PT, R149, -126, PT ;  /* 0xc2fc00009500780b */ /* 0x000fe20003f6e000 */
[----:B---3--:R-:W-:Y:S01]  /*b2d0*/  @!P5 FMUL R121, R121, R121 ;  /* 0x000000797979d220 */ /* 0x008fe20000400000 */
[----:B------:R-:W-:Y:S01]  /*b2e0*/  FSETP.GEU.AND P5, PT, R148, -126, PT ;  /* 0xc2fc00009400780b */ /* 0x000fe20003fae000 */
[C---:B------:R-:W-:Y:S01]  /*b2f0*/  FMUL R7, R132.reuse, UR7 ;  /* 0x0000000784077c20 */ /* 0x040fe20008400000 */
[----:B------:R-:W2:Y:S01]  /*b300*/  MUFU.EX2 R125, R145 ;  /* 0x00000091007d7308 */ /* 0x000ea20000000800 */
[----:B------:R-:W-:-:S02]  /*b310*/  FADD R13, -R132, R13 ;  /* 0x0000000d840d7221 */ /* 0x000fc40000000100 */
[--C-:B------:R-:W-:Y:S01]  /*b320*/  FFMA R129, R26, UR7, -R7.reuse ;  /* 0x000000071a817c23 */ /* 0x100fe20008000807 */
[----:B------:R-:W-:-:S01]  /*b330*/  FFMA R133, R27, UR7, -R7 ;  /* 0x000000071b857c23 */ /* 0x000fc20008000807 */
[--C-:B------:R-:W-:Y:S01]  /*b340*/  FFMA R136, R30, UR7, -R7.reuse ;  /* 0x000000071e887c23 */ /* 0x100fe20008000807 */
[----:B------:R-:W-:-:S01]  /*b350*/  FFMA R137, R31, UR7, -R7 ;  /* 0x000000071f897c23 */ /* 0x000fc20008000807 */
[--C-:B------:R-:W-:Y:S01]  /*b360*/  FFMA R140, R34, UR7, -R7.reuse ;  /* 0x00000007228c7c23 */ /* 0x100fe20008000807 */
[----:B------:R-:W-:-:S01]  /*b370*/  FFMA R132, R43, UR7, -R7 ;  /* 0x000000072b847c23 */ /* 0x000fc20008000807 */
[----:B-1----:R-:W-:Y:S01]  /*b380*/  @!P4 FMUL R128, R128, R128 ;  /* 0x000000808080c220 */ /* 0x002fe20000400000 */
[----:B------:R-:W-:Y:S01]  /*b390*/  FSETP.GEU.AND P4, PT, R129, -126, PT ;  /* 0xc2fc00008100780b */ /* 0x000fe20003f8e000 */
[----:B------:R-:W-:Y:S01]  /*b3a0*/  @!P5 FMUL R148, R148, 0.5 ;  /* 0x3f0000009494d820 */ /* 0x000fe20000400000 */
[----:B------:R-:W-:Y:S01]  /*b3b0*/  @!P3 FMUL R149, R149, 0.5 ;  /* 0x3f0000009595b820 */ /* 0x000fe20000400000 */
[--C-:B------:R-:W-:Y:S01]  /*b3c0*/  FFMA R46, R46, UR7, -R7.reuse ;  /* 0x000000072e2e7c23 */ /* 0x100fe20008000807 */
[----:B------:R-:W-:-:S01]  /*b3d0*/  FFMA R47, R47, UR7, -R7 ;  /* 0x000000072f2f7c23 */ /* 0x000fc20008000807 */
[----:B------:R-:W1:Y:S01]  /*b3e0*/  MUFU.EX2 R26, R148 ;  /* 0x00000094001a7308 */ /* 0x000e620000000800 */
[----:B------:R-:W-:-:S01]  /*b3f0*/  FFMA R50, R50, UR7, -R7 ;  /* 0x0000000732327c23 */ /* 0x000fc20008000807 */
[----:B--2---:R-:W-:Y:S01]  /*b400*/  @!P6 FMUL R125, R125, R125 ;  /* 0x0000007d7d7de220 */ /* 0x004fe20000400000 */
[----:B------:R-:W-:Y:S01]  /*b410*/  FSETP.GEU.AND P6, PT, R133, -126, PT ;  /* 0xc2fc00008500780b */ /* 0x000fe20003fce000 */
[--C-:B------:R-:W-:Y:S01]  /*b420*/  FFMA R51, R51, UR7, -R7.reuse ;  /* 0x0000000733337c23 */ /* 0x100fe20008000807 */
[----:B------:R-:W-:-:S01]  /*b430*/  FFMA R54, R54, UR7, -R7 ;  /* 0x0000000736367c23 */ /* 0x000fc20008000807 */
[--C-:B------:R-:W-:Y:S01]  /*b440*/  FFMA R55, R55, UR7, -R7.reuse ;  /* 0x0000000737377c23 */ /* 0x100fe20008000807 */
[----:B------:R-:W-:-:S01]  /*b450*/  FFMA R58, R58, UR7, -R7 ;  /* 0x000000073a3a7c23 */ /* 0x000fc20008000807 */
[----:B------:R-:W2:Y:S01]  /*b460*/  MUFU.EX2 R27, R149 ;  /* 0x00000095001b7308 */ /* 0x000ea20000000800 */
[----:B------:R-:W-:Y:S01]  /*b470*/  @!P4 FMUL R129, R129, 0.5 ;  /* 0x3f0000008181c820 */ /* 0x000fe20000400000 */
[--C-:B------:R-:W-:Y:S01]  /*b480*/  FFMA R59, R59, UR7, -R7.reuse ;  /* 0x000000073b3b7c23 */ /* 0x100fe20008000807 */
[----:B------:R-:W-:-:S01]  /*b490*/  FFMA R62, R62, UR7, -R7 ;  /* 0x000000073e3e7c23 */ /* 0x000fc20008000807 */
[--C-:B------:R-:W-:Y:S01]  /*b4a0*/  FFMA R63, R63, UR7, -R7.reuse ;  /* 0x000000073f3f7c23 */ /* 0x100fe20008000807 */
[----:B------:R-:W-:-:S01]  /*b4b0*/  FFMA R66, R66, UR7, -R7 ;  /* 0x0000000742427c23 */ /* 0x000fc20008000807 */
[--C-:B------:R-:W-:Y:S01]  /*b4c0*/  FFMA R67, R67, UR7, -R7.reuse ;  /* 0x0000000743437c23 */ /* 0x100fe20008000807 */
[----:B------:R-:W-:-:S01]  /*b4d0*/  FFMA R70, R70, UR7, -R7 ;  /* 0x0000000746467c23 */ /* 0x000fc20008000807 */
[----:B------:R3:W4:Y:S01]  /*b4e0*/  MUFU.EX2 R30, R129 ;  /* 0x00000081001e7308 */ /* 0x0007220000000800 */
[----:B-1----:R-:W-:Y:S01]  /*b4f0*/  @!P5 FMUL R26, R26, R26 ;  /* 0x0000001a1a1ad220 */ /* 0x002fe20000400000 */
[----:B------:R-:W-:Y:S01]  /*b500*/  FSETP.GEU.AND P5, PT, R136, -126, PT ;  /* 0xc2fc00008800780b */ /* 0x000fe20003fae000 */
[----:B------:R-:W-:Y:S01]  /*b510*/  @!P6 FMUL R133, R133, 0.5 ;  /* 0x3f0000008585e820 */ /* 0x000fe20000400000 */
[--C-:B------:R-:W-:Y:S01]  /*b520*/  FFMA R71, R71, UR7, -R7.reuse ;  /* 0x0000000747477c23 */ /* 0x100fe20008000807 */
[----:B------:R-:W-:-:S01]  /*b530*/  FFMA R74, R74, UR7, -R7 ;  /* 0x000000074a4a7c23 */ /* 0x000fc20008000807 */
[--C-:B------:R-:W-:Y:S01]  /*b540*/  FFMA R78, R78, UR7, -R7.reuse ;  /* 0x000000074e4e7c23 */ /* 0x100fe20008000807 */
[----:B------:R-:W-:-:S01]  /*b550*/  FFMA R79, R79, UR7, -R7 ;  /* 0x000000074f4f7c23 */ /* 0x000fc20008000807 */
[----:B------:R1:W5:Y:S01]  /*b560*/  MUFU.EX2 R11, R133 ;  /* 0x00000085000b7308 */ /* 0x0003620000000800 */
[----:B--2---:R-:W-:Y:S01]  /*b570*/  @!P3 FMUL R27, R27, R27 ;  /* 0x0000001b1b1bb220 */ /* 0x004fe20000400000 */
[----:B------:R-:W-:Y:S01]  /*b580*/  FSETP.GEU.AND P3, PT, R137, -126, PT ;  /* 0xc2fc00008900780b */ /* 0x000fe20003f6e000 */
[----:B---3--:R-:W-:-:S01]  /*b590*/  FFMA R129, R35, UR7, -R7 ;  /* 0x0000000723817c23 */ /* 0x008fc20008000807 */
[--C-:B------:R-:W-:Y:S01]  /*b5a0*/  FFMA R82, R82, UR7, -R7.reuse ;  /* 0x0000000752527c23 */ /* 0x100fe20008000807 */
[----:B------:R-:W-:-:S01]  /*b5b0*/  FFMA R83, R83, UR7, -R7 ;  /* 0x0000000753537c23 */ /* 0x000fc20008000807 */
[--C-:B------:R-:W-:Y:S01]  /*b5c0*/  FFMA R86, R86, UR7, -R7.reuse ;  /* 0x0000000756567c23 */ /* 0x100fe20008000807 */
[----:B------:R-:W-:Y:S01]  /*b5d0*/  @!P5 FMUL R136, R136, 0.5 ;  /* 0x3f0000008888d820 */ /* 0x000fe20000400000 */
[--C-:B------:R-:W-:Y:S01]  /*b5e0*/  FFMA R90, R90, UR7, -R7.reuse ;  /* 0x000000075a5a7c23 */ /* 0x100fe20008000807 */
[----:B----4-:R-:W-:Y:S01]  /*b5f0*/  @!P4 FMUL R30, R30, R30 ;  /* 0x0000001e1e1ec220 */ /* 0x010fe20000400000 */
[----:B------:R-:W-:Y:S01]  /*b600*/  FSETP.GEU.AND P4, PT, R140, -126, PT ;  /* 0xc2fc00008c00780b */ /* 0x000fe20003f8e000 */
[----:B------:R2:W3:Y:S01]  /*b610*/  MUFU.EX2 R31, R136 ;  /* 0x00000088001f7308 */ /* 0x0004e20000000800 */
[----:B-1----:R-:W-:-:S01]  /*b620*/  FFMA R133, R38, UR7, -R7 ;  /* 0x0000000726857c23 */ /* 0x002fc20008000807 */
[--C-:B------:R-:W-:Y:S01]  /*b630*/  FFMA R91, R91, UR7, -R7.reuse ;  /* 0x000000075b5b7c23 */ /* 0x100fe20008000807 */
[----:B------:R-:W-:-:S01]  /*b640*/  FFMA R94, R94, UR7, -R7 ;  /* 0x000000075e5e7c23 */ /* 0x000fc20008000807 */
[----:B------:R-:W-:Y:S01]  /*b650*/  @!P3 FMUL R137, R137, 0.5 ;  /* 0x3f0000008989b820 */ /* 0x000fe20000400000 */
[----:B------:R-:W-:-:S01]  /*b660*/  FFMA R95, R95, UR7, -R7 ;  /* 0x000000075f5f7c23 */ /* 0x000fc20008000807 */
[----:B-----5:R-:W-:Y:S01]  /*b670*/  @!P6 FMUL R11, R11, R11 ;  /* 0x0000000b0b0be220 */ /* 0x020fe20000400000 */
[----:B------:R-:W-:Y:S01]  /*b680*/  FSETP.GEU.AND P6, PT, R129, -126, PT ;  /* 0xc2fc00008100780b */ /* 0x000fe20003fce000 */
[----:B------:R1:W4:Y:S01]  /*b690*/  MUFU.EX2 R34, R137 ;  /* 0x0000008900227308 */ /* 0x0003220000000800 */
[----:B--2---:R-:W-:-:S01]  /*b6a0*/  FFMA R136, R39, UR7, -R7 ;  /* 0x0000000727887c23 */ /* 0x004fc20008000807 */
[--C-:B------:R-:W-:Y:S01]  /*b6b0*/  FFMA R98, R98, UR7, -R7.reuse ;  /* 0x0000000762627c23 */ /* 0x100fe20008000807 */
[----:B------:R-:W-:-:S01]  /*b6c0*/  FFMA R99, R99, UR7, -R7 ;  /* 0x0000000763637c23 */ /* 0x000fc20008000807 */
[----:B------:R-:W-:Y:S01]  /*b6d0*/  @!P4 FMUL R140, R140, 0.5 ;  /* 0x3f0000008c8cc820 */ /* 0x000fe20000400000 */
[----:B------:R-:W-:-:S01]  /*b6e0*/  FFMA R102, R102, UR7, -R7 ;  /* 0x0000000766667c23 */ /* 0x000fc20008000807 */
[--C-:B------:R-:W-:Y:S01]  /*b6f0*/  FFMA R103, R103, UR7, -R7.reuse ;  /* 0x0000000767677c23 */ /* 0x100fe20008000807 */
[----:B------:R-:W-:-:S01]  /*b700*/  FFMA R106, R106, UR7, -R7 ;  /* 0x000000076a6a7c23 */ /* 0x000fc20008000807 */
[----:B------:R-:W2:Y:S01]  /*b710*/  MUFU.EX2 R35, R140 ;  /* 0x0000008c00237308 */ /* 0x000ea20000000800 */
[----:B---3--:R-:W-:Y:S01]  /*b720*/  @!P5 FMUL R31, R31, R31 ;  /* 0x0000001f1f1fd220 */ /* 0x008fe20000400000 */
[----:B------:R-:W-:Y:S01]  /*b730*/  FSETP.GEU.AND P5, PT, R133, -126, PT ;  /* 0xc2fc00008500780b */ /* 0x000fe20003fae000 */
[----:B-1----:R-:W-:-:S01]  /*b740*/  FFMA R137, R42, UR7, -R7 ;  /* 0x000000072a897c23 */ /* 0x002fc20008000807 */
[----:B------:R-:W-:Y:S01]  /*b750*/  @!P6 FMUL R129, R129, 0.5 ;  /* 0x3f0000008181e820 */ /* 0x000fe20000400000 */
[----:B------:R-:W-:-:S01]  /*b760*/  FADD R149, R48, R109 ;  /* 0x0000006d30957221 */ /* 0x000fc20000000000 */
[--C-:B------:R-:W-:Y:S01]  /*b770*/  FFMA R107, R107, UR7, -R7.reuse ;  /* 0x000000076b6b7c23 */ /* 0x100fe20008000807 */
[----:B------:R-:W-:-:S01]  /*b780*/  FFMA R122, R122, UR7, -R7 ;  /* 0x000000077a7a7c23 */ /* 0x000fc20008000807 */
[----:B------:R1:W3:Y:S01]  /*b790*/  MUFU.EX2 R38, R129 ;  /* 0x0000008100267308 */ /* 0x0002e20000000800 */
[----:B----4-:R-:W-:Y:S01]  /*b7a0*/  @!P3 FMUL R34, R34, R34 ;  /* 0x000000222222b220 */ /* 0x010fe20000400000 */
[----:B------:R-:W-:Y:S01]  /*b7b0*/  FSETP.GEU.AND P3, PT, R136, -126, PT ;  /* 0xc2fc00008800780b */ /* 0x000fe20003f6e000 */
[----:B------:R-:W-:-:S01]  /*b7c0*/  FFMA R110, R110, UR7, -R7 ;  /* 0x000000076e6e7c23 */ /* 0x000fc20008000807 */
[--C-:B------:R-:W-:Y:S01]  /*b7d0*/  FFMA R87, R87, UR7, -R7.reuse ;  /* 0x0000000757577c23 */ /* 0x100fe20008000807 */
[----:B------:R-:W-:-:S01]  /*b7e0*/  FFMA R111, R111, UR7, -R7 ;  /* 0x000000076f6f7c23 */ /* 0x000fc20008000807 */
[--C-:B------:R-:W-:Y:S01]  /*b7f0*/  FFMA R114, R114, UR7, -R7.reuse ;  /* 0x0000000772727c23 */ /* 0x100fe20008000807 */
[----:B------:R-:W-:Y:S01]  /*b800*/  @!P5 FMUL R133, R133, 0.5 ;  /* 0x3f0000008585d820 */ /* 0x000fe20000400000 */
[--C-:B------:R-:W-:Y:S01]  /*b810*/  FFMA R115, R115, UR7, -R7.reuse ;  /* 0x0000000773737c23 */ /* 0x100fe20008000807 */
[----:B--2---:R-:W-:Y:S01]  /*b820*/  @!P4 FMUL R35, R35, R35 ;  /* 0x000000232323c220 */ /* 0x004fe20000400000 */
[----:B------:R-:W-:Y:S01]  /*b830*/  FSETP.GEU.AND P4, PT, R137, -126, PT ;  /* 0xc2fc00008900780b */ /* 0x000fe20003f8e000 */
[----:B------:R2:W4:Y:S01]  /*b840*/  MUFU.EX2 R39, R133 ;  /* 0x0000008500277308 */ /* 0x0005220000000800 */
[----:B-1----:R-:W-:-:S01]  /*b850*/  FFMA R129, R75, UR7, -R7 ;  /* 0x000000074b817c23 */ /* 0x002fc20008000807 */
[--C-:B------:R-:W-:Y:S01]  /*b860*/  FFMA R118, R118, UR7, -R7.reuse ;  /* 0x0000000776767c23 */ /* 0x100fe20008000807 */
[----:B------:R-:W-:-:S01]  /*b870*/  FFMA R119, R119, UR7, -R7 ;  /* 0x0000000777777c23 */ /* 0x000fc20008000807 */
[----:B------:R-:W-:Y:S01]  /*b880*/  @!P3 FMUL R136, R136, 0.5 ;  /* 0x3f0000008888b820 */ /* 0x000fe20000400000 */
[----:B------:R-:W-:-:S01]  /*b890*/  FFMA R123, R123, UR7, -R7 ;  /* 0x000000077b7b7c23 */ /* 0x000fc20008000807 */
[----:B---3--:R-:W-:Y:S01]  /*b8a0*/  @!P6 FMUL R38, R38, R38 ;  /* 0x000000262626e220 */ /* 0x008fe20000400000 */
[----:B------:R-:W-:Y:S01]  /*b8b0*/  FSETP.GEU.AND P6, PT, R132, -126, PT ;  /* 0xc2fc00008400780b */ /* 0x000fe20003fce000 */
[----:B------:R-:W1:Y:S01]  /*b8c0*/  MUFU.EX2 R42, R136 ;  /* 0x00000088002a7308 */ /* 0x000e620000000800 */
[----:B--2---:R-:W-:-:S01]  /*b8d0*/  FADD R133, R37, R104 ;  /* 0x0000006825857221 */ /* 0x004fc20000000000 */
[--C-:B------:R-:W-:Y:S01]  /*b8e0*/  FFMA R126, R126, UR7, -R7.reuse ;  /* 0x000000077e7e7c23 */ /* 0x100fe20008000807 */
[----:B------:R-:W-:-:S01]  /*b8f0*/  FFMA R127, R127, UR7, -R7 ;  /* 0x000000077f7f7c23 */ /* 0x000fc20008000807 */
[----:B------:R-:W-:Y:S01]  /*b900*/  @!P4 FMUL R137, R137, 0.5 ;  /* 0x3f0000008989c820 */ /* 0x000fe20000400000 */
[----:B------:R-:W-:-:S01]  /*b910*/  FFMA R130, R130, UR7, -R7 ;  /* 0x0000000782827c23 */ /* 0x000fc20008000807 */
[--C-:B------:R-:W-:Y:S01]  /*b920*/  FFMA R131, R131, UR7, -R7.reuse ;  /* 0x0000000783837c23 */ /* 0x100fe20008000807 */
[----:B------:R-:W-:-:S01]  /*b930*/  FFMA R134, R134, UR7, -R7 ;  /* 0x0000000786867c23 */ /* 0x000fc20008000807 */
[----:B------:R-:W2:Y:S01]  /*b940*/  MUFU.EX2 R43, R137 ;  /* 0x00000089002b7308 */ /* 0x000ea20000000800 */
[----:B----4-:R-:W-:Y:S01]  /*b950*/  @!P5 FMUL R39, R39, R39 ;  /* 0x000000272727d220 */ /* 0x010fe20000400000 */
[----:B------:R-:W-:Y:S01]  /*b960*/  FSETP.GEU.AND P5, PT, R46, -126, PT ;  /* 0xc2fc00002e00780b */ /* 0x000fe20003fae000 */
[----:B------:R-:W-:-:S01]  /*b970*/  FFMA R135, R135, UR7, -R7 ;  /* 0x0000000787877c23 */ /* 0x000fc20008000807 */
[----:B------:R-:W-:Y:S01]  /*b980*/  @!P6 FMUL R132, R132, 0.5 ;  /* 0x3f0000008484e820 */ /* 0x000fe20000400000 */
[----:B------:R-:W-:-:S01]  /*b990*/  FFMA R138, R138, UR7, -R7 ;  /* 0x000000078a8a7c23 */ /* 0x000fc20008000807 */
[--C-:B------:R-:W-:Y:S01]  /*b9a0*/  FFMA R139, R139, UR7, -R7.reuse ;  /* 0x000000078b8b7c23 */ /* 0x100fe20008000807 */
[----:B------:R-:W-:-:S01]  /*b9b0*/  FFMA R142, R142, UR7, -R7 ;  /* 0x000000078e8e7c23 */ /* 0x000fc20008000807 */
[----:B------:R3:W4:Y:S01]  /*b9c0*/  MUFU.EX2 R75, R132 ;  /* 0x00000084004b7308 */ /* 0x0007220000000800 */
[----:B-1----:R-:W-:Y:S01]  /*b9d0*/  @!P3 FMUL R42, R42, R42 ;  /* 0x0000002a2a2ab220 */ /* 0x002fe20000400000 */
[----:B------:R-:W-:Y:S01]  /*b9e0*/  FSETP.GEU.AND P3, PT, R47, -126, PT ;  /* 0xc2fc00002f00780b */ /* 0x000fe20003f6e000 */
[----:B------:R-:W-:-:S01]  /*b9f0*/  FFMA R143, R143, UR7, -R7 ;  /* 0x000000078f8f7c23 */ /* 0x000fc20008000807 */
[--C-:B------:R-:W-:Y:S01]  /*ba00*/  FFMA R146, R146, UR7, -R7.reuse ;  /* 0x0000000792927c23 */ /* 0x100fe20008000807 */
[----:B------:R-:W-:-:S01]  /*ba10*/  FFMA R147, R147, UR7, -R7 ;  /* 0x0000000793937c23 */ /* 0x000fc20008000807 */
[--C-:B------:R-:W-:Y:S01]  /*ba20*/  FFMA R150, R150, UR7, -R7.reuse ;  /* 0x0000000796967c23 */ /* 0x100fe20008000807 */
[----:B------:R-:W-:Y:S01]  /*ba30*/  @!P5 FMUL R46, R46, 0.5 ;  /* 0x3f0000002e2ed820 */ /* 0x000fe20000400000 */
[----:B------:R-:W-:Y:S01]  /*ba40*/  FFMA R7, R151, UR7, -R7 ;  /* 0x0000000797077c23 */ /* 0x000fe20008000807 */
[----:B--2---:R-:W-:Y:S01]  /*ba50*/  @!P4 FMUL R43, R43, R43 ;  /* 0x0000002b2b2bc220 */ /* 0x004fe20000400000 */
[----:B------:R-:W-:Y:S01]  /*ba60*/  FSETP.GEU.AND P4, PT, R50, -126, PT ;  /* 0xc2fc00003200780b */ /* 0x000fe20003f8e000 */
[----:B---3--:R-:W-:-:S01]  /*ba70*/  FADD R132, R14, R69 ;  /* 0x000000450e847221 */ /* 0x008fc20000000000 */
[----:B------:R-:W-:Y:S01]  /*ba80*/  F2FP.SATFINITE.E4M3.F32.PACK_AB_MERGE_C R14, RZ, R14, RZ ;  /* 0x0000000eff0e723e */ /* 0x000fe200048070ff */
[----:B------:R-:W1:Y:S01]  /*ba90*/  MUFU.EX2 R46, R46 ;  /* 0x0000002e002e7308 */ /* 0x000e620000000800 */
[----:B------:R-:W-:Y:S01]  /*baa0*/  F2FP.SATFINITE.E4M3.F32.PACK_AB_MERGE_C R48, RZ, R48, RZ ;  /* 0x00000030ff30723e */ /* 0x000fe200048070ff */
[----:B------:R-:W-:Y:S01]  /*bab0*/  @!P3 FMUL R47, R47, 0.5 ;  /* 0x3f0000002f2fb820 */ /* 0x000fe20000400000 */
[----:B------:R-:W-:-:S01]  /*bac0*/  FADD R136, R132, R133 ;  /* 0x0000008584887221 */ /* 0x000fc20000000000 */
[----:B----4-:R-:W-:Y:S01]  /*bad0*/  @!P6 FMUL R75, R75, R75 ;  /* 0x0000004b4b4be220 */ /* 0x010fe20000400000 */
[----:B------:R-:W-:Y:S01]  /*bae0*/  FSETP.GEU.AND P6, PT, R51, -126, PT ;  /* 0xc2fc00003300780b */ /* 0x000fe20003fce000 */
[----:B------:R-:W-:Y:S01]  /*baf0*/  FADD R132, R23, R88 ;  /* 0x0000005817847221 */ /* 0x000fe20000000000 */
[----:B------:R-:W-:-:S01]  /*bb00*/  FADD R133, R53, R120 ;  /* 0x0000007835857221 */ /* 0x000fc20000000000 */
[----:B------:R-:W2:Y:S01]  /*bb10*/  MUFU.EX2 R47, R47 ;  /* 0x0000002f002f7308 */ /* 0x000ea20000000800 */
[----:B------:R-:W-:Y:S01]  /*bb20*/  LOP3.LUT R14, R14, 0xff, RZ, 0xc0, !PT ;  /* 0x000000ff0e0e7812 */ /* 0x000fe200078ec0ff */
[----:B------:R-:W-:Y:S01]  /*bb30*/  @!P4 FMUL R50, R50, 0.5 ;  /* 0x3f0000003232c820 */ /* 0x000fe20000400000 */
[----:B------:R-:W-:-:S01]  /*bb40*/  FADD R133, R132, R133 ;  /* 0x0000008584857221 */ /* 0x000fc20000000000 */
[----:B------:R-:W-:Y:S01]  /*bb50*/  F2FP.SATFINITE.E4M3.F32.PACK_AB_MERGE_C R23, RZ, R23, RZ ;  /* 0x00000017ff17723e */ /* 0x000fe200048070ff */
[----:B------:R-:W-:Y:S01]  /*bb60*/  FMUL R13, R13, UR7 ;  /* 0x000000070d0d7c20 */ /* 0x000fe20008400000 */
[----:B------:R-:W-:Y:S01]  /*bb70*/  LOP3.LUT R48, R48, 0xffff, RZ, 0xc0, !PT ;  /* 0x0000ffff30307812 */ /* 0x000fe200078ec0ff */
[----:B------:R-:W-:-:S01]  /*bb80*/  FADD R132, R136, R133 ;  /* 0x0000008588847221 */ /* 0x000fc20000000000 */
[----:B------:R-:W3:Y:S01]  /*bb90*/  MUFU.EX2 R50, R50 ;  /* 0x0000003200327308 */ /* 0x000ee20000000800 */
[----:B-1----:R-:W-:Y:S01]  /*bba0*/  @!P5 FMUL R46, R46, R46 ;  /* 0x0000002e2e2ed220 */ /* 0x002fe20000400000 */
[----:B------:R-:W-:Y:S01]  /*bbb0*/  FSETP.GEU.AND P5, PT, R54, -126, PT ;  /* 0xc2fc00003600780b */ /* 0x000fe20003fae000 */
[----:B------:R-:W-:Y:S01]  /*bbc0*/  @!P6 FMUL R51, R51, 0.5 ;  /* 0x3f0000003333e820 */ /* 0x000fe20000400000 */
[----:B------:R-:W-:Y:S01]  /*bbd0*/  FADD R133, R15, R72 ;  /* 0x000000480f857221 */ /* 0x000fe20000000000 */
[----:B------:R-:W-:-:S01]  /*bbe0*/  FADD R136, R40, R101 ;  /* 0x0000006528887221 */ /* 0x000fc20000000000 */
[----:B------:R-:W-:-:S02]  /*bbf0*/  LOP3.LUT R23, R23, 0xff, RZ, 0xc0, !PT ;  /* 0x000000ff17177812 */ /* 0x000fc400078ec0ff */
[----:B------:R-:W-:Y:S01]  /*bc00*/  F2FP.SATFINITE.E4M3.F32.PACK_AB_MERGE_C R69, RZ, R69, RZ ;  /* 0x00000045ff45723e */ /* 0x000fe200048070ff */
[----:B--2---:R-:W-:Y:S01]  /*bc10*/  @!P3 FMUL R47, R47, R47 ;  /* 0x0000002f2f2fb220 */ /* 0x004fe20000400000 */
[----:B------:R-:W1:Y:S01]  /*bc20*/  MUFU.EX2 R51, R51 ;  /* 0x0000003300337308 */ /* 0x000e620000000800 */
[----:B------:R-:W-:Y:S01]  /*bc30*/  FSETP.GEU.AND P3, PT, R55, -126, PT ;  /* 0xc2fc00003700780b */ /* 0x000fe20003f6e000 */
[----:B------:R-:W-:Y:S01]  /*bc40*/  FADD R137, R133, R136 ;  /* 0x0000008885897221 */ /* 0x000fe20000000000 */
[----:B------:R-:W-:-:S01]  /*bc50*/  FADD R133, R24, R85 ;  /* 0x0000005518857221 */ /* 0x000fc20000000000 */
[----:B------:R-:W-:Y:S01]  /*bc60*/  FADD R136, R56, R117 ;  /* 0x0000007538887221 */ /* 0x000fe20000000000 */
[----:B------:R-:W-:Y:S01]  /*bc70*/  @!P5 FMUL R54, R54, 0.5 ;  /* 0x3f0000003636d820 */ /* 0x000fe20000400000 */
[----:B------:R-:W-:Y:S01]  /*bc80*/  F2FP.SATFINITE.E4M3.F32.PACK_AB_MERGE_C R24, RZ, R24, RZ ;  /* 0x00000018ff18723e */ /* 0x000fe200048070ff */
[----:B---3--:R-:W-:Y:S01]  /*bc90*/  @!P4 FMUL R50, R50, R50 ;  /* 0x000000323232c220 */ /* 0x008fe20000400000 */
[----:B------:R-:W-:Y:S01]  /*bca0*/  FSETP.GEU.AND P4, PT, R58, -126, PT ;  /* 0xc2fc00003a00780b */ /* 0x000fe20003f8e000 */
[----:B------:R-:W-:-:S01]  /*bcb0*/  FADD R136, R133, R136 ;  /* 0x0000008885887221 */ /* 0x000fc20000000000 */
[----:B------:R-:W-:Y:S01]  /*bcc0*/  LOP3.LUT R24, R24, 0xffff, RZ, 0xc0, !PT ;  /* 0x0000ffff18187812 */ /* 0x000fe200078ec0ff */
[----:B------:R-:W2:Y:S01]  /*bcd0*/  MUFU.EX2 R54, R54 ;  /* 0x0000003600367308 */ /* 0x000ea20000000800 */
[----:B------:R-:W-:Y:S01]  /*bce0*/  F2FP.SATFINITE.E4M3.F32.PACK_AB_MERGE_C R72, RZ, R72, RZ ;  /* 0x00000048ff48723e */ /* 0x000fe200048070ff */
[----:B------:R-:W-:Y:S01]  /*bcf0*/  FADD R133, R137, R136 ;  /* 0x0000008889857221 */ /* 0x000fe20000000000 */
[----:B------:R-:W-:Y:S01]  /*bd00*/  @!P3 FMUL R55, R55, 0.5 ;  /* 0x3f0000003737b820 */ /* 0x000fe20000400000 */
[----:B------:R-:W-:Y:S01]  /*bd10*/  FADD R136, R17, R76 ;  /* 0x0000004c11887221 */ /* 0x000fe20000000000 */
[----:B------:R-:W-:-:S01]  /*bd20*/  FADD R137, R41, R108 ;  /* 0x0000006c29897221 */ /* 0x000fc20000000000 */
[----:B-1----:R-:W-:Y:S01]  /*bd30*/  @!P6 FMUL R51, R51, R51 ;  /* 0x000000333333e220 */ /* 0x002fe20000400000 */
[----:B------:R-:W-:-:S02]  /*bd40*/  FSETP.GEU.AND P6, PT, R59, -126, PT ;  /* 0xc2fc00003b00780b */ /* 0x000fc40003fce000 */
[----:B------:R-:W1:Y:S01]  /*bd50*/  MUFU.EX2 R55, R55 ;  /* 0x0000003700377308 */ /* 0x000e620000000800 */
[----:B------:R-:W-:Y:S01]  /*bd60*/  @!P4 FMUL R58, R58, 0.5 ;  /* 0x3f0000003a3ac820 */ /* 0x000fe20000400000 */
[----:B------:R-:W-:Y:S01]  /*bd70*/  FADD R140, R136, R137 ;  /* 0x00000089888c7221 */ /* 0x000fe20000000000 */
[----:B------:R-:W-:-:S01]  /*bd80*/  FADD R136, R25, R92 ;  /* 0x0000005c19887221 */ /* 0x000fc20000000000 */
[----:B------:R-:W-:Y:S01]  /*bd90*/  FADD R137, R57, R124 ;  /* 0x0000007c39897221 */ /* 0x000fe20000000000 */
[----:B------:R-:W-:Y:S02]  /*bda0*/  F2FP.SATFINITE.E4M3.F32.PACK_AB_MERGE_C R17, RZ, R17, RZ ;  /* 0x00000011ff11723e */ /* 0x000fe400048070ff */
[----:B------:R-:W-:Y:S01]  /*bdb0*/  F2FP.SATFINITE.E4M3.F32.PACK_AB_MERGE_C R25, RZ, R25, RZ ;  /* 0x00000019ff19723e */ /* 0x000fe200048070ff */
[----:B--2---:R-:W-:Y:S01]  /*bdc0*/  @!P5 FMUL R54, R54, R54 ;  /* 0x000000363636d220 */ /* 0x004fe20000400000 */
[----:B------:R-:W-:Y:S01]  /*bdd0*/  FSETP.GEU.AND P5, PT, R62, -126, PT ;  /* 0xc2fc00003e00780b */ /* 0x000fe20003fae000 */
[----:B------:R-:W2:Y:S01]  /*bde0*/  MUFU.EX2 R58, R58 ;  /* 0x0000003a003a7308 */ /* 0x000ea20000000800 */
[----:B------:R-:W-:Y:S01]  /*bdf0*/  @!P6 FMUL R59, R59, 0.5 ;  /* 0x3f0000003b3be820 */ /* 0x000fe20000400000 */
[----:B------:R-:W-:Y:S01]  /*be00*/  FADD R137, R136, R137 ;  /* 0x0000008988897221 */ /* 0x000fe20000000000 */
[----:B------:R-:W-:-:S02]  /*be10*/  LOP3.LUT R17, R17, 0xff, RZ, 0xc0, !PT ;  /* 0x000000ff11117812 */ /* 0x000fc400078ec0ff */
[----:B------:R-:W-:Y:S01]  /*be20*/  F2FP.SATFINITE.E4M3.F32.PACK_AB_MERGE_C R41, RZ, R41, RZ ;  /* 0x00000029ff29723e */ /* 0x000fe200048070ff */
[----:B------:R-:W-:-:S01]  /*be30*/  FADD R136, R140, R137 ;  /* 0x000000898c887221 */ /* 0x000fc20000000000 */
[----:B-1----:R-:W-:Y:S01]  /*be40*/  @!P3 FMUL R55, R55, R55 ;  /* 0x000000373737b220 */ /* 0x002fe20000400000 */
[----:B------:R-:W1:Y:S01]  /*be50*/  MUFU.EX2 R59, R59 ;  /* 0x0000003b003b7308 */ /* 0x000e620000000800 */
[----:B------:R-:W-:Y:S01]  /*be60*/  FSETP.GEU.AND P3, PT, R63, -126, PT ;  /* 0xc2fc00003f00780b */ /* 0x000fe20003f6e000 */
[----:B------:R-:W-:Y:S01]  /*be70*/  FADD R137, R18, R73 ;  /* 0x0000004912897221 */ /* 0x000fe20000000000 */
[----:B------:R-:W-:-:S01]  /*be80*/  FADD R140, R44, R105 ;  /* 0x000000692c8c7221 */ /* 0x000fc20000000000 */
[----:B------:R-:W-:Y:S01]  /*be90*/  @!P5 FMUL R62, R62, 0.5 ;  /* 0x3f0000003e3ed820 */ /* 0x000fe20000400000 */
[----:B------:R-:W-:Y:S02]  /*bea0*/  F2FP.SATFINITE.E4M3.F32.PACK_AB_MERGE_C R18, RZ, R18, RZ ;  /* 0x00000012ff12723e */ /* 0x000fe400048070ff */
[----:B------:R-:W-:Y:S01]  /*beb0*/  FADD R141, R137, R140 ;  /* 0x0000008c898d7221 */ /* 0x000fe20000000000 */
[----:B------:R-:W-:-:S01]  /*bec0*/  FADD R137, R28, R89 ;  /* 0x000000591c897221 */ /* 0x000fc20000000000 */
[----:B--2---:R-:W-:Y:S01]  /*bed0*/  @!P4 FMUL R58, R58, R58 ;  /* 0x0000003a3a3ac220 */ /* 0x004fe20000400000 */
[----:B------:R-:W2:Y:S01]  /*bee0*/  MUFU.EX2 R62, R62 ;  /* 0x0000003e003e7308 */ /* 0x000ea20000000800 */
[----:B------:R-:W-:Y:S01]  /*bef0*/  FSETP.GEU.AND P4, PT, R66, -126, PT ;  /* 0xc2fc00004200780b */ /* 0x000fe20003f8e000 */
[----:B------:R-:W-:Y:S01]  /*bf00*/  FADD R140, R60, R121 ;  /* 0x000000793c8c7221 */ /* 0x000fe20000000000 */
[----:B------:R-:W-:Y:S01]  /*bf10*/  LOP3.LUT R18, R18, 0xffff, RZ, 0xc0, !PT ;  /* 0x0000ffff12127812 */ /* 0x000fe200078ec0ff */
[----:B------:R-:W-:Y:S01]  /*bf20*/  @!P3 FMUL R63, R63, 0.5 ;  /* 0x3f0000003f3fb820 */ /* 0x000fe20000400000 */
[----:B------:R-:W-:Y:S01]  /*bf30*/  F2FP.SATFINITE.E4M3.F32.PACK_AB_MERGE_C R28, RZ, R28, RZ ;  /* 0x0000001cff1c723e */ /* 0x000fe200048070ff */
[----:B------:R-:W-:Y:S01]  /*bf40*/  FADD R140, R137, R140 ;  /* 0x0000008c898c7221 */ /* 0x000fe20000000000 */
[----:B-1----:R-:W-:Y:S01]  /*bf50*/  @!P6 FMUL R59, R59, R59 ;  /* 0x0000003b3b3be220 */ /* 0x002fe20000400000 */
[----:B------:R-:W-:-:S02]  /*bf60*/  FSETP.GEU.AND P6, PT, R67, -126, PT ;  /* 0xc2fc00004300780b */ /* 0x000fc40003fce000 */
[----:B------:R-:W1:Y:S01]  /*bf70*/  MUFU.EX2 R63, R63 ;  /* 0x0000003f003f7308 */ /* 0x000e620000000800 */
[----:B------:R-:W-:-:S01]  /*bf80*/  FADD R137, R141, R140 ;  /* 0x0000008c8d897221 */ /* 0x000fc20000000000 */
[----:B------:R-:W-:Y:S01]  /*bf90*/  FADD R140, R19, R80 ;  /* 0x00000050138c7221 */ /* 0x000fe20000000000 */
[----:B------:R-:W-:-:S01]  /*bfa0*/  FADD R141, R45, R112 ;  /* 0x000000702d8d7221 */ /* 0x000fc20000000000 */
[----:B------:R-:W-:Y:S01]  /*bfb0*/  @!P4 FMUL R66, R66, 0.5 ;  /* 0x3f0000004242c820 */ /* 0x000fe20000400000 */
[----:B------:R-:W-:Y:S01]  /*bfc0*/  F2FP.SATFINITE.E4M3.F32.PACK_AB_MERGE_C R19, RZ, R19, RZ ;  /* 0x00000013ff13723e */ /* 0x000fe200048070ff */
[----:B--2---:R-:W-:Y:S01]  /*bfd0*/  @!P5 FMUL R62, R62, R62 ;  /* 0x0000003e3e3ed220 */ /* 0x004fe20000400000 */
[----:B------:R-:W-:Y:S01]  /*bfe0*/  FSETP.GEU.AND P5, PT, R70, -126, PT ;  /* 0xc2fc00004600780b */ /* 0x000fe20003fae000 */
[----:B------:R-:W-:Y:S02]  /*bff0*/  FADD R144, R140, R141 ;  /* 0x0000008d8c907221 */ /* 0x000fe40000000000 */
[----:B------:R-:W2:Y:S01]  /*c000*/  MUFU.EX2 R66, R66 ;  /* 0x0000004200427308 */ /* 0x000ea20000000800 */
[----:B------:R-:W-:Y:S01]  /*c010*/  @!P6 FMUL R67, R67, 0.5 ;  /* 0x3f0000004343e820 */ /* 0x000fe20000400000 */
[----:B------:R-:W-:Y:S01]  /*c020*/  FADD R140, R29, R96 ;  /* 0x000000601d8c7221 */ /* 0x000fe20000000000 */
[----:B------:R-:W-:-:S01]  /*c030*/  FADD R141, R61, R128 ;  /* 0x000000803d8d7221 */ /* 0x000fc20000000000 */
[----:B------:R-:W-:-:S02]  /*c040*/  LOP3.LUT R19, R19, 0xff, RZ, 0xc0, !PT ;  /* 0x000000ff13137812 */ /* 0x000fc400078ec0ff */
[----:B------:R-:W-:Y:S01]  /*c050*/  PRMT R18, R18, 0x7604, R17 ;  /* 0x0000760412127816 */ /* 0x000fe20000000011 */
[----:B-1----:R-:W-:Y:S01]  /*c060*/  @!P3 FMUL R63, R63, R63 ;  /* 0x0000003f3f3fb220 */ /* 0x002fe20000400000 */
[----:B------:R-:W1:Y:S01]  /*c070*/  MUFU.EX2 R67, R67 ;  /* 0x0000004300437308 */ /* 0x000e620000000800 */
[----:B------:R-:W-:Y:S01]  /*c080*/  FSETP.GEU.AND P3, PT, R71, -126, PT ;  /* 0xc2fc00004700780b */ /* 0x000fe20003f6e000 */
[----:B------:R-:W-:Y:S01]  /*c090*/  FADD R141, R140, R141 ;  /* 0x0000008d8c8d7221 */ /* 0x000fe20000000000 */
[----:B------:R-:W-:Y:S01]  /*c0a0*/  @!P5 FMUL R70, R70, 0.5 ;  /* 0x3f0000004646d820 */ /* 0x000fe20000400000 */
[----:B------:R-:W-:Y:S02]  /*c0b0*/  F2FP.SATFINITE.E4M3.F32.PACK_AB_MERGE_C R44, RZ, R44, RZ ;  /* 0x0000002cff2c723e */ /* 0x000fe400048070ff */
[----:B------:R-:W-:-:S01]  /*c0c0*/  FADD R141, R144, R141 ;  /* 0x0000008d908d7221 */ /* 0x000fc20000000000 */
[----:B------:R-:W-:Y:S01]  /*c0d0*/  FADD R144, R20, R77 ;  /* 0x0000004d14907221 */ /* 0x000fe20000000000 */
[----:B------:R-:W-:Y:S01]  /*c0e0*/  F2FP.SATFINITE.E4M3.F32.PACK_AB_MERGE_C R20, RZ, R20, RZ ;  /* 0x00000014ff14723e */ /* 0x000fe200048070ff */
[----:B--2---:R-:W-:Y:S01]  /*c0f0*/  @!P4 FMUL R66, R66, R66 ;  /* 0x000000424242c220 */ /* 0x004fe20000400000 */
[----:B------:R-:W-:Y:S01]  /*c100*/  FSETP.GEU.AND P4, PT, R74, -126, PT ;  /* 0xc2fc00004a00780b */ /* 0x000fe20003f8e000 */
[----:B------:R-:W2:Y:S01]  /*c110*/  MUFU.EX2 R70, R70 ;  /* 0x0000004600467308 */ /* 0x000ea20000000800 */
[----:B------:R-:W-:-:S01]  /*c120*/  FADD R144, R144, R149 ;  /* 0x0000009590907221 */ /* 0x000fc20000000000 */
[----:B------:R-:W-:Y:S01]  /*c130*/  FADD R149, R64, R125 ;  /* 0x0000007d40957221 */ /* 0x000fe20000000000 */
[----:B------:R-:W-:Y:S01]  /*c140*/  @!P3 FMUL R71, R71, 0.5 ;  /* 0x3f0000004747b820 */ /* 0x000fe20000400000 */
[----:B------:R-:W-:Y:S01]  /*c150*/  LOP3.LUT R20, R20, 0xffff, RZ, 0xc0, !PT ;  /* 0x0000ffff14147812 */ /* 0x000fe200078ec0ff */
[----:B------:R-:W-:-:S01]  /*c160*/  FADD R132, R132, R141 ;  /* 0x0000008d84847221 */ /* 0x000fc20000000000 */
[----:B-1----:R-:W-:Y:S01]  /*c170*/  @!P6 FMUL R67, R67, R67 ;  /* 0x000000434343e220 */ /* 0x002fe20000400000 */
[----:B------:R-:W-:-:S02]  /*c180*/  FSETP.GEU.AND P6, PT, R129, -126, PT ;  /* 0xc2fc00008100780b */ /* 0x000fc40003fce000 */
[----:B------:R-:W1:Y:S01]  /*c190*/  MUFU.EX2 R71, R71 ;  /* 0x0000004700477308 */ /* 0x000e620000000800 */
[----:B------:R-:W-:Y:S02]  /*c1a0*/  PRMT R17, R20, 0x7604, R19 ;  /* 0x0000760414117816 */ /* 0x000fe40000000013 */
[----:B------:R-:W-:Y:S01]  /*c1b0*/  @!P4 FMUL R74, R74, 0.5 ;  /* 0x3f0000004a4ac820 */ /* 0x000fe20000400000 */
[----:B------:R-:W-:Y:S02]  /*c1c0*/  F2FP.SATFINITE.E4M3.F32.PACK_AB_MERGE_C R45, RZ, R45, RZ ;  /* 0x0000002dff2d723e */ /* 0x000fe400048070ff */
[----:B------:R-:W-:Y:S01]  /*c1d0*/  F2FP.SATFINITE.E4M3.F32.PACK_AB_MERGE_C R61, RZ, R61, RZ ;  /* 0x0000003dff3d723e */ /* 0x000fe200048070ff */
[----:B--2---:R-:W-:Y:S01]  /*c1e0*/  @!P5 FMUL R70, R70, R70 ;  /* 0x000000464646d220 */ /* 0x004fe20000400000 */
[----:B------:R-:W-:Y:S01]  /*c1f0*/  FSETP.GEU.AND P5, PT, R78, -126, PT ;  /* 0xc2fc00004e00780b */ /* 0x000fe20003fae000 */
[----:B------:R-:W2:Y:S02]  /*c200*/  MUFU.EX2 R74, R74 ;  /* 0x0000004a004a7308 */ /* 0x000ea40000000800 */
[----:B------:R-:W-:Y:S01]  /*c210*/  @!P6 FMUL R129, R129, 0.5 ;  /* 0x3f0000008181e820 */ /* 0x000fe20000400000 */
[----:B------:R-:W-:-:S02]  /*c220*/  LOP3.LUT R45, R45, 0xff, RZ, 0xc0, !PT ;  /* 0x000000ff2d2d7812 */ /* 0x000fc400078ec0ff */
[----:B------:R-:W-:Y:S02]  /*c230*/  F2FP.SATFINITE.E4M3.F32.PACK_AB_MERGE_C R64, RZ, R64, RZ ;  /* 0x00000040ff40723e */ /* 0x000fe400048070ff */
[----:B------:R-:W-:Y:S01]  /*c240*/  LOP3.LUT R72, R72, 0xffff, RZ, 0xc0, !PT ;  /* 0x0000ffff48487812 */ /* 0x000fe200078ec0ff */
[----:B-1----:R-:W-:Y:S01]  /*c250*/  @!P3 FMUL R71, R71, R71 ;  /* 0x000000474747b220 */ /* 0x002fe20000400000 */
[----:B------:R-:W-:Y:S01]  /*c260*/  FSETP.GEU.AND P3, PT, R79, -126, PT ;  /* 0xc2fc00004f00780b */ /* 0x000fe20003f6e000 */
[----:B------:R-:W1:Y:S01]  /*c270*/  MUFU.EX2 R129, R129 ;  /* 0x0000008100817308 */ /* 0x000e620000000800 */
[----:B------:R-:W-:Y:S01]  /*c280*/  F2FP.SATFINITE.E4M3.F32.PACK_AB_MERGE_C R120, RZ, R120, RZ ;  /* 0x00000078ff78723e */ /* 0x000fe200048070ff */
[----:B------:R-:W-:Y:S01]  /*c290*/  @!P5 FMUL R78, R78, 0.5 ;  /* 0x3f0000004e4ed820 */ /* 0x000fe20000400000 */
[----:B------:R-:W-:Y:S02]  /*c2a0*/  F2FP.SATFINITE.E4M3.F32.PACK_AB_MERGE_C R117, RZ, R117, RZ ;  /* 0x00000075ff75723e */ /* 0x000fe400048070ff */
[----:B------:R-:W-:Y:S01]  /*c2b0*/  F2FP.SATFINITE.E4M3.F32.PACK_AB_MERGE_C R29, RZ, R29, RZ ;  /* 0x0000001dff1d723e */ /* 0x000fe200048070ff */
[----:B--2---:R-:W-:-:S02]  /*c2c0*/  @!P4 FMUL R74, R74, R74 ;  /* 0x0000004a4a4ac220 */ /* 0x004fc40000400000 */
[----:B------:R-:W2:Y:S01]  /*c2d0*/  MUFU.EX2 R78, R78 ;  /* 0x0000004e004e7308 */ /* 0x000ea20000000800 */
[----:B------:R-:W-:-:S03]  /*c2e0*/  FSETP.GEU.AND P4, PT, R82, -126, PT ;  /* 0xc2fc00005200780b */ /* 0x000fc60003f8e000 */
[----:B------:R-:W-:Y:S01]  /*c2f0*/  @!P3 FMUL R79, R79, 0.5 ;  /* 0x3f0000004f4fb820 */ /* 0x000fe20000400000 */
[----:B------:R-:W-:Y:S02]  /*c300*/  LOP3.LUT R29, R29, 0xff, RZ, 0xc0, !PT ;  /* 0x000000ff1d1d7812 */ /* 0x000fe400078ec0ff */
[----:B------:R-:W-:Y:S01]  /*c310*/  F2FP.SATFINITE.E4M3.F32.PACK_AB_MERGE_C R53, RZ, R53, RZ ;  /* 0x00000035ff35723e */ /* 0x000fe200048070ff */
[----:B-1----:R-:W-:Y:S01]  /*c320*/  @!P6 FMUL R129, R129, R129 ;  /* 0x000000818181e220 */ /* 0x002fe20000400000 */
[----:B------:R-:W-:Y:S01]  /*c330*/  FSETP.GEU.AND P6, PT, R83, -126, PT ;  /* 0xc2fc00005300780b */ /* 0x000fe20003fce000 */
[----:B------:R-:W1:Y:S01]  /*c340*/  MUFU.EX2 R79, R79 ;  /* 0x0000004f004f7308 */ /* 0x000e620000000800 */
[----:B------:R-:W-:Y:S02]  /*c350*/  F2FP.SATFINITE.E4M3.F32.PACK_AB_MERGE_C R56, RZ, R56, RZ ;  /* 0x00000038ff38723e */ /* 0x000fe400048070ff */
[----:B------:R-:W-:Y:S01]  /*c360*/  LOP3.LUT R53, R53, 0xff, RZ, 0xc0, !PT ;  /* 0x000000ff35357812 */ /* 0x000fe200078ec0ff */
[----:B------:R-:W-:Y:S01]  /*c370*/  @!P4 FMUL R82, R82, 0.5 ;  /* 0x3f0000005252c820 */ /* 0x000fe20000400000 */
[----:B------:R-:W-:Y:S01]  /*c380*/  LOP3.LUT R56, R56, 0xffff, RZ, 0xc0, !PT ;  /* 0x0000ffff38387812 */ /* 0x000fe200078ec0ff */
[----:B--2---:R-:W-:Y:S01]  /*c390*/  @!P5 FMUL R78, R78, R78 ;  /* 0x0000004e4e4ed220 */ /* 0x004fe20000400000 */
[----:B------:R-:W-:-:S03]  /*c3a0*/  FSETP.GEU.AND P5, PT, R86, -126, PT ;  /* 0xc2fc00005600780b */ /* 0x000fc60003fae000 */
[----:B------:R-:W2:Y:S01]  /*c3b0*/  MUFU.EX2 R82, R82 ;  /* 0x0000005200527308 */ /* 0x000ea20000000800 */
[----:B------:R-:W-:Y:S01]  /*c3c0*/  F2FP.SATFINITE.E4M3.F32.PACK_AB_MERGE_C R96, RZ, R96, RZ ;  /* 0x00000060ff60723e */ /* 0x000fe200048070ff */
[----:B------:R-:W-:Y:S01]  /*c3d0*/  @!P6 FMUL R83, R83, 0.5 ;  /* 0x3f0000005353e820 */ /* 0x000fe20000400000 */
[----:B------:R-:W-:Y:S02]  /*c3e0*/  F2FP.SATFINITE.E4M3.F32.PACK_AB_MERGE_C R92, RZ, R92, RZ ;  /* 0x0000005cff5c723e */ /* 0x000fe400048070ff */
[----:B------:R-:W-:Y:S01]  /*c3f0*/  F2FP.SATFINITE.E4M3.F32.PACK_AB_MERGE_C R89, RZ, R89, RZ ;  /* 0x00000059ff59723e */ /* 0x000fe200048070ff */
[----:B-1----:R-:W-:Y:S02]  /*c400*/  @!P3 FMUL R79, R79, R79 ;  /* 0x0000004f4f4fb220 */ /* 0x002fe40000400000 */
[----:B------:R-:W1:Y:S01]  /*c410*/  MUFU.EX2 R83, R83 ;  /* 0x0000005300537308 */ /* 0x000e620000000800 */
[----:B------:R-:W-:Y:S01]  /*c420*/  FSETP.GEU.AND P3, PT, R90, -126, PT ;  /* 0xc2fc00005a00780b */ /* 0x000fe20003f6e000 */
[----:B------:R-:W-:Y:S01]  /*c430*/  @!P5 FMUL R86, R86, 0.5 ;  /* 0x3f0000005656d820 */ /* 0x000fe20000400000 */
[----:B------:R-:W-:-:S02]  /*c440*/  F2FP.SATFINITE.E4M3.F32.PACK_AB_MERGE_C R104, RZ, R104, RZ ;  /* 0x00000068ff68723e */ /* 0x000fc400048070ff */
[----:B------:R-:W-:Y:S02]  /*c450*/  F2FP.SATFINITE.E4M3.F32.PACK_AB_MERGE_C R101, RZ, R101, RZ ;  /* 0x00000065ff65723e */ /* 0x000fe400048070ff */
[----:B------:R-:W-:Y:S01]  /*c460*/  F2FP.SATFINITE.E4M3.F32.PACK_AB_MERGE_C R37, RZ, R37, RZ ;  /* 0x00000025ff25723e */ /* 0x000fe200048070ff */
[----:B--2---:R-:W-:Y:S01]  /*c470*/  @!P4 FMUL R82, R82, R82 ;  /* 0x000000525252c220 */ /* 0x004fe20000400000 */
[----:B------:R-:W2:Y:S01]  /*c480*/  MUFU.EX2 R86, R86 ;  /* 0x0000005600567308 */ /* 0x000ea20000000800 */
[----:B------:R-:W-:Y:S02]  /*c490*/  FSETP.GEU.AND P4, PT, R91, -126, PT ;  /* 0xc2fc00005b00780b */ /* 0x000fe40003f8e000 */
[----:B------:R-:W-:Y:S02]  /*c4a0*/  F2FP.SATFINITE.E4M3.F32.PACK_AB_MERGE_C R40, RZ, R40, RZ ;  /* 0x00000028ff28723e */ /* 0x000fe400048070ff */
[----:B------:R-:W-:Y:S01]  /*c4b0*/  @!P3 FMUL R90, R90, 0.5 ;  /* 0x3f0000005a5ab820 */ /* 0x000fe20000400000 */
[----:B------:R-:W-:Y:S01]  /*c4c0*/  LOP3.LUT R89, R89, 0xffff, RZ, 0xc0, !PT ;  /* 0x0000ffff59597812 */ /* 0x000fe200078ec0ff */
[----:B-1----:R-:W-:-:S02]  /*c4d0*/  @!P6 FMUL R83, R83, R83 ;  /* 0x000000535353e220 */ /* 0x002fc40000400000 */
[----:B------:R1:W3:Y:S01]  /*c4e0*/  MUFU.EX2 R145, R90 ;  /* 0x0000005a00917308 */ /* 0x0002e20000000800 */
[----:B------:R-:W-:Y:S02]  /*c4f0*/  FSETP.GEU.AND P6, PT, R94, -126, PT ;  /* 0xc2fc00005e00780b */ /* 0x000fe40003fce000 */
[----:B------:R-:W-:Y:S02]  /*c500*/  LOP3.LUT R37, R37, 0xff, RZ, 0xc0, !PT ;  /* 0x000000ff25257812 */ /* 0x000fe400078ec0ff */
[----:B------:R-:W-:Y:S01]  /*c510*/  LOP3.LUT R40, R40, 0xffff, RZ, 0xc0, !PT ;  /* 0x0000ffff28287812 */ /* 0x000fe200078ec0ff */
[----:B------:R-:W-:Y:S01]  /*c520*/  @!P4 FMUL R91, R91, 0.5 ;  /* 0x3f0000005b5bc820 */ /* 0x000fe20000400000 */
[----:B------:R-:W-:Y:S01]  /*c530*/  F2FP.SATFINITE.E4M3.F32.PACK_AB_MERGE_C R57, RZ, R57, RZ ;  /* 0x00000039ff39723e */ /* 0x000fe200048070ff */
[----:B--2---:R-:W-:Y:S02]  /*c540*/  @!P5 FMUL R86, R86, R86 ;  /* 0x000000565656d220 */ /* 0x004fe40000400000 */
[----:B------:R-:W2:Y:S01]  /*c550*/  MUFU.EX2 R140, R91 ;  /* 0x0000005b008c7308 */ /* 0x000ea20000000800 */
[----:B------:R-:W-:Y:S01]  /*c560*/  FSETP.GEU.AND P5, PT, R95, -126, PT ;  /* 0xc2fc00005f00780b */ /* 0x000fe20003fae000 */
[----:B-1----:R-:W-:Y:S01]  /*c570*/  FADD R90, R32, R93 ;  /* 0x0000005d205a7221 */ /* 0x002fe20000000000 */
[----:B------:R-:W-:Y:S01]  /*c580*/  F2FP.SATFINITE.E4M3.F32.PACK_AB_MERGE_C R32, RZ, R32, RZ ;  /* 0x00000020ff20723e */ /* 0x000fe200048070ff */
[----:B------:R-:W-:Y:S01]  /*c590*/  @!P6 FMUL R94, R94, 0.5 ;  /* 0x3f0000005e5ee820 */ /* 0x000fe20000400000 */
[----:B------:R-:W-:Y:S01]  /*c5a0*/  F2FP.SATFINITE.E4M3.F32.PACK_AB_MERGE_C R93, RZ, R93, RZ ;  /* 0x0000005dff5d723e */ /* 0x000fe200048070ff */
[----:B------:R-:W-:Y:S01]  /*c5b0*/  FADD R149, R90, R149 ;  /* 0x000000955a957221 */ /* 0x000fe20000000000 */
[----:B---3--:R-:W-:Y:S01]  /*c5c0*/  @!P3 FMUL R145, R145, R145 ;  /* 0x000000919191b220 */ /* 0x008fe20000400000 */
[----:B------:R-:W-:-:S02]  /*c5d0*/  FSETP.GEU.AND P3, PT, R98, -126, PT ;  /* 0xc2fc00006200780b */ /* 0x000fc40003f6e000 */
[----:B------:R-:W1:Y:S01]  /*c5e0*/  MUFU.EX2 R94, R94 ;  /* 0x0000005e005e7308 */ /* 0x000e620000000800 */
[----:B------:R-:W-:-:S01]  /*c5f0*/  FADD R90, R144, R149 ;  /* 0x00000095905a7221 */ /* 0x000fc20000000000 */
[----:B------:R-:W-:Y:S01]  /*c600*/  FADD R144, R49, R116 ;  /* 0x0000007431907221 */ /* 0x000fe20000000000 */
[----:B------:R-:W-:-:S01]  /*c610*/  FADD R149, R52, R113 ;  /* 0x0000007134957221 */ /* 0x000fc20000000000 */
[----:B------:R-:W-:Y:S01]  /*c620*/  @!P5 FMUL R95, R95, 0.5 ;  /* 0x3f0000005f5fd820 */ /* 0x000fe20000400000 */
[----:B------:R-:W-:-:S01]  /*c630*/  FADD R90, R133, R90 ;  /* 0x0000005a855a7221 */ /* 0x000fc20000000000 */
[----:B------:R-:W-:Y:S01]  /*c640*/  LOP3.LUT R32, R32, 0xffff, RZ, 0xc0, !PT ;  /* 0x0000ffff20207812 */ /* 0x000fe200078ec0ff */
[----:B--2---:R-:W-:Y:S01]  /*c650*/  @!P4 FMUL R140, R140, R140 ;  /* 0x0000008c8c8cc220 */ /* 0x004fe20000400000 */
[----:B------:R-:W-:Y:S01]  /*c660*/  FSETP.GEU.AND P4, PT, R99, -126, PT ;  /* 0xc2fc00006300780b */ /* 0x000fe20003f8e000 */
[----:B------:R2:W3:Y:S01]  /*c670*/  MUFU.EX2 R91, R95 ;  /* 0x0000005f005b7308 */ /* 0x0004e20000000800 */
[----:B------:R-:W-:Y:S01]  /*c680*/  F2FP.SATFINITE.E4M3.F32.PACK_AB_MERGE_C R49, RZ, R49, RZ ;  /* 0x00000031ff31723e */ /* 0x000fe200048070ff */
[----:B------:R-:W-:Y:S01]  /*c690*/  @!P3 FMUL R98, R98, 0.5 ;  /* 0x3f0000006262b820 */ /* 0x000fe20000400000 */
[----:B------:R-:W-:-:S02]  /*c6a0*/  F2FP.SATFINITE.E4M3.F32.PACK_AB_MERGE_C R52, RZ, R52, RZ ;  /* 0x00000034ff34723e */ /* 0x000fc400048070ff */
[----:B------:R-:W-:Y:S02]  /*c6b0*/  F2FP.SATFINITE.E4M3.F32.PACK_AB_MERGE_C R60, RZ, R60, RZ ;  /* 0x0000003cff3c723e */ /* 0x000fe400048070ff */
[----:B------:R-:W-:Y:S01]  /*c6c0*/  F2FP.SATFINITE.E4M3.F32.PACK_AB_MERGE_C R108, RZ, R108, RZ ;  /* 0x0000006cff6c723e */ /* 0x000fe200048070ff */
[----:B------:R-:W4:Y:S01]  /*c6d0*/  MUFU.EX2 R98, R98 ;  /* 0x0000006200627308 */ /* 0x000f220000000800 */
[----:B-1----:R-:W-:Y:S01]  /*c6e0*/  @!P6 FMUL R94, R94, R94 ;  /* 0x0000005e5e5ee220 */ /* 0x002fe20000400000 */
[----:B------:R-:W-:Y:S01]  /*c6f0*/  FSETP.GEU.AND P6, PT, R102, -126, PT ;  /* 0xc2fc00006600780b */ /* 0x000fe20003fce000 */
[----:B--2---:R-:W-:-:S01]  /*c700*/  FADD R95, R21, R84 ;  /* 0x00000054155f7221 */ /* 0x004fc20000000000 */
[----:B------:R-:W-:Y:S01]  /*c710*/  @!P4 FMUL R99, R99, 0.5 ;  /* 0x3f0000006363c820 */ /* 0x000fe20000400000 */
[----:B------:R-:W-:Y:S02]  /*c720*/  F2FP.SATFINITE.E4M3.F32.PACK_AB_MERGE_C R21, RZ, R21, RZ ;  /* 0x00000015ff15723e */ /* 0x000fe400048070ff */
[----:B------:R-:W-:Y:S01]  /*c730*/  FADD R148, R95, R144 ;  /* 0x000000905f947221 */ /* 0x000fe20000000000 */
[----:B------:R-:W-:-:S01]  /*c740*/  FADD R95, R33, R100 ;  /* 0x00000064215f7221 */ /* 0x000fc20000000000 */
[----:B---3--:R-:W-:Y:S01]  /*c750*/  @!P5 FMUL R91, R91, R91 ;  /* 0x0000005b5b5bd220 */ /* 0x008fe20000400000 */
[----:B------:R-:W-:Y:S01]  /*c760*/  FSETP.GEU.AND P5, PT, R103, -126, PT ;  /* 0xc2fc00006700780b */ /* 0x000fe20003fae000 */
[----:B------:R-:W1:Y:S01]  /*c770*/  MUFU.EX2 R99, R99 ;  /* 0x0000006300637308 */ /* 0x000e620000000800 */
[----:B------:R-:W-:-:S01]  /*c780*/  FADD R144, R65, R26 ;  /* 0x0000001a41907221 */ /* 0x000fc20000000000 */
[----:B------:R-:W-:-:S02]  /*c790*/  LOP3.LUT R20, R21, 0xff, RZ, 0xc0, !PT ;  /* 0x000000ff15147812 */ /* 0x000fc400078ec0ff */
[----:B------:R-:W-:Y:S01]  /*c7a0*/  @!P6 FMUL R102, R102, 0.5 ;  /* 0x3f0000006666e820 */ /* 0x000fe20000400000 */
[----:B------:R-:W-:Y:S01]  /*c7b0*/  FADD R95, R95, R144 ;  /* 0x000000905f5f7221 */ /* 0x000fe20000000000 */
[----:B----4-:R-:W-:Y:S01]  /*c7c0*/  @!P3 FMUL R98, R98, R98 ;  /* 0x000000626262b220 */ /* 0x010fe20000400000 */
[----:B------:R-:W-:Y:S01]  /*c7d0*/  FSETP.GEU.AND P3, PT, R106, -126, PT ;  /* 0xc2fc00006a00780b */ /* 0x000fe20003f6e000 */
[----:B------:R-:W-:-:S01]  /*c7e0*/  FADD R144, R22, R81 ;  /* 0x0000005116907221 */ /* 0x000fc20000000000 */
[----:B------:R-:W-:Y:S01]  /*c7f0*/  FADD R95, R148, R95 ;  /* 0x0000005f945f7221 */ /* 0x000fe20000000000 */
[----:B------:R-:W2:Y:S01]  /*c800*/  MUFU.EX2 R102, R102 ;  /* 0x0000006600667308 */ /* 0x000ea20000000800 */
[----:B------:R-:W-:-:S01]  /*c810*/  FADD R148, R36, R97 ;  /* 0x0000006124947221 */ /* 0x000fc20000000000 */
[----:B------:R-:W-:Y:S01]  /*c820*/  @!P5 FMUL R103, R103, 0.5 ;  /* 0x3f0000006767d820 */ /* 0x000fe20000400000 */
[----:B------:R-:W-:-:S01]  /*c830*/  FADD R151, R144, R149 ;  /* 0x0000009590977221 */ /* 0x000fc20000000000 */
[----:B------:R-:W-:Y:S01]  /*c840*/  FADD R149, R68, R27 ;  /* 0x0000001b44957221 */ /* 0x000fe20000000000 */
[----:B------:R-:W-:Y:S01]  /*c850*/  F2FP.SATFINITE.E4M3.F32.PACK_AB_MERGE_C R22, RZ, R22, RZ ;  /* 0x00000016ff16723e */ /* 0x000fe200048070ff */
[----:B------:R-:W-:Y:S01]  /*c860*/  FADD R95, R136, R95 ;  /* 0x0000005f885f7221 */ /* 0x000fe20000000000 */
[----:B-1----:R-:W-:Y:S01]  /*c870*/  @!P4 FMUL R99, R99, R99 ;  /* 0x000000636363c220 */ /* 0x002fe20000400000 */
[----:B------:R-:W1:Y:S01]  /*c880*/  MUFU.EX2 R103, R103 ;  /* 0x0000006700677308 */ /* 0x000e620000000800 */
[----:B------:R-:W-:Y:S01]  /*c890*/  FSETP.GEU.AND P4, PT, R107, -126, PT ;  /* 0xc2fc00006b00780b */ /* 0x000fe20003f8e000 */
[----:B------:R-:W-:Y:S01]  /*c8a0*/  @!P3 FMUL R106, R106, 0.5 ;  /* 0x3f0000006a6ab820 */ /* 0x000fe20000400000 */
[----:B------:R-:W-:-:S01]  /*c8b0*/  FADD R148, R148, R149 ;  /* 0x0000009594947221 */ /* 0x000fc20000000000 */
[----:B------:R-:W-:Y:S01]  /*c8c0*/  LOP3.LUT R19, R22, 0xffff, RZ, 0xc0, !PT ;  /* 0x0000ffff16137812 */ /* 0x000fe200078ec0ff */
[----:B------:R-:W-:-:S01]  /*c8d0*/  FADD R95, R132, R95 ;  /* 0x0000005f845f7221 */ /* 0x000fc20000000000 */
[----:B------:R-:W-:Y:S01]  /*c8e0*/  LOP3.LUT R22, R25, 0xff, RZ, 0xc0, !PT ;  /* 0x000000ff19167812 */ /* 0x000fe200078ec0ff */
[----:B------:R-:W-:-:S01]  /*c8f0*/  FADD R148, R151, R148 ;  /* 0x0000009497947221 */ /* 0x000fc20000000000 */
[----:B------:R-:W3:Y:S01]  /*c900*/  MUFU.EX2 R106, R106 ;  /* 0x0000006a006a7308 */ /* 0x000ee20000000800 */
[----:B--2---:R-:W-:Y:S01]  /*c910*/  @!P6 FMUL R102, R102, R102 ;  /* 0x000000666666e220 */ /* 0x004fe20000400000 */
[----:B------:R-:W-:Y:S01]  /*c920*/  FSETP.GEU.AND P6, PT, R122, -126, PT ;  /* 0xc2fc00007a00780b */ /* 0x000fe20003fce000 */
[----:B------:R-:W-:-:S01]  /*c930*/  FADD R137, R137, R148 ;  /* 0x0000009489897221 */ /* 0x000fc20000000000 */
[----:B------:R-:W-:Y:S01]  /*c940*/  LOP3.LUT R21, R28, 0xffff, RZ, 0xc0, !PT ;  /* 0x0000ffff1c157812 */ /* 0x000fe200078ec0ff */
[----:B------:R-:W-:-:S01]  /*c950*/  FADD R133, R39, R102 ;  /* 0x0000006627857221 */ /* 0x000fc20000000000 */
[----:B------:R-:W-:Y:S01]  /*c960*/  @!P4 FMUL R107, R107, 0.5 ;  /* 0x3f0000006b6bc820 */ /* 0x000fe20000400000 */
[----:B------:R-:W-:Y:S01]  /*c970*/  LOP3.LUT R28, R41, 0xff, RZ, 0xc0, !PT ;  /* 0x000000ff291c7812 */ /* 0x000fe200078ec0ff */
[----:B------:R-:W-:Y:S01]  /*c980*/  FADD R90, R90, R137 ;  /* 0x000000895a5a7221 */ /* 0x000fe20000000000 */
[----:B-1----:R-:W-:Y:S01]  /*c990*/  @!P5 FMUL R103, R103, R103 ;  /* 0x000000676767d220 */ /* 0x002fe20000400000 */
[----:B------:R1:W2:Y:S01]  /*c9a0*/  MUFU.EX2 R144, R107 ;  /* 0x0000006b00907308 */ /* 0x0002a20000000800 */
[----:B------:R-:W-:Y:S01]  /*c9b0*/  FSETP.GEU.AND P5, PT, R110, -126, PT ;  /* 0xc2fc00006e00780b */ /* 0x000fe20003fae000 */
[----:B------:R-:W-:Y:S01]  /*c9c0*/  FADD R95, R95, R90 ;  /* 0x0000005a5f5f7221 */ /* 0x000fe20000000000 */
[----:B------:R-:W-:-:S02]  /*c9d0*/  LOP3.LUT R25, R44, 0xffff, RZ, 0xc0, !PT ;  /* 0x0000ffff2c197812 */ /* 0x000fc400078ec0ff */
[----:B------:R-:W-:Y:S01]  /*c9e0*/  @!P6 FMUL R122, R122, 0.5 ;  /* 0x3f0000007a7ae820 */ /* 0x000fe20000400000 */
[----:B------:R-:W-:Y:S01]  /*c9f0*/  F2FP.SATFINITE.E4M3.F32.PACK_AB_MERGE_C R33, RZ, R33, RZ ;  /* 0x00000021ff21723e */ /* 0x000fe200048070ff */
[----:B---3--:R-:W-:Y:S01]  /*ca00*/  @!P3 FMUL R106, R106, R106 ;  /* 0x0000006a6a6ab220 */ /* 0x008fe20000400000 */
[----:B------:R-:W-:Y:S01]  /*ca10*/  FSETP.GEU.AND P3, PT, R138, -126, PT ;  /* 0xc2fc00008a00780b */ /* 0x000fe20003f6e000 */
[----:B------:R3:W4:Y:S01]  /*ca20*/  MUFU.EX2 R149, R122 ;  /* 0x0000007a00957308 */ /* 0x0007220000000800 */
[----:B-1----:R-:W-:Y:S02]  /*ca30*/  F2FP.SATFINITE.E4M3.F32.PACK_AB_MERGE_C R107, RZ, R15, RZ ;  /* 0x0000000fff6b723e */ /* 0x002fe400048070ff */
[----:B------:R-:W-:Y:S02]  /*ca40*/  F2FP.SATFINITE.E4M3.F32.PACK_AB_MERGE_C R36, RZ, R36, RZ ;  /* 0x00000024ff24723e */ /* 0x000fe400048070ff */
[----:B------:R-:W-:Y:S01]  /*ca50*/  @!P5 FMUL R110, R110, 0.5 ;  /* 0x3f0000006e6ed820 */ /* 0x000fe20000400000 */
[----:B------:R-:W-:Y:S01]  /*ca60*/  LOP3.LUT R107, R107, 0xffff, RZ, 0xc0, !PT ;  /* 0x0000ffff6b6b7812 */ /* 0x000fe200078ec0ff */
[----:B--2---:R-:W-:Y:S01]  /*ca70*/  @!P4 FMUL R144, R144, R144 ;  /* 0x000000909090c220 */ /* 0x004fe20000400000 */
[----:B------:R-:W-:Y:S01]  /*ca80*/  FSETP.GEU.AND P4, PT, R123, -126, PT ;  /* 0xc2fc00007b00780b */ /* 0x000fe20003f8e000 */
[----:B------:R-:W1:Y:S01]  /*ca90*/  MUFU.EX2 R15, R110 ;  /* 0x0000006e000f7308 */ /* 0x000e620000000800 */
[----:B------:R-:W-:-:S02]  /*caa0*/  PRMT R14, R107, 0x7604, R14 ;  /* 0x000076046b0e7816 */ /* 0x000fc4000000000e */
[----:B------:R-:W-:Y:S01]  /*cab0*/  @!P3 FMUL R138, R138, 0.5 ;  /* 0x3f0000008a8ab820 */ /* 0x000fe20000400000 */
[----:B---3--:R-:W-:-:S01]  /*cac0*/  FADD R122, R30, R145 ;  /* 0x000000911e7a7221 */ /* 0x008fc20000000000 */
[----:B------:R-:W-:Y:S02]  /*cad0*/  PRMT R28, R25, 0x7604, R28 ;  /* 0x00007604191c7816 */ /* 0x000fe4000000001c */
[----:B------:R-:W-:Y:S01]  /*cae0*/  PRMT R20, R19, 0x7604, R20 ;  /* 0x0000760413147816 */ /* 0x000fe20000000014 */
[----:B----4-:R-:W-:Y:S01]  /*caf0*/  @!P6 FMUL R149, R149, R149 ;  /* 0x000000959595e220 */ /* 0x010fe20000400000 */
[----:B------:R2:W3:Y:S01]  /*cb00*/  MUFU.EX2 R107, R138 ;  /* 0x0000008a006b7308 */ /* 0x0004e20000000800 */
[----:B------:R-:W-:Y:S02]  /*cb10*/  FSETP.GEU.AND P6, PT, R111, -126, PT ;  /* 0xc2fc00006f00780b */ /* 0x000fe40003fce000 */
[----:B------:R-:W-:Y:S01]  /*cb20*/  FADD R151, R58, R149 ;  /* 0x000000953a977221 */ /* 0x000fe20000000000 */
[----:B------:R-:W-:Y:S01]  /*cb30*/  @!P4 FMUL R123, R123, 0.5 ;  /* 0x3f0000007b7bc820 */ /* 0x000fe20000400000 */
[----:B------:R-:W-:-:S02]  /*cb40*/  PRMT R25, R48, 0x7604, R45 ;  /* 0x0000760430197816 */ /* 0x000fc4000000002d */
[----:B------:R-:W-:-:S01]  /*cb50*/  FADD R232, R122, R151 ;  /* 0x000000977ae87221 */ /* 0x000fc20000000000 */
[----:B------:R-:W4:Y:S01]  /*cb60*/  MUFU.EX2 R110, R123 ;  /* 0x0000007b006e7308 */ /* 0x000f220000000800 */
[----:B-1----:R-:W-:Y:S01]  /*cb70*/  @!P5 FMUL R15, R15, R15 ;  /* 0x0000000f0f0fd220 */ /* 0x002fe20000400000 */
[----:B------:R-:W-:Y:S01]  /*cb80*/  FSETP.GEU.AND P5, PT, R139, -126, PT ;  /* 0xc2fc00008b00780b */ /* 0x000fe20003fae000 */
[----:B--2---:R-:W-:-:S01]  /*cb90*/  FADD R138, R43, R106 ;  /* 0x0000006a2b8a7221 */ /* 0x004fc20000000000 */
[----:B------:R-:W-:Y:S02]  /*cba0*/  F2FP.SATFINITE.E4M3.F32.PACK_AB_MERGE_C R65, RZ, R65, RZ ;  /* 0x00000041ff41723e */ /* 0x000fe400048070ff */
[----:B------:R-:W-:Y:S01]  /*cbb0*/  @!P6 FMUL R111, R111, 0.5 ;  /* 0x3f0000006f6fe820 */ /* 0x000fe20000400000 */
[----:B------:R-:W-:Y:S01]  /*cbc0*/  F2FP.SATFINITE.E4M3.F32.PACK_AB_MERGE_C R68, RZ, R68, RZ ;  /* 0x00000044ff44723e */ /* 0x000fe200048070ff */
[----:B---3--:R-:W-:Y:S01]  /*cbd0*/  @!P3 FMUL R107, R107, R107 ;  /* 0x0000006b6b6bb220 */ /* 0x008fe20000400000 */
[----:B------:R-:W-:Y:S01]  /*cbe0*/  FSETP.GEU.AND P3, PT, R126, -126, PT ;  /* 0xc2fc00007e00780b */ /* 0x000fe20003f6e000 */
[----:B------:R-:W1:Y:S01]  /*cbf0*/  MUFU.EX2 R122, R111 ;  /* 0x0000006f007a7308 */ /* 0x000e620000000800 */
[----:B------:R-:W-:Y:S01]  /*cc00*/  PRMT R19, R24, 0x7604, R23 ;  /* 0x0000760418137816 */ /* 0x000fe20000000017 */
[----:B------:R-:W-:Y:S01]  /*cc10*/  FADD R151, R74, R107 ;  /* 0x0000006b4a977221 */ /* 0x000fe20000000000 */
[----:B------:R-:W-:-:S02]  /*cc20*/  LOP3.LUT R45, R69, 0xff, RZ, 0xc0, !PT ;  /* 0x000000ff452d7812 */ /* 0x000fc400078ec0ff */
[----:B------:R-:W-:Y:S01]  /*cc30*/  @!P5 FMUL R139, R139, 0.5 ;  /* 0x3f0000008b8bd820 */ /* 0x000fe20000400000 */
[----:B------:R-:W-:Y:S01]  /*cc40*/  LOP3.LUT R24, R33, 0xff, RZ, 0xc0, !PT ;  /* 0x000000ff21187812 */ /* 0x000fe200078ec0ff */
[----:B------:R-:W-:Y:S01]  /*cc50*/  FADD R151, R138, R151 ;  /* 0x000000978a977221 */ /* 0x000fe20000000000 */
[----:B----4-:R-:W-:Y:S01]  /*cc60*/  @!P4 FMUL R110, R110, R110 ;  /* 0x0000006e6e6ec220 */ /* 0x010fe20000400000 */
[----:B------:R-:W2:Y:S01]  /*cc70*/  MUFU.EX2 R138, R139 ;  /* 0x0000008b008a7308 */ /* 0x000ea20000000800 */
[----:B------:R-:W-:Y:S01]  /*cc80*/  FSETP.GEU.AND P4, PT, R114, -126, PT ;  /* 0xc2fc00007200780b */ /* 0x000fe20003f8e000 */
[----:B------:R-:W-:Y:S01]  /*cc90*/  FADD R123, R232, R151 ;  /* 0x00000097e87b7221 */ /* 0x000fe20000000000 */
[----:B------:R-:W-:-:S01]  /*cca0*/  FADD R151, R11, R140 ;  /* 0x0000008c0b977221 */ /* 0x000fc20000000000 */
[----:B------:R-:W-:Y:S01]  /*ccb0*/  @!P3 FMUL R126, R126, 0.5 ;  /* 0x3f0000007e7eb820 */ /* 0x000fe20000400000 */
[----:B------:R-:W-:-:S01]  /*ccc0*/  FADD R232, R59, R110 ;  /* 0x0000006e3be87221 */ /* 0x000fc20000000000 */
[----:B------:R-:W-:-:S02]  /*ccd0*/  LOP3.LUT R23, R36, 0xffff, RZ, 0xc0, !PT ;  /* 0x0000ffff24177812 */ /* 0x000fc400078ec0ff */
[----:B------:R-:W3:Y:S01]  /*cce0*/  MUFU.EX2 R111, R126 ;  /* 0x0000007e006f7308 */ /* 0x000ee20000000800 */
[----:B-1----:R-:W-:Y:S01]  /*ccf0*/  @!P6 FMUL R122, R122, R122 ;  /* 0x0000007a7a7ae220 */ /* 0x002fe20000400000 */
[----:B------:R-:W-:Y:S01]  /*cd00*/  FSETP.GEU.AND P6, PT, R142, -126, PT ;  /* 0xc2fc00008e00780b */ /* 0x000fe20003fce000 */
[----:B------:R-:W-:-:S01]  /*cd10*/  FADD R233, R151, R232 ;  /* 0x000000e897e97221 */ /* 0x000fc20000000000 */
[----:B------:R-:W-:Y:S01]  /*cd20*/  FADD R151, R75, R144 ;  /* 0x000000904b977221 */ /* 0x000fe20000000000 */
[----:B------:R-:W-:Y:S01]  /*cd30*/  LOP3.LUT R36, R61, 0xff, RZ, 0xc0, !PT ;  /* 0x000000ff3d247812 */ /* 0x000fe200078ec0ff */
[----:B------:R-:W-:Y:S01]  /*cd40*/  @!P4 FMUL R114, R114, 0.5 ;  /* 0x3f0000007272c820 */ /* 0x000fe20000400000 */
[----:B------:R-:W-:Y:S01]  /*cd50*/  LOP3.LUT R33, R64, 0xffff, RZ, 0xc0, !PT ;  /* 0x0000ffff40217812 */ /* 0x000fe200078ec0ff */
[----:B--2---:R-:W-:Y:S02]  /*cd60*/  @!P5 FMUL R138, R138, R138 ;  /* 0x0000008a8a8ad220 */ /* 0x004fe40000400000 */
[----:B------:R-:W1:Y:S01]  /*cd70*/  MUFU.EX2 R139, R114 ;  /* 0x00000072008b7308 */ /* 0x000e620000000800 */
[----:B------:R-:W-:Y:S01]  /*cd80*/  FSETP.GEU.AND P5, PT, R127, -126, PT ;  /* 0xc2fc00007f00780b */ /* 0x000fe20003fae000 */
[----:B------:R-:W-:Y:S01]  /*cd90*/  FADD R232, R129, R138 ;  /* 0x0000008a81e87221 */ /* 0x000fe20000000000 */
[----:B------:R-:W-:-:S02]  /*cda0*/  LOP3.LUT R65, R65, 0xff, RZ, 0xc0, !PT ;  /* 0x000000ff41417812 */ /* 0x000fc400078ec0ff */
[----:B------:R-:W-:Y:S01]  /*cdb0*/  @!P6 FMUL R142, R142, 0.5 ;  /* 0x3f0000008e8ee820 */ /* 0x000fe20000400000 */
[----:B------:R-:W-:Y:S01]  /*cdc0*/  LOP3.LUT R68, R68, 0xffff, RZ, 0xc0, !PT ;  /* 0x0000ffff44447812 */ /* 0x000fe200078ec0ff */
[----:B------:R-:W-:Y:S01]  /*cdd0*/  FADD R232, R151, R232 ;  /* 0x000000e897e87221 */ /* 0x000fe20000000000 */
[----:B---3--:R-:W-:Y:S01]  /*cde0*/  @!P3 FMUL R111, R111, R111 ;  /* 0x0000006f6f6fb220 */ /* 0x008fe20000400000 */
[----:B------:R-:W2:Y:S01]  /*cdf0*/  MUFU.EX2 R151, R142 ;  /* 0x0000008e00977308 */ /* 0x000ea20000000800 */
[----:B------:R-:W-:Y:S01]  /*ce00*/  FSETP.GEU.AND P3, PT, R115, -126, PT ;  /* 0xc2fc00007300780b */ /* 0x000fe20003f6e000 */
[----:B------:R-:W-:Y:S01]  /*ce10*/  FADD R126, R233, R232 ;  /* 0x000000e8e97e7221 */ /* 0x000fe20000000000 */
[----:B------:R-:W-:-:S01]  /*ce20*/  FADD R232, R31, R94 ;  /* 0x0000005e1fe87221 */ /* 0x000fc20000000000 */
[----:B------:R-:W-:Y:S01]  /*ce30*/  FADD R233, R62, R111 ;  /* 0x0000006f3ee97221 */ /* 0x000fe20000000000 */
[----:B------:R-:W-:Y:S01]  /*ce40*/  @!P5 FMUL R127, R127, 0.5 ;  /* 0x3f0000007f7fd820 */ /* 0x000fe20000400000 */
[----:B------:R-:W-:Y:S01]  /*ce50*/  PRMT R45, R72, 0x7604, R45 ;  /* 0x00007604482d7816 */ /* 0x000fe2000000002d */
[----:B-1----:R-:W-:Y:S01]  /*ce60*/  @!P4 FMUL R139, R139, R139 ;  /* 0x0000008b8b8bc220 */ /* 0x002fe20000400000 */
[----:B------:R-:W-:Y:S01]  /*ce70*/  FSETP.GEU.AND P4, PT, R143, -126, PT ;  /* 0xc2fc00008f00780b */ /* 0x000fe20003f8e000 */
[----:B------:R-:W1:Y:S01]  /*ce80*/  MUFU.EX2 R114, R127 ;  /* 0x0000007f00727308 */ /* 0x000e620000000800 */
[----:B------:R-:W-:-:S01]  /*ce90*/  FADD R234, R232, R233 ;  /* 0x000000e9e8ea7221 */ /* 0x000fc20000000000 */
[----:B------:R-:W-:Y:S01]  /*cea0*/  FADD R232, R46, R15 ;  /* 0x0000000f2ee87221 */ /* 0x000fe20000000000 */
[----:B------:R-:W-:-:S02]  /*ceb0*/  F2FP.SATFINITE.E4M3.F32.PACK_AB_MERGE_C R69, RZ, R26, RZ ;  /* 0x0000001aff45723e */ /* 0x000fc400048070ff */
[----:B------:R-:W-:Y:S01]  /*cec0*/  @!P3 FMUL R115, R115, 0.5 ;  /* 0x3f0000007373b820 */ /* 0x000fe20000400000 */
[----:B------:R-:W-:Y:S01]  /*ced0*/  F2FP.SATFINITE.E4M3.F32.PACK_AB_MERGE_C R72, RZ, R27, RZ ;  /* 0x0000001bff48723e */ /* 0x000fe200048070ff */
[----:B--2---:R-:W-:Y:S02]  /*cee0*/  @!P6 FMUL R151, R151, R151 ;  /* 0x000000979797e220 */ /* 0x004fe40000400000 */
[----:B------:R-:W2:Y:S01]  /*cef0*/  MUFU.EX2 R142, R115 ;  /* 0x00000073008e7308 */ /* 0x000ea20000000800 */
[----:B------:R-:W-:Y:S01]  /*cf00*/  FSETP.GEU.AND P6, PT, R130, -126, PT ;  /* 0xc2fc00008200780b */ /* 0x000fe20003fce000 */
[----:B------:R-:W-:Y:S01]  /*cf10*/  FADD R233, R78, R151 ;  /* 0x000000974ee97221 */ /* 0x000fe20000000000 */
[----:B------:R-:W-:Y:S01]  /*cf20*/  @!P4 FMUL R143, R143, 0.5 ;  /* 0x3f0000008f8fc820 */ /* 0x000fe20000400000 */
[----:B------:R-:W-:Y:S02]  /*cf30*/  PRMT R36, R33, 0x7604, R36 ;  /* 0x0000760421247816 */ /* 0x000fe40000000024 */
[----:B------:R-:W-:-:S01]  /*cf40*/  FADD R233, R232, R233 ;  /* 0x000000e9e8e97221 */ /* 0x000fc20000000000 */
[----:B------:R-:W-:Y:S01]  /*cf50*/  PRMT R33, R68, 0x7604, R65 ;  /* 0x0000760444217816 */ /* 0x000fe20000000041 */
[----:B------:R-:W3:Y:S01]  /*cf60*/  MUFU.EX2 R232, R143 ;  /* 0x0000008f00e87308 */ /* 0x000ee20000000800 */
[----:B-1----:R-:W-:Y:S01]  /*cf70*/  @!P5 FMUL R114, R114, R114 ;  /* 0x000000727272d220 */ /* 0x002fe20000400000 */
[----:B------:R-:W-:Y:S01]  /*cf80*/  FSETP.GEU.AND P5, PT, R118, -126, PT ;  /* 0xc2fc00007600780b */ /* 0x000fe20003fae000 */
[----:B------:R-:W-:-:S01]  /*cf90*/  FADD R127, R234, R233 ;  /* 0x000000e9ea7f7221 */ /* 0x000fc20000000000 */
[----:B------:R-:W-:Y:S01]  /*cfa0*/  FADD R233, R34, R91 ;  /* 0x0000005b22e97221 */ /* 0x000fe20000000000 */
[----:B------:R-:W-:-:S01]  /*cfb0*/  FADD R234, R63, R114 ;  /* 0x000000723fea7221 */ /* 0x000fc20000000000 */
[----:B------:R-:W-:Y:S01]  /*cfc0*/  @!P6 FMUL R130, R130, 0.5 ;  /* 0x3f0000008282e820 */ /* 0x000fe20000400000 */
[----:B------:R-:W-:Y:S01]  /*cfd0*/  LOP3.LUT R65, R120, 0xff, RZ, 0xc0, !PT ;  /* 0x000000ff78417812 */ /* 0x000fe200078ec0ff */
[----:B--2---:R-:W-:Y:S01]  /*cfe0*/  @!P3 FMUL R142, R142, R142 ;  /* 0x0000008e8e8eb220 */ /* 0x004fe20000400000 */
[----:B------:R-:W-:Y:S01]  /*cff0*/  FSETP.GEU.AND P3, PT, R146, -126, PT ;  /* 0xc2fc00009200780b */ /* 0x000fe20003f6e000 */
[----:B------:R-:W-:Y:S01]  /*d000*/  FADD R235, R233, R234 ;  /* 0x000000eae9eb7221 */ /* 0x000fe20000000000 */
[----:B------:R-:W-:-:S01]  /*d010*/  FADD R233, R47, R122 ;  /* 0x0000007a2fe97221 */ /* 0x000fc20000000000 */
[----:B------:R-:W1:Y:S01]  /*d020*/  MUFU.EX2 R115, R130 ;  /* 0x0000008200737308 */ /* 0x000e620000000800 */
[----:B------:R-:W-:-:S02]  /*d030*/  LOP3.LUT R26, R117, 0xffff, RZ, 0xc0, !PT ;  /* 0x0000ffff751a7812 */ /* 0x000fc400078ec0ff */
[----:B------:R-:W-:Y:S01]  /*d040*/  @!P5 FMUL R118, R118, 0.5 ;  /* 0x3f0000007676d820 */ /* 0x000fe20000400000 */
[----:B------:R-:W-:Y:S01]  /*d050*/  LOP3.LUT R69, R69, 0xff, RZ, 0xc0, !PT ;  /* 0x000000ff45457812 */ /* 0x000fe200078ec0ff */
[----:B---3--:R-:W-:Y:S01]  /*d060*/  @!P4 FMUL R232, R232, R232 ;  /* 0x000000e8e8e8c220 */ /* 0x008fe20000400000 */
[----:B------:R-:W-:Y:S02]  /*d070*/  FSETP.GEU.AND P4, PT, R131, -126, PT ;  /* 0xc2fc00008300780b */ /* 0x000fe40003f8e000 */
[----:B------:R-:W2:Y:S01]  /*d080*/  MUFU.EX2 R143, R118 ;  /* 0x00000076008f7308 */ /* 0x000ea20000000800 */
[----:B------:R-:W-:-:S01]  /*d090*/  FADD R234, R79, R232 ;  /* 0x000000e84fea7221 */ /* 0x000fc20000000000 */
[----:B------:R-:W-:Y:S01]  /*d0a0*/  @!P3 FMUL R146, R146, 0.5 ;  /* 0x3f0000009292b820 */ /* 0x000fe20000400000 */
[----:B------:R-:W-:Y:S02]  /*d0b0*/  LOP3.LUT R72, R72, 0xffff, RZ, 0xc0, !PT ;  /* 0x0000ffff48487812 */ /* 0x000fe400078ec0ff */
[----:B------:R-:W-:Y:S01]  /*d0c0*/  FADD R234, R233, R234 ;  /* 0x000000eae9ea7221 */ /* 0x000fe20000000000 */
[----:B------:R-:W-:-:S02]  /*d0d0*/  F2FP.SATFINITE.E4M3.F32.PACK_AB_MERGE_C R30, RZ, R30, RZ ;  /* 0x0000001eff1e723e */ /* 0x000fc400048070ff */
[----:B------:R3:W4:Y:S01]  /*d0e0*/  MUFU.EX2 R233, R146 ;  /* 0x0000009200e97308 */ /* 0x0007220000000800 */
[----:B-1----:R-:W-:Y:S01]  /*d0f0*/  @!P6 FMUL R115, R115, R115 ;  /* 0x000000737373e220 */ /* 0x002fe20000400000 */
[----:B------:R-:W-:Y:S01]  /*d100*/  FADD R130, R235, R234 ;  /* 0x000000eaeb827221 */ /* 0x000fe20000000000 */
[----:B------:R-:W-:-:S01]  /*d110*/  FADD R234, R35, R98 ;  /* 0x0000006223ea7221 */ /* 0x000fc20000000000 */
[----:B------:R-:W-:Y:S01]  /*d120*/  @!P4 FMUL R131, R131, 0.5 ;  /* 0x3f0000008383c820 */ /* 0x000fe20000400000 */
[----:B------:R-:W-:-:S01]  /*d130*/  FADD R235, R66, R115 ;  /* 0x0000007342eb7221 */ /* 0x000fc20000000000 */
[----:B------:R-:W-:Y:S02]  /*d140*/  FSETP.GEU.AND P6, PT, R134, -126, PT ;  /* 0xc2fc00008600780b */ /* 0x000fe40003fce000 */
[----:B------:R-:W1:Y:S01]  /*d150*/  MUFU.EX2 R118, R131 ;  /* 0x0000008300767308 */ /* 0x000e620000000800 */
[----:B--2---:R-:W-:Y:S01]  /*d160*/  @!P5 FMUL R143, R143, R143 ;  /* 0x0000008f8f8fd220 */ /* 0x004fe20000400000 */
[----:B------:R-:W-:Y:S01]  /*d170*/  FSETP.GEU.AND P5, PT, R147, -126, PT ;  /* 0xc2fc00009300780b */ /* 0x000fe20003fae000 */
[----:B---3--:R-:W-:-:S01]  /*d180*/  FADD R146, R50, R139 ;  /* 0x0000008b32927221 */ /* 0x008fc20000000000 */
[----:B------:R-:W-:Y:S01]  /*d190*/  FADD R234, R234, R235 ;  /* 0x000000ebeaea7221 */ /* 0x000fe20000000000 */
[----:B------:R-:W-:-:S02]  /*d1a0*/  F2FP.SATFINITE.E4M3.F32.PACK_AB_MERGE_C R35, RZ, R35, RZ ;  /* 0x00000023ff23723e */ /* 0x000fc400048070ff */
[----:B------:R-:W-:Y:S01]  /*d1b0*/  PRMT R65, R26, 0x7604, R65 ;  /* 0x000076041a417816 */ /* 0x000fe20000000041 */
[----:B----4-:R-:W-:Y:S01]  /*d1c0*/  @!P3 FMUL R233, R233, R233 ;  /* 0x000000e9e9e9b220 */ /* 0x010fe20000400000 */
[----:B------:R-:W-:Y:S02]  /*d1d0*/  FSETP.GEU.AND P3, PT, R150, -126, PT ;  /* 0xc2fc00009600780b */ /* 0x000fe40003f6e000 */
[----:B------:R-:W-:Y:S01]  /*d1e0*/  @!P6 FMUL R134, R134, 0.5 ;  /* 0x3f0000008686e820 */ /* 0x000fe20000400000 */
[----:B------:R-:W-:Y:S01]  /*d1f0*/  PRMT R26, R72, 0x7604, R69 ;  /* 0x00007604481a7816 */ /* 0x000fe20000000045 */
[----:B------:R-:W-:-:S01]  /*d200*/  FADD R237, R82, R233 ;  /* 0x000000e952ed7221 */ /* 0x000fc20000000000 */
[----:B------:R-:W-:Y:S01]  /*d210*/  F2FP.SATFINITE.E4M3.F32.PACK_AB_MERGE_C R69, RZ, R31, RZ ;  /* 0x0000001fff45723e */ /* 0x000fe200048070ff */
[----:B------:R-:W-:Y:S01]  /*d220*/  @!P5 FMUL R147, R147, 0.5 ;  /* 0x3f0000009393d820 */ /* 0x000fe20000400000 */
[----:B------:R2:W3:Y:S01]  /*d230*/  MUFU.EX2 R235, R134 ;  /* 0x0000008600eb7308 */ /* 0x0004e20000000800 */
[----:B------:R-:W-:-:S01]  /*d240*/  FADD R237, R146, R237 ;  /* 0x000000ed92ed7221 */ /* 0x000fc20000000000 */
[----:B-1----:R-:W-:Y:S01]  /*d250*/  @!P4 FMUL R118, R118, R118 ;  /* 0x000000767676c220 */ /* 0x002fe20000400000 */
[----:B------:R-:W-:Y:S01]  /*d260*/  FSETP.GEU.AND P4, PT, R87, -126, PT ;  /* 0xc2fc00005700780b */ /* 0x000fe20003f8e000 */
[----:B------:R-:W-:-:S02]  /*d270*/  IMAD.U32 R31, R30, 0x10000, RZ ;  /* 0x000100001e1f7824 */ /* 0x000fc400078e00ff */
[----:B------:R-:W-:-:S01]  /*d280*/  FADD R146, R234, R237 ;  /* 0x000000edea927221 */ /* 0x000fc20000000000 */
[----:B------:R-:W-:Y:S01]  /*d290*/  FADD R141, R67, R118 ;  /* 0x00000076438d7221 */ /* 0x000fe20000000000 */
[----:B------:R-:W-:Y:S01]  /*d2a0*/  @!P3 FMUL R150, R150, 0.5 ;  /* 0x3f0000009696b820 */ /* 0x000fe20000400000 */
[----:B------:R-:W1:Y:S01]  /*d2b0*/  MUFU.EX2 R234, R147 ;  /* 0x0000009300ea7308 */ /* 0x000e620000000800 */
[----:B--2---:R-:W-:-:S01]  /*d2c0*/  FADD R134, R38, R99 ;  /* 0x0000006326867221 */ /* 0x004fc20000000000 */
[----:B------:R-:W-:Y:S01]  /*d2d0*/  IMAD.U32 R30, R35, 0x10000, RZ ;  /* 0x00010000231e7824 */ /* 0x000fe200078e00ff */
[----:B------:R-:W-:Y:S01]  /*d2e0*/  F2FP.SATFINITE.E4M3.F32.PACK_AB_MERGE_C R43, RZ, R43, RZ ;  /* 0x0000002bff2b723e */ /* 0x000fe200048070ff */
[----:B------:R-:W-:Y:S02]  /*d2f0*/  IMAD.U32 R69, R69, 0x10000, RZ ;  /* 0x0001000045457824 */ /* 0x000fe400078e00ff */
[----:B------:R-:W-:-:S01]  /*d300*/  FADD R236, R134, R141 ;  /* 0x0000008d86ec7221 */ /* 0x000fc20000000000 */
[----:B------:R-:W-:Y:S01]  /*d310*/  FADD R134, R51, R142 ;  /* 0x0000008e33867221 */ /* 0x000fe20000000000 */
[----:B------:R-:W-:Y:S01]  /*d320*/  LOP3.LUT R17, R17, 0xff0000, R30, 0xf8, !PT ;  /* 0x00ff000011117812 */ /* 0x000fe200078ef81e */
[----:B------:R-:W2:Y:S01]  /*d330*/  MUFU.EX2 R131, R150 ;  /* 0x0000009600837308 */ /* 0x000ea20000000800 */
[----:B---3--:R-:W-:Y:S01]  /*d340*/  @!P6 FMUL R235, R235, R235 ;  /* 0x000000ebebebe220 */ /* 0x008fe20000400000 */
[----:B------:R-:W-:Y:S01]  /*d350*/  FSETP.GEU.AND P6, PT, R119, -126, PT ;  /* 0xc2fc00007700780b */ /* 0x000fe20003fce000 */
[----:B------:R-:W-:Y:S01]  /*d360*/  @!P4 FMUL R87, R87, 0.5 ;  /* 0x3f0000005757c820 */ /* 0x000fe20000400000 */
[----:B------:R-:W-:Y:S01]  /*d370*/  IMAD.U32 R30, R43, 0x10000, RZ ;  /* 0x000100002b1e7824 */ /* 0x000fe200078e00ff */
[----:B------:R-:W-:Y:S01]  /*d380*/  PRMT R22, R21, 0x7604, R22 ;  /* 0x0000760415167816 */ /* 0x000fe20000000016 */
[----:B------:R-:W-:Y:S01]  /*d390*/  FADD R123, R123, R146 ;  /* 0x000000927b7b7221 */ /* 0x000fe20000000000 */
[----:B------:R-:W-:Y:S01]  /*d3a0*/  F2FP.SATFINITE.E4M3.F32.PACK_AB_MERGE_C R145, RZ, R145, RZ ;  /* 0x00000091ff91723e */ /* 0x000fe200048070ff */
[----:B-1----:R-:W-:Y:S01]  /*d3b0*/  @!P5 FMUL R234, R234, R234 ;  /* 0x000000eaeaead220 */ /* 0x002fe20000400000 */
[----:B------:R-:W-:Y:S01]  /*d3c0*/  FSETP.GEU.AND P5, PT, R135, -126, PT ;  /* 0xc2fc00008700780b */ /* 0x000fe20003fae000 */
[----:B------:R-:W-:Y:S01]  /*d3d0*/  MUFU.EX2 R87, R87 ;  /* 0x0000005700577308 */ /* 0x000fe20000000800 */
[----:B------:R-:W-:Y:S01]  /*d3e0*/  PRMT R21, R32, 0x7604, R29 ;  /* 0x0000760420157816 */ /* 0x000fe2000000001d */
[----:B------:R-:W-:Y:S01]  /*d3f0*/  FADD R141, R83, R234 ;  /* 0x000000ea538d7221 */ /* 0x000fe20000000000 */
[----:B------:R-:W-:-:S02]  /*d400*/  LOP3.LUT R32, R49, 0xff, RZ, 0xc0, !PT ;  /* 0x000000ff31207812 */ /* 0x000fc400078ec0ff */
[----:B------:R-:W-:Y:S01]  /*d410*/  @!P6 FMUL R119, R119, 0.5 ;  /* 0x3f0000007777e820 */ /* 0x000fe20000400000 */
[----:B------:R-:W-:Y:S01]  /*d420*/  LOP3.LUT R29, R52, 0xffff, RZ, 0xc0, !PT ;  /* 0x0000ffff341d7812 */ /* 0x000fe200078ec0ff */
[----:B--2---:R-:W-:Y:S01]  /*d430*/  @!P3 FMUL R131, R131, R131 ;  /* 0x000000838383b220 */ /* 0x004fe20000400000 */
[----:B------:R-:W-:Y:S01]  /*d440*/  FSETP.GEU.AND P3, PT, R7, -126, PT ;  /* 0xc2fc00000700780b */ /* 0x000fe20003f6e000 */
[----:B------:R-:W-:Y:S01]  /*d450*/  FADD R141, R134, R141 ;  /* 0x0000008d868d7221 */ /* 0x000fe20000000000 */
[----:B------:R-:W-:Y:S01]  /*d460*/  LOP3.LUT R19, R19, 0xff0000, R30, 0xf8, !PT ;  /* 0x00ff000013137812 */ /* 0x000fe200078ef81e */
[----:B------:R1:W-:Y:S01]  /*d470*/  MUFU.EX2 R134, R119 ;  /* 0x0000007700867308 */ /* 0x0003e20000000800 */
[----:B------:R-:W-:Y:S02]  /*d480*/  IMAD.U32 R30, R145, 0x10000, RZ ;  /* 0x00010000911e7824 */ /* 0x000fe400078e00ff */
[----:B------:R-:W-:Y:S01]  /*d490*/  FADD R141, R236, R141 ;  /* 0x0000008dec8d7221 */ /* 0x000fe20000000000 */
[----:B------:R-:W-:-:S01]  /*d4a0*/  FADD R236, R70, R235 ;  /* 0x000000eb46ec7221 */ /* 0x000fc20000000000 */
[----:B------:R-:W-:Y:S01]  /*d4b0*/  @!P5 FMUL R135, R135, 0.5 ;  /* 0x3f0000008787d820 */ /* 0x000fe20000400000 */
[----:B------:R-:W-:Y:S01]  /*d4c0*/  PRMT R32, R29, 0x7604, R32 ;  /* 0x000076041d207816 */ /* 0x000fe20000000020 */
[----:B------:R-:W-:Y:S01]  /*d4d0*/  FADD R126, R126, R141 ;  /* 0x0000008d7e7e7221 */ /* 0x000fe20000000000 */
[----:B------:R-:W-:-:S01]  /*d4e0*/  FADD R147, R133, R236 ;  /* 0x000000ec85937221 */ /* 0x000fc20000000000 */
[----:B------:R-:W2:Y:S01]  /*d4f0*/  MUFU.EX2 R150, R135 ;  /* 0x0000008700967308 */ /* 0x000ea20000000800 */
[----:B------:R-:W-:Y:S01]  /*d500*/  F2FP.SATFINITE.E4M3.F32.PACK_AB_MERGE_C R139, RZ, R139, RZ ;  /* 0x0000008bff8b723e */ /* 0x000fe200048070ff */
[----:B------:R-:W-:Y:S01]  /*d510*/  @!P3 FMUL R7, R7, 0.5 ;  /* 0x3f0000000707b820 */ /* 0x000fe20000400000 */
[----:B------:R-:W-:Y:S01]  /*d520*/  PRMT R29, R56, 0x7604, R53 ;  /* 0x00007604381d7816 */ /* 0x000fe20000000035 */
[----:B------:R-:W-:Y:S01]  /*d530*/  FADD R133, R54, R143 ;  /* 0x0000008f36857221 */ /* 0x000fe20000000000 */
[----:B------:R-:W-:Y:S01]  /*d540*/  LOP3.LUT R49, R96, 0xff, RZ, 0xc0, !PT ;  /* 0x000000ff60317812 */ /* 0x000fe200078ec0ff */
[----:B-1----:R-:W-:Y:S01]  /*d550*/  FADD R119, R86, R131 ;  /* 0x0000008356777221 */ /* 0x002fe20000000000 */
[----:B------:R-:W-:Y:S01]  /*d560*/  LOP3.LUT R56, R93, 0xffff, RZ, 0xc0, !PT ;  /* 0x0000ffff5d387812 */ /* 0x000fe200078ec0ff */
[----:B------:R-:W1:Y:S01]  /*d570*/  MUFU.EX2 R236, R7 ;  /* 0x0000000700ec7308 */ /* 0x000e620000000800 */
[----:B------:R-:W-:Y:S01]  /*d580*/  F2FP.SATFINITE.E4M3.F32.PACK_AB_MERGE_C R15, RZ, R15, RZ ;  /* 0x0000000fff0f723e */ /* 0x000fe200048070ff */
[----:B------:R-:W-:Y:S01]  /*d590*/  FADD R119, R133, R119 ;  /* 0x0000007785777221 */ /* 0x000fe20000000000 */
[----:B------:R-:W-:Y:S01]  /*d5a0*/  LOP3.LUT R45, R45, 0xff0000, R30, 0xf8, !PT ;  /* 0x00ff00002d2d7812 */ /* 0x000fe200078ef81e */
[----:B------:R-:W-:Y:S01]  /*d5b0*/  IMAD.U32 R30, R139, 0x10000, RZ ;  /* 0x000100008b1e7824 */ /* 0x000fe200078e00ff */
[----:B------:R-:W-:Y:S01]  /*d5c0*/  F2FP.SATFINITE.E4M3.F32.PACK_AB_MERGE_C R11, RZ, R11, RZ ;  /* 0x0000000bff0b723e */ /* 0x000fe200048070ff */
[----:B------:R-:W-:Y:S01]  /*d5d0*/  IMAD.U32 R15, R15, 0x10000, RZ ;  /* 0x000100000f0f7824 */ /* 0x000fe200078e00ff */
[----:B------:R-:W-:Y:S01]  /*d5e0*/  LOP3.LUT R52, R92, 0xff, RZ, 0xc0, !PT ;  /* 0x000000ff5c347812 */ /* 0x000fe200078ec0ff */
[----:B------:R-:W-:Y:S01]  /*d5f0*/  FADD R133, R42, R103 ;  /* 0x000000672a857221 */ /* 0x000fe20000000000 */
[----:B------:R-:W-:Y:S01]  /*d600*/  F2FP.SATFINITE.E4M3.F32.PACK_AB_MERGE_C R34, RZ, R34, RZ ;  /* 0x00000022ff22723e */ /* 0x000fe200048070ff */
[----:B--2---:R-:W-:Y:S01]  /*d610*/  @!P5 FMUL R150, R150, R150 ;  /* 0x000000969696d220 */ /* 0x004fe20000400000 */
[----:B------:R-:W-:Y:S01]  /*d620*/  PRMT R49, R56, 0x7604, R49 ;  /* 0x0000760438317816 */ /* 0x000fe20000000031 */
[----:B------:R-:W-:Y:S01]  /*d630*/  @!P4 FMUL R87, R87, R87 ;  /* 0x000000575757c220 */ /* 0x000fe20000400000 */
[----:B------:R-:W-:Y:S01]  /*d640*/  F2FP.SATFINITE.E4M3.F32.PACK_AB_MERGE_C R46, RZ, R46, RZ ;  /* 0x0000002eff2e723e */ /* 0x000fe200048070ff */
[----:B------:R-:W-:Y:S01]  /*d650*/  FADD R136, R71, R150 ;  /* 0x0000009647887221 */ /* 0x000fe20000000000 */
[----:B------:R-:W-:Y:S01]  /*d660*/  F2FP.SATFINITE.E4M3.F32.PACK_AB_MERGE_C R149, RZ, R149, RZ ;  /* 0x00000095ff95723e */ /* 0x000fe200048070ff */
[----:B------:R-:W-:Y:S01]  /*d670*/  @!P6 FMUL R134, R134, R134 ;  /* 0x000000868686e220 */ /* 0x000fe20000400000 */
[----:B-1----:R-:W-:Y:S01]  /*d680*/  @!P3 FMUL R236, R236, R236 ;  /* 0x000000ecececb220 */ /* 0x002fe20000400000 */
[----:B------:R-:W-:Y:S01]  /*d690*/  FSETP.GEU.AND P3, PT, R8, -126, PT ;  /* 0xc2fc00000800780b */ /* 0x000fe20003f6e000 */
[----:B------:R-:W-:-:S01]  /*d6a0*/  FADD R133, R133, R136 ;  /* 0x0000008885857221 */ /* 0x000fc20000000000 */
[----:B------:R-:W-:Y:S01]  /*d6b0*/  LOP3.LUT R61, R104, 0xff, RZ, 0xc0, !PT ;  /* 0x000000ff683d7812 */ /* 0x000fe200078ec0ff */
[----:B------:R-:W-:-:S01]  /*d6c0*/  FADD R7, R55, R134 ;  /* 0x0000008637077221 */ /* 0x000fc20000000000 */
[----:B------:R-:W-:Y:S01]  /*d6d0*/  LOP3.LUT R56, R101, 0xffff, RZ, 0xc0, !PT ;  /* 0x0000ffff65387812 */ /* 0x000fe200078ec0ff */
[----:B------:R-:W-:-:S01]  /*d6e0*/  FADD R136, R87, R236 ;  /* 0x000000ec57887221 */ /* 0x000fc20000000000 */
[----:B------:R-:W-:Y:S01]  /*d6f0*/  LOP3.LUT R11, R11, 0xffff, RZ, 0xc0, !PT ;  /* 0x0000ffff0b0b7812 */ /* 0x000fe200078ec0ff */
[----:B------:R-:W-:-:S01]  /*d700*/  FADD R119, R147, R119 ;  /* 0x0000007793777221 */ /* 0x000fc20000000000 */
[----:B------:R-:W-:Y:S01]  /*d710*/  PRMT R52, R89, 0x7604, R52 ;  /* 0x0000760459347816 */ /* 0x000fe20000000034 */
[----:B------:R-:W-:-:S01]  /*d720*/  FADD R136, R7, R136 ;  /* 0x0000008807887221 */ /* 0x000fc20000000000 */
[----:B------:R-:W-:Y:S01]  /*d730*/  LOP3.LUT R34, R34, 0xffff, RZ, 0xc0, !PT ;  /* 0x0000ffff22227812 */ /* 0x000fe200078ec0ff */
[----:B------:R-:W-:Y:S01]  /*d740*/  IMAD.SHL.U32 R11, R11, 0x1000000, RZ ;  /* 0x010000000b0b7824 */ /* 0x000fe200078e00ff */
[----:B------:R-:W-:Y:S01]  /*d750*/  LOP3.LUT R14, R14, 0xff0000, R31, 0xf8, !PT ;  /* 0x00ff00000e0e7812 */ /* 0x000fe200078ef81f */
[----:B------:R-:W-:Y:S01]  /*d760*/  IMAD.U32 R31, R46, 0x10000, RZ ;  /* 0x000100002e1f7824 */ /* 0x000fe200078e00ff */
[----:B------:R-:W-:Y:S01]  /*d770*/  LOP3.LUT R49, R49, 0xff0000, R30, 0xf8, !PT ;  /* 0x00ff000031317812 */ /* 0x000fe200078ef81e */
[----:B------:R-:W-:Y:S01]  /*d780*/  IMAD.U32 R30, R149, 0x10000, RZ ;  /* 0x00010000951e7824 */ /* 0x000fe200078e00ff */
[----:B------:R-:W-:Y:S01]  /*d790*/  F2FP.SATFINITE.E4M3.F32.PACK_AB_MERGE_C R54, RZ, R54, RZ ;  /* 0x00000036ff36723e */ /* 0x000fe200048070ff */
[----:B------:R-:W-:Y:S01]  /*d7a0*/  @!P3 FMUL R8, R8, 0.5 ;  /* 0x3f0000000808b820 */ /* 0x000fe20000400000 */
[----:B------:R-:W-:Y:S01]  /*d7b0*/  F2FP.SATFINITE.E4M3.F32.PACK_AB_MERGE_C R122, RZ, R122, RZ ;  /* 0x0000007aff7a723e */ /* 0x000fe200048070ff */
[----:B------:R-:W-:-:S01]  /*d7c0*/  FADD R7, R133, R136 ;  /* 0x0000008885077221 */ /* 0x000fc20000000000 */
[----:B------:R-:W-:Y:S01]  /*d7d0*/  PRMT R24, R23, 0x7604, R24 ;  /* 0x0000760417187816 */ /* 0x000fe20000000018 */
[----:B------:R-:W-:Y:S01]  /*d7e0*/  IMAD.U32 R35, R54, 0x10000, RZ ;  /* 0x0001000036237824 */ /* 0x000fe200078e00ff */
[----:B------:R-:W-:Y:S01]  /*d7f0*/  PRMT R61, R56, 0x7604, R61 ;  /* 0x00007604383d7816 */ /* 0x000fe2000000003d */
[----:B------:R-:W1:Y:S01]  /*d800*/  MUFU.EX2 R8, R8 ;  /* 0x0000000800087308 */ /* 0x000e620000000800 */
[----:B------:R-:W-:Y:S01]  /*d810*/  F2FP.SATFINITE.E4M3.F32.PACK_AB_MERGE_C R62, RZ, R62, RZ ;  /* 0x0000003eff3e723e */ /* 0x000fe200048070ff */
[----:B------:R-:W-:Y:S01]  /*d820*/  FADD R7, R130, R7 ;  /* 0x0000000782077221 */ /* 0x000fe20000000000 */
[----:B------:R-:W-:-:S02]  /*d830*/  F2FP.SATFINITE.E4M3.F32.PACK_AB_MERGE_C R107, RZ, R107, RZ ;  /* 0x0000006bff6b723e */ /* 0x000fc400048070ff */
[----:B------:R-:W-:Y:S01]  /*d840*/  PRMT R23, R40, 0x7604, R37 ;  /* 0x0000760428177816 */ /* 0x000fe20000000025 */
[----:B------:R-:W-:-:S01]  /*d850*/  FADD R7, R126, R7 ;  /* 0x000000077e077221 */ /* 0x000fc20000000000 */
[----:B------:R-:W-:Y:S01]  /*d860*/  LOP3.LUT R52, R52, 0xff0000, R15, 0xf8, !PT ;  /* 0x00ff000034347812 */ /* 0x000fe200078ef80f */
[----:B------:R-:W-:Y:S01]  /*d870*/  IMAD.SHL.U32 R15, R34, 0x1000000, RZ ;  /* 0x01000000220f7824 */ /* 0x000fe200078e00ff */
[----:B------:R-:W-:Y:S02]  /*d880*/  LOP3.LUT R37, R57, 0xff, RZ, 0xc0, !PT ;  /* 0x000000ff39257812 */ /* 0x000fe400078ec0ff */
[----:B------:R-:W-:Y:S02]  /*d890*/  LOP3.LUT R60, R60, 0xffff, RZ, 0xc0, !PT ;  /* 0x0000ffff3c3c7812 */ /* 0x000fe400078ec0ff */
[----:B------:R-:W-:Y:S02]  /*d8a0*/  F2FP.SATFINITE.E4M3.F32.PACK_AB_MERGE_C R50, RZ, R50, RZ ;  /* 0x00000032ff32723e */ /* 0x000fe400048070ff */
[----:B------:R-:W-:-:S02]  /*d8b0*/  F2FP.SATFINITE.E4M3.F32.PACK_AB_MERGE_C R51, RZ, R51, RZ ;  /* 0x00000033ff33723e */ /* 0x000fc400048070ff */
[----:B------:R-:W-:Y:S01]  /*d8c0*/  F2FP.SATFINITE.E4M3.F32.PACK_AB_MERGE_C R105, RZ, R105, RZ ;  /* 0x00000069ff69723e */ /* 0x000fe200048070ff */
[----:B------:R-:W-:Y:S01]  /*d8d0*/  IMAD.U32 R50, R50, 0x10000, RZ ;  /* 0x0001000032327824 */ /* 0x000fe200078e00ff */
[----:B------:R-:W-:Y:S01]  /*d8e0*/  LOP3.LUT R18, R18, 0xff0000, R69, 0xf8, !PT ;  /* 0x00ff000012127812 */ /* 0x000fe200078ef845 */
[----:B-1----:R-:W-:Y:S01]  /*d8f0*/  @!P3 FMUL R8, R8, R8 ;  /* 0x000000080808b220 */ /* 0x002fe20000400000 */
[----:B------:R-:W-:Y:S02]  /*d900*/  LOP3.LUT R122, R122, 0xffff, RZ, 0xc0, !PT ;  /* 0x0000ffff7a7a7812 */ /* 0x000fe400078ec0ff */
[----:B------:R-:W-:Y:S01]  /*d910*/  F2FP.SATFINITE.E4M3.F32.PACK_AB_MERGE_C R112, RZ, R112, RZ ;  /* 0x00000070ff70723e */ /* 0x000fe200048070ff */
[----:B------:R-:W-:Y:S01]  /*d920*/  FFMA R3, R8, R3, R95 ;  /* 0x0000000308037223 */ /* 0x000fe2000000005f */
[----:B------:R-:W-:Y:S01]  /*d930*/  F2FP.SATFINITE.E4M3.F32.PACK_AB_MERGE_C R109, RZ, R109, RZ ;  /* 0x0000006dff6d723e */ /* 0x000fe200048070ff */
[----:B------:R-:W-:Y:S01]  /*d940*/  FMUL R216, R216, R8 ;  /* 0x00000008d8d87220 */ /* 0x000fe20000400000 */
[----:B------:R-:W-:Y:S01]  /*d950*/  LOP3.LUT R22, R22, 0xff0000, R31, 0xf8, !PT ;  /* 0x00ff000016167812 */ /* 0x000fe200078ef81f */
[----:B------:R-:W-:Y:S01]  /*d960*/  IMAD.U32 R31, R62, 0x10000, RZ ;  /* 0x000100003e1f7824 */ /* 0x000fe200078e00ff */
[----:B------:R-:W-:Y:S01]  /*d970*/  LOP3.LUT R61, R61, 0xff0000, R30, 0xf8, !PT ;  /* 0x00ff00003d3d7812 */ /* 0x000fe200078ef81e */
[----:B------:R-:W-:Y:S01]  /*d980*/  IMAD.U32 R30, R107, 0x10000, RZ ;  /* 0x000100006b1e7824 */ /* 0x000fe200078e00ff */
[----:B------:R-:W-:Y:S01]  /*d990*/  F2FP.SATFINITE.E4M3.F32.PACK_AB_MERGE_C R70, RZ, R70, RZ ;  /* 0x00000046ff46723e */ /* 0x000fe200048070ff */
[-C--:B------:R-:W-:Y:S01]  /*d9a0*/  FMUL R217, R217, R8.reuse ;  /* 0x00000008d9d97220 */ /* 0x080fe20000400000 */
[----:B------:R-:W-:Y:S01]  /*d9b0*/  F2FP.SATFINITE.E4M3.F32.PACK_AB_MERGE_C R111, RZ, R111, RZ ;  /* 0x0000006fff6f723e */ /* 0x000fe200048070ff */
[----:B------:R-:W-:Y:S01]  /*d9c0*/  FMUL R220, R220, R8 ;  /* 0x00000008dcdc7220 */ /* 0x000fe20000400000 */
[----:B------:R-:W-:Y:S01]  /*d9d0*/  F2FP.SATFINITE.E4M3.F32.PACK_AB_MERGE_C R114, RZ, R114, RZ ;  /* 0x00000072ff72723e */ /* 0x000fe200048070ff */
[----:B------:R-:W-:Y:S01]  /*d9e0*/  FMUL R221, R221, R8 ;  /* 0x00000008dddd7220 */ /* 0x000fe20000400000 */
[----:B------:R-:W-:Y:S01]  /*d9f0*/  PRMT R37, R60, 0x7604, R37 ;  /* 0x000076043c257816 */ /* 0x000fe20000000025 */
[----:B------:R-:W-:Y:S01]  /*da00*/  IMAD.U32 R111, R111, 0x10000, RZ ;  /* 0x000100006f6f7824 */ /* 0x000fe200078e00ff */
[----:B------:R-:W-:Y:S01]  /*da10*/  F2FP.SATFINITE.E4M3.F32.PACK_AB_MERGE_C R82, RZ, R82, RZ ;  /* 0x00000052ff52723e */ /* 0x000fe200048070ff */
[-C--:B------:R-:W-:Y:S01]  /*da20*/  FMUL R224, R224, R8.reuse ;  /* 0x00000008e0e07220 */ /* 0x080fe20000400000 */
[----:B------:R-:W-:Y:S01]  /*da30*/  LOP3.LUT R14, R14, R11, RZ, 0xfc, !PT ;  /* 0x0000000b0e0e7212 */ /* 0x000fe200078efcff */
[-C--:B------:R-:W-:Y:S01]  /*da40*/  FMUL R225, R225, R8.reuse ;  /* 0x00000008e1e17220 */ /* 0x080fe20000400000 */
[----:B------:R-:W-:Y:S01]  /*da50*/  LOP3.LUT R51, R51, 0xffff, RZ, 0xc0, !PT ;  /* 0x0000ffff33337812 */ /* 0x000fe200078ec0ff */
[-C--:B------:R-:W-:Y:S01]  /*da60*/  FMUL R228, R228, R8.reuse ;  /* 0x00000008e4e47220 */ /* 0x080fe20000400000 */
[----:B------:R-:W-:Y:S01]  /*da70*/  LOP3.LUT R60, R108, 0xff, RZ, 0xc0, !PT ;  /* 0x000000ff6c3c7812 */ /* 0x000fe200078ec0ff */
[-C--:B------:R-:W-:Y:S01]  /*da80*/  FMUL R229, R229, R8.reuse ;  /* 0x00000008e5e57220 */ /* 0x080fe20000400000 */
[----:B------:R-:W-:Y:S01]  /*da90*/  LOP3.LUT R105, R105, 0xffff, RZ, 0xc0, !PT ;  /* 0x0000ffff69697812 */ /* 0x000fe200078ec0ff */
[----:B------:R-:W-:Y:S01]  /*daa0*/  FMUL R200, R200, R8 ;  /* 0x00000008c8c87220 */ /* 0x000fe20000400000 */
[----:B------:R-:W-:Y:S01]  /*dab0*/  LOP3.LUT R11, R18, R15, RZ, 0xfc, !PT ;  /* 0x0000000f120b7212 */ /* 0x000fe200078efcff */
[----:B------:R-:W-:Y:S01]  /*dac0*/  IMAD.SHL.U32 R15, R122, 0x1000000, RZ ;  /* 0x010000007a0f7824 */ /* 0x000fe200078e00ff */
[----:B------:R-:W-:Y:S01]  /*dad0*/  F2FP.SATFINITE.E4M3.F32.PACK_AB_MERGE_C R80, RZ, R80, RZ ;  /* 0x00000050ff50723e */ /* 0x000fe200048070ff */
[-C--:B------:R-:W-:Y:S01]  /*dae0*/  FMUL R201, R201, R8.reuse ;  /* 0x00000008c9c97220 */ /* 0x080fe20000400000 */
[----:B------:R-:W-:Y:S01]  /*daf0*/  F2FP.SATFINITE.E4M3.F32.PACK_AB_MERGE_C R77, RZ, R77, RZ ;  /* 0x0000004dff4d723e */ /* 0x000fe200048070ff */
[-C--:B------:R-:W-:Y:S01]  /*db00*/  FMUL R204, R204, R8.reuse ;  /* 0x00000008cccc7220 */ /* 0x080fe20000400000 */
[----:B------:R-:W-:Y:S01]  /*db10*/  LOP3.LUT R57, R112, 0xff, RZ, 0xc0, !PT ;  /* 0x000000ff70397812 */ /* 0x000fe200078ec0ff */
[-C--:B------:R-:W-:Y:S01]  /*db20*/  FMUL R205, R205, R8.reuse ;  /* 0x00000008cdcd7220 */ /* 0x080fe20000400000 */
[----:B------:R-:W-:Y:S01]  /*db30*/  LOP3.LUT R64, R109, 0xffff, RZ, 0xc0, !PT ;  /* 0x0000ffff6d407812 */ /* 0x000fe200078ec0ff */
[----:B------:R-:W-:Y:S01]  /*db40*/  FMUL R208, R208, R8 ;  /* 0x00000008d0d07220 */ /* 0x000fe20000400000 */
[----:B------:R-:W-:Y:S01]  /*db50*/  F2FP.SATFINITE.E4M3.F32.PACK_AB_MERGE_C R66, RZ, R66, RZ ;  /* 0x00000042ff42723e */ /* 0x000fe200048070ff */
[-C--:B------:R-:W-:Y:S01]  /*db60*/  FMUL R209, R209, R8.reuse ;  /* 0x00000008d1d17220 */ /* 0x080fe20000400000 */
[----:B------:R-:W-:Y:S01]  /*db70*/  F2FP.SATFINITE.E4M3.F32.PACK_AB_MERGE_C R67, RZ, R67, RZ ;  /* 0x00000043ff43723e */ /* 0x000fe200048070ff */
[----:B------:R-:W-:Y:S01]  /*db80*/  FMUL R212, R212, R8 ;  /* 0x00000008d4d47220 */ /* 0x000fe20000400000 */
[----:B------:R-:W-:Y:S01]  /*db90*/  F2FP.SATFINITE.E4M3.F32.PACK_AB_MERGE_C R71, RZ, R71, RZ ;  /* 0x00000047ff47723e */ /* 0x000fe200048070ff */
[----:B------:R-:W-:Y:S01]  /*dba0*/  IMAD.U32 R66, R66, 0x10000, RZ ;  /* 0x0001000042427824 */ /* 0x000fe200078e00ff */
[----:B------:R-:W-:Y:S01]  /*dbb0*/  F2FP.SATFINITE.E4M3.F32.PACK_AB_MERGE_C R84, RZ, R84, RZ ;  /* 0x00000054ff54723e */ /* 0x000fe200048070ff */
[-C--:B------:R-:W-:Y:S01]  /*dbc0*/  FMUL R213, R213, R8.reuse ;  /* 0x00000008d5d57220 */ /* 0x080fe20000400000 */
[----:B------:R-:W-:Y:S01]  /*dbd0*/  F2FP.SATFINITE.E4M3.F32.PACK_AB_MERGE_C R81, RZ, R81, RZ ;  /* 0x00000051ff51723e */ /* 0x000fe200048070ff */
[----:B------:R-:W-:Y:S01]  /*dbe0*/  FMUL R184, R184, R8 ;  /* 0x00000008b8b87220 */ /* 0x000fe20000400000 */
[----:B------:R-:W-:Y:S01]  /*dbf0*/  F2FP.SATFINITE.E4M3.F32.PACK_AB_MERGE_C R124, RZ, R124, RZ ;  /* 0x0000007cff7c723e */ /* 0x000fe200048070ff */
[-C--:B------:R-:W-:Y:S01]  /*dc00*/  FMUL R185, R185, R8.reuse ;  /* 0x00000008b9b97220 */ /* 0x080fe20000400000 */
[----:B------:R-:W-:Y:S01]  /*dc10*/  F2FP.SATFINITE.E4M3.F32.PACK_AB_MERGE_C R121, RZ, R121, RZ ;  /* 0x00000079ff79723e */ /* 0x000fe200048070ff */
[----:B------:R-:W-:Y:S01]  /*dc20*/  FMUL R188, R188, R8 ;  /* 0x00000008bcbc7220 */ /* 0x000fe20000400000 */
[----:B------:R-:W-:Y:S01]  /*dc30*/  F2FP.SATFINITE.E4M3.F32.PACK_AB_MERGE_C R128, RZ, R128, RZ ;  /* 0x00000080ff80723e */ /* 0x000fe200048070ff */
[-C--:B------:R-:W-:Y:S01]  /*dc40*/  FMUL R189, R189, R8.reuse ;  /* 0x00000008bdbd7220 */ /* 0x080fe20000400000 */
[----:B------:R-:W-:Y:S01]  /*dc50*/  F2FP.SATFINITE.E4M3.F32.PACK_AB_MERGE_C R125, RZ, R125, RZ ;  /* 0x0000007dff7d723e */ /* 0x000fe200048070ff */
[-C--:B------:R-:W-:Y:S01]  /*dc60*/  FMUL R192, R192, R8.reuse ;  /* 0x00000008c0c07220 */ /* 0x080fe20000400000 */
[----:B------:R-:W-:Y:S01]  /*dc70*/  LOP3.LUT R24, R24, 0xff0000, R35, 0xf8, !PT ;  /* 0x00ff000018187812 */ /* 0x000fe200078ef823 */
[----:B------:R-:W-:Y:S01]  /*dc80*/  IMAD.U32 R35, R70, 0x10000, RZ ;  /* 0x0001000046237824 */ /* 0x000fe200078e00ff */
[----:B------:R-:W-:Y:S01]  /*dc90*/  LOP3.LUT R114, R114, 0xffff, RZ, 0xc0, !PT ;  /* 0x0000ffff72727812 */ /* 0x000fe200078ec0ff */
[----:B------:R-:W-:Y:S01]  /*dca0*/  FMUL R193, R193, R8 ;  /* 0x00000008c1c17220 */ /* 0x000fe20000400000 */
[----:B------:R-:W-:Y:S01]  /*dcb0*/  F2FP.SATFINITE.E4M3.F32.PACK_AB_MERGE_C R76, RZ, R76, RZ ;  /* 0x0000004cff4c723e */ /* 0x000fe200048070ff */
[-C--:B------:R-:W-:Y:S01]  /*dcc0*/  FMUL R196, R196, R8.reuse ;  /* 0x00000008c4c47220 */ /* 0x080fe20000400000 */
[----:B------:R-:W-:Y:S01]  /*dcd0*/  F2FP.SATFINITE.E4M3.F32.PACK_AB_MERGE_C R73, RZ, R73, RZ ;  /* 0x00000049ff49723e */ /* 0x000fe200048070ff */
[-C--:B------:R-:W-:Y:S01]  /*dce0*/  FMUL R197, R197, R8.reuse ;  /* 0x00000008c5c57220 */ /* 0x080fe20000400000 */
[----:B------:R-:W-:Y:S01]  /*dcf0*/  LOP3.LUT R28, R28, 0xff0000, R31, 0xf8, !PT ;  /* 0x00ff00001c1c7812 */ /* 0x000fe200078ef81f */
[----:B------:R-:W-:Y:S01]  /*dd00*/  IMAD.U32 R31, R82, 0x10000, RZ ;  /* 0x00010000521f7824 */ /* 0x000fe200078e00ff */
[----:B------:R-:W-:Y:S01]  /*dd10*/  LOP3.LUT R65, R65, 0xff0000, R30, 0xf8, !PT ;  /* 0x00ff000041417812 */ /* 0x000fe200078ef81e */
[----:B------:R-:W-:Y:S01]  /*dd20*/  IMAD.SHL.U32 R30, R51, 0x1000000, RZ ;  /* 0x01000000331e7824 */ /* 0x000fe200078e00ff */
[----:B------:R-:W-:Y:S01]  /*dd30*/  PRMT R60, R105, 0x7604, R60 ;  /* 0x00007604693c7816 */ /* 0x000fe2000000003c */
[----:B------:R-:W-:Y:S01]  /*dd40*/  FMUL R168, R168, R8 ;  /* 0x00000008a8a87220 */ /* 0x000fe20000400000 */
[----:B------:R-:W-:Y:S01]  /*dd50*/  F2FP.SATFINITE.E4M3.F32.PACK_AB_MERGE_C R102, RZ, R102, RZ ;  /* 0x00000066ff66723e */ /* 0x000fe200048070ff */
[-C--:B------:R-:W-:Y:S01]  /*dd60*/  FMUL R169, R169, R8.reuse ;  /* 0x00000008a9a97220 */ /* 0x080fe20000400000 */
[----:B------:R-:W-:Y:S01]  /*dd70*/  F2FP.SATFINITE.E4M3.F32.PACK_AB_MERGE_C R151, RZ, R151, RZ ;  /* 0x00000097ff97723e */ /* 0x000fe200048070ff */
[-C--:B------:R-:W-:Y:S01]  /*dd80*/  FMUL R172, R172, R8.reuse ;  /* 0x00000008acac7220 */ /* 0x080fe20000400000 */
[----:B------:R-:W-:Y:S01]  /*dd90*/  F2FP.SATFINITE.E4M3.F32.PACK_AB_MERGE_C R103, RZ, R103, RZ ;  /* 0x00000067ff67723e */ /* 0x000fe200048070ff */
[----:B------:R-:W-:Y:S01]  /*dda0*/  FMUL R173, R173, R8 ;  /* 0x00000008adad7220 */ /* 0x000fe20000400000 */
[----:B------:R-:W-:Y:S01]  /*ddb0*/  F2FP.SATFINITE.E4M3.F32.PACK_AB_MERGE_C R232, RZ, R232, RZ ;  /* 0x000000e8ffe8723e */ /* 0x000fe200048070ff */
[----:B------:R-:W-:Y:S01]  /*ddc0*/  IMAD.U32 R151, R151, 0x10000, RZ ;  /* 0x0001000097977824 */ /* 0x000fe200078e00ff */
[----:B------:R-:W-:Y:S01]  /*ddd0*/  LOP3.LUT R41, R80, 0xff, RZ, 0xc0, !PT ;  /* 0x000000ff50297812 */ /* 0x000fe200078ec0ff */
[-C--:B------:R-:W-:Y:S01]  /*dde0*/  FMUL R176, R176, R8.reuse ;  /* 0x00000008b0b07220 */ /* 0x080fe20000400000 */
[----:B------:R-:W-:Y:S01]  /*ddf0*/  LOP3.LUT R40, R77, 0xffff, RZ, 0xc0, !PT ;  /* 0x0000ffff4d287812 */ /* 0x000fe200078ec0ff */
[-C--:B------:R-:W-:Y:S01]  /*de00*/  FMUL R177, R177, R8.reuse ;  /* 0x00000008b1b17220 */ /* 0x080fe20000400000 */
[----:B------:R-:W-:Y:S01]  /*de10*/  PRMT R57, R64, 0x7604, R57 ;  /* 0x0000760440397816 */ /* 0x000fe20000000039 */
[-C--:B------:R-:W-:Y:S01]  /*de20*/  FMUL R180, R180, R8.reuse ;  /* 0x00000008b4b47220 */ /* 0x080fe20000400000 */
[----:B------:R-:W-:Y:S01]  /*de30*/  LOP3.LUT R21, R21, 0xff0000, R50, 0xf8, !PT ;  /* 0x00ff000015157812 */ /* 0x000fe200078ef832 */
[----:B------:R-:W-:Y:S01]  /*de40*/  FMUL R181, R181, R8 ;  /* 0x00000008b5b57220 */ /* 0x000fe20000400000 */
[----:B------:R-:W-:Y:S01]  /*de50*/  F2FP.SATFINITE.E4M3.F32.PACK_AB_MERGE_C R94, RZ, R94, RZ ;  /* 0x0000005eff5e723e */ /* 0x000fe200048070ff */
[-C--:B------:R-:W-:Y:S01]  /*de60*/  FMUL R152, R152, R8.reuse ;  /* 0x0000000898987220 */ /* 0x080fe20000400000 */
[----:B------:R-:W-:Y:S01]  /*de70*/  LOP3.LUT R67, R67, 0xffff, RZ, 0xc0, !PT ;  /* 0x0000ffff43437812 */ /* 0x000fe200078ec0ff */
[-C--:B------:R-:W-:Y:S01]  /*de80*/  FMUL R153, R153, R8.reuse ;  /* 0x0000000899997220 */ /* 0x080fe20000400000 */
[----:B------:R-:W-:Y:S01]  /*de90*/  LOP3.LUT R71, R71, 0xffff, RZ, 0xc0, !PT ;  /* 0x0000ffff47477812 */ /* 0x000fe200078ec0ff */
[-C--:B------:R-:W-:Y:S01]  /*dea0*/  FMUL R156, R156, R8.reuse ;  /* 0x000000089c9c7220 */ /* 0x080fe20000400000 */
[----:B------:R-:W-:Y:S01]  /*deb0*/  LOP3.LUT R84, R84, 0xff, RZ, 0xc0, !PT ;  /* 0x000000ff54547812 */ /* 0x000fe200078ec0ff */
[-C--:B------:R-:W-:Y:S01]  /*dec0*/  FMUL R157, R157, R8.reuse ;  /* 0x000000089d9d7220 */ /* 0x080fe20000400000 */
[----:B------:R-:W-:Y:S01]  /*ded0*/  LOP3.LUT R81, R81, 0xffff, RZ, 0xc0, !PT ;  /* 0x0000ffff51517812 */ /* 0x000fe200078ec0ff */
[----:B------:R-:W-:Y:S01]  /*dee0*/  IMAD.SHL.U32 R71, R71, 0x1000000, RZ ;  /* 0x0100000047477824 */ /* 0x000fe200078e00ff */
[----:B------:R-:W-:Y:S01]  /*def0*/  LOP3.LUT R64, R124, 0xff, RZ, 0xc0, !PT ;  /* 0x000000ff7c407812 */ /* 0x000fe200078ec0ff */
[-C--:B------:R-:W-:Y:S01]  /*df00*/  FMUL R160, R160, R8.reuse ;  /* 0x00000008a0a07220 */ /* 0x080fe20000400000 */
[----:B------:R-:W-:Y:S01]  /*df10*/  LOP3.LUT R121, R121, 0xffff, RZ, 0xc0, !PT ;  /* 0x0000ffff79797812 */ /* 0x000fe200078ec0ff */
[-C--:B------:R-:W-:Y:S01]  /*df20*/  FMUL R161, R161, R8.reuse ;  /* 0x00000008a1a17220 */ /* 0x080fe20000400000 */
[----:B------:R-:W-:Y:S01]  /*df30*/  LOP3.LUT R27, R128, 0xff, RZ, 0xc0, !PT ;  /* 0x000000ff801b7812 */ /* 0x000fe200078ec0ff */
[-C--:B------:R-:W-:Y:S01]  /*df40*/  FMUL R164, R164, R8.reuse ;  /* 0x00000008a4a47220 */ /* 0x080fe20000400000 */
[----:B------:R-:W-:Y:S01]  /*df50*/  LOP3.LUT R68, R125, 0xffff, RZ, 0xc0, !PT ;  /* 0x0000ffff7d447812 */ /* 0x000fe200078ec0ff */
[----:B------:R-:W-:Y:S01]  /*df60*/  FMUL R165, R165, R8 ;  /* 0x00000008a5a57220 */ /* 0x000fe20000400000 */
[----:B------:R-:W-:-:S02]  /*df70*/  F2FP.SATFINITE.E4M3.F32.PACK_AB_MERGE_C R75, RZ, R75, RZ ;  /* 0x0000004bff4b723e */ /* 0x000fc400048070ff */
[----:B------:R-:W-:Y:S01]  /*df80*/  LOP3.LUT R52, R52, R15, RZ, 0xfc, !PT ;  /* 0x0000000f34347212 */ /* 0x000fe200078efcff */
[----:B------:R-:W-:Y:S01]  /*df90*/  IMAD.SHL.U32 R15, R114, 0x1000000, RZ ;  /* 0x01000000720f7824 */ /* 0x000fe200078e00ff */
[----:B------:R-:W-:Y:S02]  /*dfa0*/  LOP3.LUT R44, R76, 0xff, RZ, 0xc0, !PT ;  /* 0x000000ff4c2c7812 */ /* 0x000fe400078ec0ff */
[----:B------:R-:W-:Y:S02]  /*dfb0*/  LOP3.LUT R73, R73, 0xffff, RZ, 0xc0, !PT ;  /* 0x0000ffff49497812 */ /* 0x000fe400078ec0ff */
[----:B------:R-:W-:Y:S02]  /*dfc0*/  F2FP.SATFINITE.E4M3.F32.PACK_AB_MERGE_C R39, RZ, R39, RZ ;  /* 0x00000027ff27723e */ /* 0x000fe400048070ff */
[----:B------:R-:W-:Y:S02]  /*dfd0*/  F2FP.SATFINITE.E4M3.F32.PACK_AB_MERGE_C R38, RZ, R38, RZ ;  /* 0x00000026ff26723e */ /* 0x000fe400048070ff */
[----:B------:R-:W-:Y:S01]  /*dfe0*/  F2FP.SATFINITE.E4M3.F32.PACK_AB_MERGE_C R42, RZ, R42, RZ ;  /* 0x0000002aff2a723e */ /* 0x000fe200048070ff */
[----:B------:R-:W-:Y:S01]  /*dff0*/  IMAD.U32 R39, R39, 0x10000, RZ ;  /* 0x0001000027277824 */ /* 0x000fe200078e00ff */
[----:B------:R-:W-:Y:S01]  /*e000*/  LOP3.LUT R32, R32, 0xff0000, R35, 0xf8, !PT ;  /* 0x00ff000020207812 */ /* 0x000fe200078ef823 */
[----:B------:R-:W-:Y:S01]  /*e010*/  IMAD.U32 R35, R102, 0x10000, RZ ;  /* 0x0001000066237824 */ /* 0x000fe200078e00ff */
[----:B------:R-:W-:-:S02]  /*e020*/  F2FP.SATFINITE.E4M3.F32.PACK_AB_MERGE_C R86, RZ, R86, RZ ;  /* 0x00000056ff56723e */ /* 0x000fc400048070ff */
[----:B------:R-:W-:Y:S02]  /*e030*/  LOP3.LUT R60, R60, 0xff0000, R111, 0xf8, !PT ;  /* 0x00ff00003c3c7812 */ /* 0x000fe400078ef86f */
[----:B------:R-:W-:Y:S01]  /*e040*/  F2FP.SATFINITE.E4M3.F32.PACK_AB_MERGE_C R87, RZ, R87, RZ ;  /* 0x00000057ff57723e */ /* 0x000fe200048070ff */
[----:B------:R-:W-:Y:S01]  /*e050*/  IMAD.U32 R86, R86, 0x10000, RZ ;  /* 0x0001000056567824 */ /* 0x000fe200078e00ff */
[----:B------:R-:W-:Y:S02]  /*e060*/  LOP3.LUT R103, R103, 0xffff, RZ, 0xc0, !PT ;  /* 0x0000ffff67677812 */ /* 0x000fe400078ec0ff */
[----:B------:R-:W-:Y:S02]  /*e070*/  LOP3.LUT R232, R232, 0xffff, RZ, 0xc0, !PT ;  /* 0x0000ffffe8e87812 */ /* 0x000fe400078ec0ff */
[----:B------:R-:W-:Y:S01]  /*e080*/  PRMT R41, R40, 0x7604, R41 ;  /* 0x0000760428297816 */ /* 0x000fe20000000029 */
[----:B------:R-:W-:Y:S01]  /*e090*/  IMAD.SHL.U32 R103, R103, 0x1000000, RZ ;  /* 0x0100000067677824 */ /* 0x000fe200078e00ff */
[----:B------:R-:W-:Y:S01]  /*e0a0*/  LOP3.LUT R36, R36, 0xff0000, R31, 0xf8, !PT ;  /* 0x00ff000024247812 */ /* 0x000fe200078ef81f */
[----:B------:R-:W-:Y:S01]  /*e0b0*/  IMAD.U32 R31, R94, 0x10000, RZ ;  /* 0x000100005e1f7824 */ /* 0x000fe200078e00ff */
[----:B------:R-:W-:-:S02]  /*e0c0*/  F2FP.SATFINITE.E4M3.F32.PACK_AB_MERGE_C R47, RZ, R47, RZ ;  /* 0x0000002fff2f723e */ /* 0x000fc400048070ff */
[----:B------:R-:W-:Y:S01]  /*e0d0*/  LOP3.LUT R21, R21, R30, RZ, 0xfc, !PT ;  /* 0x0000001e15157212 */ /* 0x000fe200078efcff */
[----:B------:R-:W-:Y:S01]  /*e0e0*/  IMAD.SHL.U32 R30, R67, 0x1000000, RZ ;  /* 0x01000000431e7824 */ /* 0x000fe200078e00ff */
[----:B------:R-:W-:Y:S02]  /*e0f0*/  PRMT R40, R81, 0x7604, R84 ;  /* 0x0000760451287816 */ /* 0x000fe40000000054 */
[----:B------:R-:W-:Y:S02]  /*e100*/  PRMT R64, R121, 0x7604, R64 ;  /* 0x0000760479407816 */ /* 0x000fe40000000040 */
[----:B------:R-:W-:Y:S01]  /*e110*/  PRMT R27, R68, 0x7604, R27 ;  /* 0x00007604441b7816 */ /* 0x000fe2000000001b */
[----:B------:R-:W-:Y:S01]  /*e120*/  FADD R68, R127, R119 ;  /* 0x000000777f447221 */ /* 0x000fe20000000000 */
[----:B------:R-:W-:Y:S02]  /*e130*/  LOP3.LUT R75, R75, 0xffff, RZ, 0xc0, !PT ;  /* 0x0000ffff4b4b7812 */ /* 0x000fe400078ec0ff */
[----:B------:R-:W-:Y:S01]  /*e140*/  PRMT R44, R73, 0x7604, R44 ;  /* 0x00007604492c7816 */ /* 0x000fe2000000002c */
[----:B------:R-:W-:-:S01]  /*e150*/  FADD R68, R123, R68 ;  /* 0x000000447b447221 */ /* 0x000fc20000000000 */
[----:B------:R-:W-:Y:S01]  /*e160*/  LOP3.LUT R25, R25, 0xff0000, R66, 0xf8, !PT ;  /* 0x00ff000019197812 */ /* 0x000fe200078ef842 */
[----:B------:R-:W-:Y:S01]  /*e170*/  IMAD.SHL.U32 R18, R75, 0x1000000, RZ ;  /* 0x010000004b127824 */ /* 0x000fe200078e00ff */
[----:B------:R-:W-:Y:S01]  /*e180*/  LOP3.LUT R38, R38, 0xffff, RZ, 0xc0, !PT ;  /* 0x0000ffff26267812 */ /* 0x000fe200078ec0ff */
[----:B------:R-:W-:-:S01]  /*e190*/  FADD R68, R68, R7 ;  /* 0x0000000744447221 */ /* 0x000fc20000000000 */
[----:B------:R-:W-:Y:S01]  /*e1a0*/  LOP3.LUT R42, R42, 0xffff, RZ, 0xc0, !PT ;  /* 0x0000ffff2a2a7812 */ /* 0x000fe200078ec0ff */
[----:B------:R-:W-:Y:S01]  /*e1b0*/  IMAD.MOV.U32 R7, RZ, RZ, 0x3021 ;  /* 0x00003021ff077424 */ /* 0x000fe200078e00ff */
[----:B------:R-:W-:Y:S01]  /*e1c0*/  F2FP.SATFINITE.E4M3.F32.PACK_AB_MERGE_C R58, RZ, R58, RZ ;  /* 0x0000003aff3a723e */ /* 0x000fe200048070ff */
[----:B------:R-:W-:Y:S01]  /*e1d0*/  IMAD.SHL.U32 R38, R38, 0x1000000, RZ ;  /* 0x0100000026267824 */ /* 0x000fe200078e00ff */
[----:B------:R-:W-:-:S02]  /*e1e0*/  F2FP.SATFINITE.E4M3.F32.PACK_AB_MERGE_C R59, RZ, R59, RZ ;  /* 0x0000003bff3b723e */ /* 0x000fc400048070ff */
[----:B------:R-:W-:Y:S01]  /*e1f0*/  LOP3.LUT R87, R87, 0xffff, RZ, 0xc0, !PT ;  /* 0x0000ffff57577812 */ /* 0x000fe200078ec0ff */
[----:B------:R-:W-:Y:S01]  /*e200*/  IMAD.U32 R58, R58, 0x10000, RZ ;  /* 0x000100003a3a7824 */ /* 0x000fe200078e00ff */
[----:B------:R-:W-:Y:S01]  /*e210*/  LOP3.LUT R60, R60, R15, RZ, 0xfc, !PT ;  /* 0x0000000f3c3c7212 */ /* 0x000fe200078efcff */
[----:B------:R-:W-:Y:S01]  /*e220*/  IMAD.SHL.U32 R15, R232, 0x1000000, RZ ;  /* 0x01000000e80f7824 */ /* 0x000fe200078e00ff */
[----:B------:R-:W-:Y:S01]  /*e230*/  LOP3.LUT R47, R47, 0xffff, RZ, 0xc0, !PT ;  /* 0x0000ffff2f2f7812 */ /* 0x000fe200078ec0ff */
[----:B------:R-:W-:Y:S01]  /*e240*/  IMAD.SHL.U32 R34, R87, 0x1000000, RZ ;  /* 0x0100000057227824 */ /* 0x000fe200078e00ff */
[----:B------:R-:W-:Y:S02]  /*e250*/  LOP3.LUT R40, R40, 0xff0000, R35, 0xf8, !PT ;  /* 0x00ff000028287812 */ /* 0x000fe400078ef823 */
[----:B------:R-:W-:Y:S01]  /*e260*/  LOP3.LUT R64, R64, 0xff0000, R151, 0xf8, !PT ;  /* 0x00ff000040407812 */ /* 0x000fe200078ef897 */
[----:B------:R-:W-:Y:S01]  /*e270*/  IMAD.SHL.U32 R47, R47, 0x1000000, RZ ;  /* 0x010000002f2f7824 */ /* 0x000fe200078e00ff */
[----:B------:R-:W-:Y:S01]  /*e280*/  LOP3.LUT R44, R44, 0xff0000, R31, 0xf8, !PT ;  /* 0x00ff00002c2c7812 */ /* 0x000fe200078ef81f */
[----:B------:R-:W-:Y:S01]  /*e290*/  IMAD.SHL.U32 R31, R42, 0x1000000, RZ ;  /* 0x010000002a1f7824 */ /* 0x000fe200078e00ff */
[----:B------:R-:W-:-:S02]  /*e2a0*/  LOP3.LUT R25, R25, R30, RZ, 0xfc, !PT ;  /* 0x0000001e19197212 */ /* 0x000fc400078efcff */
[----:B------:R-:W-:Y:S02]  /*e2b0*/  LOP3.LUT R32, R32, R71, RZ, 0xfc, !PT ;  /* 0x0000004720207212 */ /* 0x000fe400078efcff */
[----:B------:R-:W-:Y:S02]  /*e2c0*/  LOP3.LUT R59, R59, 0xffff, RZ, 0xc0, !PT ;  /* 0x0000ffff3b3b7812 */ /* 0x000fe400078ec0ff */
[----:B------:R-:W-:Y:S02]  /*e2d0*/  LOP3.LUT R20, R20, 0xff0000, R39, 0xf8, !PT ;  /* 0x00ff000014147812 */ /* 0x000fe400078ef827 */
[----:B------:R-:W-:Y:S02]  /*e2e0*/  F2FP.SATFINITE.E4M3.F32.PACK_AB_MERGE_C R74, RZ, R74, RZ ;  /* 0x0000004aff4a723e */ /* 0x000fe400048070ff */
[----:B------:R-:W-:Y:S02]  /*e2f0*/  LOP3.LUT R33, R33, 0xff0000, R86, 0xf8, !PT ;  /* 0x00ff000021217812 */ /* 0x000fe400078ef856 */
[----:B------:R-:W-:Y:S01]  /*e300*/  F2FP.SATFINITE.E4M3.F32.PACK_AB_MERGE_C R129, RZ, R129, RZ ;  /* 0x00000081ff81723e */ /* 0x000fe200048070ff */
[----:B------:R-:W-:Y:S01]  /*e310*/  IMAD.U32 R74, R74, 0x10000, RZ ;  /* 0x000100004a4a7824 */ /* 0x000fe200078e00ff */
[----:B------:R-:W-:-:S02]  /*e320*/  LOP3.LUT R103, R40, R103, RZ, 0xfc, !PT ;  /* 0x0000006728677212 */ /* 0x000fc400078efcff */
[----:B------:R-:W-:Y:S02]  /*e330*/  LOP3.LUT R64, R64, R15, RZ, 0xfc, !PT ;  /* 0x0000000f40407212 */ /* 0x000fe400078efcff */
[----:B------:R-:W-:Y:S02]  /*e340*/  FSETP.GEU.AND P4, PT, R13, -126, PT ;  /* 0xc2fc00000d00780b */ /* 0x000fe40003f8e000 */
[----:B------:R-:W-:Y:S02]  /*e350*/  SEL R40, R32, R25, P1 ;  /* 0x0000001920287207 */ /* 0x000fe40000800000 */
[----:B------:R-:W-:Y:S01]  /*e360*/  SEL R15, R25, R32, P1 ;  /* 0x00000020190f7207 */ /* 0x000fe20000800000 */
[----:B------:R-:W-:Y:S01]  /*e370*/  IMAD.MOV.U32 R25, RZ, RZ, 0x2130 ;  /* 0x00002130ff197424 */ /* 0x000fe200078e00ff */
[----:B------:R-:W-:Y:S01]  /*e380*/  LOP3.LUT R19, R19, R18, RZ, 0xfc, !PT ;  /* 0x0000001213137212 */ /* 0x000fe200078efcff */
[----:B------:R-:W-:Y:S01]  /*e390*/  IMAD.SHL.U32 R18, R59, 0x1000000, RZ ;  /* 0x010000003b127824 */ /* 0x000fe200078e00ff */
[----:B------:R-:W-:-:S02]  /*e3a0*/  F2FP.SATFINITE.E4M3.F32.PACK_AB_MERGE_C R88, RZ, R88, RZ ;  /* 0x00000058ff58723e */ /* 0x000fc400048070ff */
[----:B------:R-:W-:Y:S02]  /*e3b0*/  F2FP.SATFINITE.E4M3.F32.PACK_AB_MERGE_C R85, RZ, R85, RZ ;  /* 0x00000055ff55723e */ /* 0x000fe400048070ff */
[----:B------:R-:W-:Y:S01]  /*e3c0*/  LOP3.LUT R17, R17, R38, RZ, 0xfc, !PT ;  /* 0x0000002611117212 */ /* 0x000fe200078efcff */
[----:B------:R-:W-:Y:S01]  /*e3d0*/  @!P4 FMUL R13, R13, 0.5 ;  /* 0x3f0000000d0dc820 */ /* 0x000fe20000400000 */
[----:B------:R-:W-:Y:S02]  /*e3e0*/  LOP3.LUT R20, R20, R31, RZ, 0xfc, !PT ;  /* 0x0000001f14147212 */ /* 0x000fe400078efcff */
[----:B------:R-:W-:Y:S02]  /*e3f0*/  F2FP.SATFINITE.E4M3.F32.PACK_AB_MERGE_C R100, RZ, R100, RZ ;  /* 0x00000064ff64723e */ /* 0x000fe400048070ff */
[----:B------:R-:W-:Y:S01]  /*e400*/  F2FP.SATFINITE.E4M3.F32.PACK_AB_MERGE_C R97, RZ, R97, RZ ;  /* 0x00000061ff61723e */ /* 0x000fe200048070ff */
[----:B------:R-:W1:Y:S01]  /*e410*/  MUFU.EX2 R13, R13 ;  /* 0x0000000d000d7308 */ /* 0x000e620000000800 */
[----:B------:R-:W-:-:S02]  /*e420*/  LOP3.LUT R23, R23, 0xff0000, R58, 0xf8, !PT ;  /* 0x00ff000017177812 */ /* 0x000fc400078ef83a */
[----:B------:R-:W-:Y:S02]  /*e430*/  LOP3.LUT R129, R129, 0xffff, RZ, 0xc0, !PT ;  /* 0x0000ffff81817812 */ /* 0x000fe400078ec0ff */
[----:B------:R-:W-:Y:S02]  /*e440*/  LOP3.LUT R33, R33, R34, RZ, 0xfc, !PT ;  /* 0x0000002221217212 */ /* 0x000fe400078efcff */
[----:B------:R-:W-:Y:S02]  /*e450*/  LOP3.LUT R22, R22, R47, RZ, 0xfc, !PT ;  /* 0x0000002f16167212 */ /* 0x000fe400078efcff */
[----:B------:R-:W-:Y:S02]  /*e460*/  SEL R34, R11, R14, P1 ;  /* 0x0000000e0b227207 */ /* 0x000fe40000800000 */
[----:B------:R-:W-:Y:S02]  /*e470*/  F2FP.SATFINITE.E4M3.F32.PACK_AB_MERGE_C R78, RZ, R78, RZ ;  /* 0x0000004eff4e723e */ /* 0x000fe400048070ff */
[----:B------:R-:W-:-:S02]  /*e480*/  F2FP.SATFINITE.E4M3.F32.PACK_AB_MERGE_C R143, RZ, R143, RZ ;  /* 0x0000008fff8f723e */ /* 0x000fc400048070ff */
[----:B------:R-:W-:Y:S01]  /*e490*/  F2FP.SATFINITE.E4M3.F32.PACK_AB_MERGE_C R79, RZ, R79, RZ ;  /* 0x0000004fff4f723e */ /* 0x000fe200048070ff */
[----:B------:R-:W-:Y:S01]  /*e4a0*/  IMAD.U32 R78, R78, 0x10000, RZ ;  /* 0x000100004e4e7824 */ /* 0x000fe200078e00ff */
[----:B------:R-:W-:Y:S01]  /*e4b0*/  F2FP.SATFINITE.E4M3.F32.PACK_AB_MERGE_C R134, RZ, R134, RZ ;  /* 0x00000086ff86723e */ /* 0x000fe200048070ff */
[----:B------:R-:W-:Y:S01]  /*e4c0*/  IMAD.U32 R143, R143, 0x10000, RZ ;  /* 0x000100008f8f7824 */ /* 0x000fe200078e00ff */
[----:B------:R-:W-:Y:S01]  /*e4d0*/  SEL R11, R14, R11, P1 ;  /* 0x0000000b0e0b7207 */ /* 0x000fe20000800000 */
[----:B-1----:R-:W-:Y:S01]  /*e4e0*/  @!P4 FMUL R13, R13, R13 ;  /* 0x0000000d0d0dc220 */ /* 0x002fe20000400000 */
[----:B------:R-:W-:Y:S02]  /*e4f0*/  LOP3.LUT R53, R88, 0xff, RZ, 0xc0, !PT ;  /* 0x000000ff58357812 */ /* 0x000fe400078ec0ff */
[----:B------:R-:W-:Y:S01]  /*e500*/  LOP3.LUT R48, R85, 0xffff, RZ, 0xc0, !PT ;  /* 0x0000ffff55307812 */ /* 0x000fe200078ec0ff */
[----:B------:R-:W-:Y:S01]  /*e510*/  FFMA R2, R13, R2, R68 ;  /* 0x000000020d027223 */ /* 0x000fe20000000044 */
[----:B------:R-:W-:Y:S01]  /*e520*/  SEL R14, R20, R17, P1 ;  /* 0x00000011140e7207 */ /* 0x000fe20000800000 */
[-C--:B------:R-:W-:Y:S01]  /*e530*/  FMUL R218, R218, R13.reuse ;  /* 0x0000000ddada7220 */ /* 0x080fe20000400000 */
[-C--:B------:R-:W-:Y:S01]  /*e540*/  SHF.R.U32.HI R7, RZ, R10.reuse, R7 ;  /* 0x0000000aff077219 */ /* 0x080fe20000011607 */
[-C--:B------:R-:W-:Y:S01]  /*e550*/  FMUL R219, R219, R13.reuse ;  /* 0x0000000ddbdb7220 */ /* 0x080fe20000400000 */
[----:B------:R-:W-:Y:S01]  /*e560*/  SHF.R.U32.HI R25, RZ, R10, R25 ;  /* 0x0000000aff197219 */ /* 0x000fe20000011619 */
[-C--:B------:R-:W-:Y:S01]  /*e570*/  FMUL R222, R222, R13.reuse ;  /* 0x0000000ddede7220 */ /* 0x080fe20000400000 */
[----:B------:R-:W-:Y:S01]  /*e580*/  LOP3.LUT R100, R100, 0xff, RZ, 0xc0, !PT ;  /* 0x000000ff64647812 */ /* 0x000fe200078ec0ff */
[-C--:B------:R-:W-:Y:S01]  /*e590*/  FMUL R223, R223, R13.reuse ;  /* 0x0000000ddfdf7220 */ /* 0x080fe20000400000 */
[----:B------:R-:W-:Y:S01]  /*e5a0*/  LOP3.LUT R97, R97, 0xffff, RZ, 0xc0, !PT ;  /* 0x0000ffff61617812 */ /* 0x000fe200078ec0ff */
[-C--:B------:R-:W-:Y:S01]  /*e5b0*/  FMUL R226, R226, R13.reuse ;  /* 0x0000000de2e27220 */ /* 0x080fe20000400000 */
[----:B------:R-:W-:Y:S01]  /*e5c0*/  LOP3.LUT R23, R23, R18, RZ, 0xfc, !PT ;  /* 0x0000001217177212 */ /* 0x000fe200078efcff */
[----:B------:R-:W-:Y:S01]  /*e5d0*/  IMAD.SHL.U32 R18, R129, 0x1000000, RZ ;  /* 0x0100000081127824 */ /* 0x000fe200078e00ff */
[----:B------:R-:W-:Y:S01]  /*e5e0*/  SEL R17, R17, R20, P1 ;  /* 0x0000001411117207 */ /* 0x000fe20000800000 */
[----:B------:R-:W-:Y:S01]  /*e5f0*/  FMUL R227, R227, R13 ;  /* 0x0000000de3e37220 */ /* 0x000fe20000400000 */
[----:B------:R-:W-:Y:S01]  /*e600*/  SEL R20, R22, R19, P1 ;  /* 0x0000001316147207 */ /* 0x000fe20000800000 */
[-C--:B------:R-:W-:Y:S01]  /*e610*/  FMUL R230, R230, R13.reuse ;  /* 0x0000000de6e67220 */ /* 0x080fe20000400000 */
[----:B------:R-:W-:Y:S01]  /*e620*/  F2FP.SATFINITE.E4M3.F32.PACK_AB_MERGE_C R116, RZ, R116, RZ ;  /* 0x00000074ff74723e */ /* 0x000fe200048070ff */
[----:B------:R-:W-:Y:S01]  /*e630*/  FMUL R231, R231, R13 ;  /* 0x0000000de7e77220 */ /* 0x000fe20000400000 */
[----:B------:R-:W-:Y:S01]  /*e640*/  F2FP.SATFINITE.E4M3.F32.PACK_AB_MERGE_C R113, RZ, R113, RZ ;  /* 0x00000071ff71723e */ /* 0x000fe200048070ff */
[-C--:B------:R-:W-:Y:S01]  /*e650*/  FMUL R202, R202, R13.reuse ;  /* 0x0000000dcaca7220 */ /* 0x080fe20000400000 */
[----:B------:R-:W-:Y:S01]  /*e660*/  LOP3.LUT R29, R29, 0xff0000, R74, 0xf8, !PT ;  /* 0x00ff00001d1d7812 */ /* 0x000fe200078ef84a */
[-C--:B------:R-:W-:Y:S01]  /*e670*/  FMUL R203, R203, R13.reuse ;  /* 0x0000000dcbcb7220 */ /* 0x080fe20000400000 */
[----:B------:R-:W-:Y:S01]  /*e680*/  LOP3.LUT R79, R79, 0xffff, RZ, 0xc0, !PT ;  /* 0x0000ffff4f4f7812 */ /* 0x000fe200078ec0ff */
[-C--:B------:R-:W-:Y:S01]  /*e690*/  FMUL R206, R206, R13.reuse ;  /* 0x0000000dcece7220 */ /* 0x080fe20000400000 */
[----:B------:R-:W-:Y:S01]  /*e6a0*/  LOP3.LUT R134, R134, 0xffff, RZ, 0xc0, !PT ;  /* 0x0000ffff86867812 */ /* 0x000fe200078ec0ff */
[-C--:B------:R-:W-:Y:S01]  /*e6b0*/  FMUL R207, R207, R13.reuse ;  /* 0x0000000dcfcf7220 */ /* 0x080fe20000400000 */
[----:B------:R-:W-:Y:S01]  /*e6c0*/  SEL R19, R19, R22, P1 ;  /* 0x0000001613137207 */ /* 0x000fe20000800000 */
[----:B------:R-:W-:Y:S01]  /*e6d0*/  IMAD.SHL.U32 R30, R79, 0x1000000, RZ ;  /* 0x010000004f1e7824 */ /* 0x000fe200078e00ff */
[----:B------:R-:W-:Y:S01]  /*e6e0*/  PRMT R53, R48, 0x7604, R53 ;  /* 0x0000760430357816 */ /* 0x000fe20000000035 */
[-C--:B------:R-:W-:Y:S01]  /*e6f0*/  FMUL R210, R210, R13.reuse ;  /* 0x0000000dd2d27220 */ /* 0x080fe20000400000 */
[----:B------:R-:W-:Y:S01]  /*e700*/  LOP3.LUT R7, R7, 0xf, RZ, 0xc0, !PT ;  /* 0x0000000f07077812 */ /* 0x000fe200078ec0ff */
[-C--:B------:R-:W-:Y:S01]  /*e710*/  FMUL R211, R211, R13.reuse ;  /* 0x0000000dd3d37220 */ /* 0x080fe20000400000 */
[----:B------:R-:W-:Y:S01]  /*e720*/  LOP3.LUT R8, R25, 0xf, RZ, 0xc0, !PT ;  /* 0x0000000f19087812 */ /* 0x000fe200078ec0ff */
[-C--:B------:R-:W-:Y:S01]  /*e730*/  FMUL R214, R214, R13.reuse ;  /* 0x0000000dd6d67220 */ /* 0x080fe20000400000 */
[----:B------:R-:W-:Y:S01]  /*e740*/  PRMT R48, R97, 0x7604, R100 ;  /* 0x0000760461307816 */ /* 0x000fe20000000064 */
[----:B------:R-:W-:Y:S01]  /*e750*/  SHFL.IDX PT, R34, R34, R7, 0x1c1f ;  /* 0x001c1f0722227589 */ /* 0x000fe200000e0000 */
[----:B------:R-:W-:Y:S01]  /*e760*/  F2FP.SATFINITE.E4M3.F32.PACK_AB_MERGE_C R98, RZ, R98, RZ ;  /* 0x00000062ff62723e */ /* 0x000fe200048070ff */
[----:B------:R-:W-:Y:S01]  /*e770*/  FMUL R215, R215, R13 ;  /* 0x0000000dd7d77220 */ /* 0x000fe20000400000 */
[----:B------:R-:W-:Y:S01]  /*e780*/  F2FP.SATFINITE.E4M3.F32.PACK_AB_MERGE_C R115, RZ, R115, RZ ;  /* 0x00000073ff73723e */ /* 0x000fe200048070ff */
[----:B------:R-:W1:Y:S01]  /*e790*/  SHFL.IDX PT, R11, R11, R8, 0x1c1f ;  /* 0x001c1f080b0b7589 */ /* 0x000e6200000e0000 */
[----:B------:R-:W-:Y:S01]  /*e7a0*/  F2FP.SATFINITE.E4M3.F32.PACK_AB_MERGE_C R235, RZ, R235, RZ ;  /* 0x000000ebffeb723e */ /* 0x000fe200048070ff */
[----:B------:R-:W-:Y:S01]  /*e7b0*/  IMAD.U32 R98, R98, 0x10000, RZ ;  /* 0x0001000062627824 */ /* 0x000fe200078e00ff */
[----:B------:R-:W-:Y:S01]  /*e7c0*/  F2FP.SATFINITE.E4M3.F32.PACK_AB_MERGE_C R99, RZ, R99, RZ ;  /* 0x00000063ff63723e */ /* 0x000fe200048070ff */
[----:B------:R-:W-:Y:S01]  /*e7d0*/  SHFL.IDX PT, R14, R14, R7, 0x1c1f ;  /* 0x001c1f070e0e7589 */ /* 0x000fe200000e0000 */
[----:B------:R-:W-:Y:S01]  /*e7e0*/  F2FP.SATFINITE.E4M3.F32.PACK_AB_MERGE_C R150, RZ, R150, RZ ;  /* 0x00000096ff96723e */ /* 0x000fe200048070ff */
[----:B------:R-:W-:Y:S01]  /*e7f0*/  IMAD.U32 R46, R115, 0x10000, RZ ;  /* 0x00010000732e7824 */ /* 0x000fe200078e00ff */
[----:B------:R-:W-:Y:S01]  /*e800*/  LOP3.LUT R116, R116, 0xff, RZ, 0xc0, !PT ;  /* 0x000000ff74747812 */ /* 0x000fe200078ec0ff */
[----:B------:R-:W2:Y:S01]  /*e810*/  SHFL.IDX PT, R17, R17, R8, 0x1c1f ;  /* 0x001c1f0811117589 */ /* 0x000ea200000e0000 */
[----:B------:R-:W-:Y:S01]  /*e820*/  LOP3.LUT R113, R113, 0xffff, RZ, 0xc0, !PT ;  /* 0x0000ffff71717812 */ /* 0x000fe200078ec0ff */
[----:B------:R-:W-:Y:S01]  /*e830*/  IMAD.U32 R235, R235, 0x10000, RZ ;  /* 0x00010000ebeb7824 */ /* 0x000fe200078e00ff */
[----:B------:R-:W-:Y:S01]  /*e840*/  F2FP.SATFINITE.E4M3.F32.PACK_AB_MERGE_C R106, RZ, R106, RZ ;  /* 0x0000006aff6a723e */ /* 0x000fe200048070ff */
[----:B------:R-:W-:Y:S01]  /*e850*/  SHFL.IDX PT, R20, R20, R7, 0x1c1f ;  /* 0x001c1f0714147589 */ /* 0x000fe200000e0000 */
[----:B------:R-:W-:Y:S01]  /*e860*/  LOP3.LUT R18, R29, R18, RZ, 0xfc, !PT ;  /* 0x000000121d127212 */ /* 0x000fe200078efcff */
[----:B------:R-:W-:Y:S01]  /*e870*/  IMAD.SHL.U32 R29, R134, 0x1000000, RZ ;  /* 0x01000000861d7824 */ /* 0x000fe200078e00ff */
[----:B------:R-:W-:Y:S01]  /*e880*/  F2FP.SATFINITE.E4M3.F32.PACK_AB_MERGE_C R144, RZ, R144, RZ ;  /* 0x00000090ff90723e */ /* 0x000fe200048070ff */
[----:B------:R-:W3:Y:S01]  /*e890*/  SHFL.IDX PT, R19, R19, R8, 0x1c1f ;  /* 0x001c1f0813137589 */ /* 0x000ee200000e0000 */
[----:B------:R-:W-:Y:S01]  /*e8a0*/  F2FP.SATFINITE.E4M3.F32.PACK_AB_MERGE_C R142, RZ, R142, RZ ;  /* 0x0000008eff8e723e */ /* 0x000fe200048070ff */
[----:B------:R-:W-:Y:S01]  /*e8b0*/  IMAD.U32 R106, R106, 0x10000, RZ ;  /* 0x000100006a6a7824 */ /* 0x000fe200078e00ff */
[----:B------:R-:W-:Y:S01]  /*e8c0*/  F2FP.SATFINITE.E4M3.F32.PACK_AB_MERGE_C R63, RZ, R63, RZ ;  /* 0x0000003fff3f723e */ /* 0x000fe200048070ff */
[----:B------:R-:W-:Y:S01]  /*e8d0*/  SHFL.IDX PT, R40, R40, R7, 0x1c1f ;  /* 0x001c1f0728287589 */ /* 0x000fe200000e0000 */
[----:B------:R-:W-:Y:S01]  /*e8e0*/  F2FP.SATFINITE.E4M3.F32.PACK_AB_MERGE_C R83, RZ, R83, RZ ;  /* 0x00000053ff53723e */ /* 0x000fe200048070ff */
[-C--:B------:R-:W-:Y:S01]  /*e8f0*/  FMUL R186, R186, R13.reuse ;  /* 0x0000000dbaba7220 */ /* 0x080fe20000400000 */
[----:B------:R-:W-:Y:S01]  /*e900*/  LOP3.LUT R37, R37, 0xff0000, R78, 0xf8, !PT ;  /* 0x00ff000025257812 */ /* 0x000fe200078ef84e */
[----:B------:R-:W-:Y:S01]  /*e910*/  SHFL.IDX PT, R15, R15, R8, 0x1c1f ;  /* 0x001c1f080f0f7589 */ /* 0x000fe200000e0000 */
[----:B------:R-:W-:Y:S01]  /*e920*/  LOP3.LUT R48, R48, 0xff0000, R143, 0xf8, !PT ;  /* 0x00ff000030307812 */ /* 0x000fe200078ef88f */
[-C--:B------:R-:W-:Y:S01]  /*e930*/  FMUL R187, R187, R13.reuse ;  /* 0x0000000dbbbb7220 */ /* 0x080fe20000400000 */
[----:B------:R-:W-:Y:S01]  /*e940*/  LOP3.LUT R99, R99, 0xffff, RZ, 0xc0, !PT ;  /* 0x0000ffff63637812 */ /* 0x000fe200078ec0ff */
[-C--:B------:R-:W-:Y:S01]  /*e950*/  FMUL R190, R190, R13.reuse ;  /* 0x0000000dbebe7220 */ /* 0x080fe20000400000 */
[----:B------:R-:W-:Y:S01]  /*e960*/  F2FP.SATFINITE.E4M3.F32.PACK_AB_MERGE_C R110, RZ, R110, RZ ;  /* 0x0000006eff6e723e */ /* 0x000fe200048070ff */
[-C--:B------:R-:W-:Y:S01]  /*e970*/  FMUL R191, R191, R13.reuse ;  /* 0x0000000dbfbf7220 */ /* 0x080fe20000400000 */
[----:B------:R-:W-:Y:S01]  /*e980*/  F2FP.SATFINITE.E4M3.F32.PACK_AB_MERGE_C R118, RZ, R118, RZ ;  /* 0x00000076ff76723e */ /* 0x000fe200048070ff */
[-C--:B------:R-:W-:Y:S01]  /*e990*/  FMUL R194, R194, R13.reuse ;  /* 0x0000000dc2c27220 */ /* 0x080fe20000400000 */
[----:B------:R-:W-:Y:S01]  /*e9a0*/  LOP3.LUT R150, R150, 0xffff, RZ, 0xc0, !PT ;  /* 0x0000ffff96967812 */ /* 0x000fe200078ec0ff */
        /* <DEDUP_REMOVED lines=9> */
[----:B------:R-:W-:Y:S01]  /*ea40*/  PRMT R56, R113, 0x7604, R116 ;  /* 0x0000760471387816 */ /* 0x000fe20000000074 */
[----:B------:R-:W-:Y:S01]  /*ea50*/  FMUL R174, R174, R13 ;  /* 0x0000000daeae7220 */ /* 0x000fe20000400000 */
[----:B------:R-:W-:Y:S01]  /*ea60*/  F2FP.SATFINITE.E4M3.F32.PACK_AB_MERGE_C R233, RZ, R233, RZ ;  /* 0x000000e9ffe9723e */ /* 0x000fe200048070ff */
[----:B------:R-:W-:Y:S01]  /*ea70*/  FMUL R175, R175, R13 ;  /* 0x0000000dafaf7220 */ /* 0x000fe20000400000 */
[----:B------:R-:W-:Y:S01]  /*ea80*/  F2FP.SATFINITE.E4M3.F32.PACK_AB_MERGE_C R131, RZ, R131, RZ ;  /* 0x00000083ff83723e */ /* 0x000fe200048070ff */
[-C--:B------:R-:W-:Y:S01]  /*ea90*/  FMUL R178, R178, R13.reuse ;  /* 0x0000000db2b27220 */ /* 0x080fe20000400000 */
[----:B------:R-:W-:Y:S01]  /*eaa0*/  LOP3.LUT R144, R144, 0xffff, RZ, 0xc0, !PT ;  /* 0x0000ffff90907812 */ /* 0x000fe200078ec0ff */
[-C--:B------:R-:W-:Y:S01]  /*eab0*/  FMUL R179, R179, R13.reuse ;  /* 0x0000000db3b37220 */ /* 0x080fe20000400000 */
[----:B------:R-:W-:Y:S01]  /*eac0*/  LOP3.LUT R142, R142, 0xffff, RZ, 0xc0, !PT ;  /* 0x0000ffff8e8e7812 */ /* 0x000fe200078ec0ff */
[----:B------:R-:W-:Y:S01]  /*ead0*/  IMAD.U32 R131, R131, 0x10000, RZ ;  /* 0x0001000083837824 */ /* 0x000fe200078e00ff */
[----:B------:R-:W-:Y:S01]  /*eae0*/  F2FP.SATFINITE.E4M3.F32.PACK_AB_MERGE_C R234, RZ, R234, RZ ;  /* 0x000000eaffea723e */ /* 0x000fe200048070ff */
[----:B------:R-:W-:Y:S01]  /*eaf0*/  IMAD.SHL.U32 R144, R144, 0x1000000, RZ ;  /* 0x0100000090907824 */ /* 0x000fe200078e00ff */
[----:B------:R-:W-:Y:S01]  /*eb00*/  F2FP.SATFINITE.E4M3.F32.PACK_AB_MERGE_C R236, RZ, R236, RZ ;  /* 0x000000ecffec723e */ /* 0x000fe200048070ff */
[----:B------:R-:W-:Y:S01]  /*eb10*/  IMAD.SHL.U32 R142, R142, 0x1000000, RZ ;  /* 0x010000008e8e7824 */ /* 0x000fe200078e00ff */
[----:B------:R-:W-:Y:S01]  /*eb20*/  LOP3.LUT R63, R63, 0xffff, RZ, 0xc0, !PT ;  /* 0x0000ffff3f3f7812 */ /* 0x000fe200078ec0ff */
[-C--:B------:R-:W-:Y:S01]  /*eb30*/  FMUL R182, R182, R13.reuse ;  /* 0x0000000db6b67220 */ /* 0x080fe20000400000 */
[----:B------:R-:W-:Y:S01]  /*eb40*/  LOP3.LUT R83, R83, 0xffff, RZ, 0xc0, !PT ;  /* 0x0000ffff53537812 */ /* 0x000fe200078ec0ff */
[----:B------:R-:W-:Y:S01]  /*eb50*/  FMUL R183, R183, R13 ;  /* 0x0000000db7b77220 */ /* 0x000fe20000400000 */
[----:B------:R-:W-:Y:S01]  /*eb60*/  LOP3.LUT R37, R37, R30, RZ, 0xfc, !PT ;  /* 0x0000001e25257212 */ /* 0x000fe200078efcff */
[----:B------:R-:W-:Y:S01]  /*eb70*/  IMAD.SHL.U32 R30, R99, 0x1000000, RZ ;  /* 0x01000000631e7824 */ /* 0x000fe200078e00ff */
[----:B------:R-:W-:Y:S01]  /*eb80*/  LOP3.LUT R48, R48, R29, RZ, 0xfc, !PT ;  /* 0x0000001d30307212 */ /* 0x000fe200078efcff */
[----:B------:R-:W-:Y:S01]  /*eb90*/  IMAD.SHL.U32 R29, R150, 0x1000000, RZ ;  /* 0x01000000961d7824 */ /* 0x000fe200078e00ff */
[----:B------:R-:W-:Y:S01]  /*eba0*/  LOP3.LUT R110, R110, 0xffff, RZ, 0xc0, !PT ;  /* 0x0000ffff6e6e7812 */ /* 0x000fe200078ec0ff */
        /* <DEDUP_REMOVED lines=14> */
[----:B------:R-:W-:Y:S01]  /*ec90*/  IMAD.U32 R46, R233, 0x10000, RZ ;  /* 0x00010000e92e7824 */ /* 0x000fe200078e00ff */
[----:B------:R-:W-:Y:S01]  /*eca0*/  LOP3.LUT R56, R56, 0xff0000, R235, 0xf8, !PT ;  /* 0x00ff000038387812 */ /* 0x000fe200078ef8eb */
[----:B------:R-:W-:Y:S01]  /*ecb0*/  IMAD.SHL.U32 R91, R91, 0x1000000, RZ ;  /* 0x010000005b5b7824 */ /* 0x000fe200078e00ff */
[----:B------:R-:W-:Y:S01]  /*ecc0*/  LOP3.LUT R234, R234, 0xffff, RZ, 0xc0, !PT ;  /* 0x0000ffffeaea7812 */ /* 0x000fe200078ec0ff */
[-C--:B------:R-:W-:Y:S01]  /*ecd0*/  FMUL R154, R154, R13.reuse ;  /* 0x0000000d9a9a7220 */ /* 0x080fe20000400000 */
[----:B------:R-:W-:Y:S01]  /*ece0*/  LOP3.LUT R236, R236, 0xffff, RZ, 0xc0, !PT ;  /* 0x0000ffffecec7812 */ /* 0x000fe200078ec0ff */
[-C--:B------:R-:W-:Y:S01]  /*ecf0*/  FMUL R155, R155, R13.reuse ;  /* 0x0000000d9b9b7220 */ /* 0x080fe20000400000 */
[----:B------:R-:W-:Y:S01]  /*ed00*/  LOP3.LUT R53, R53, 0xff0000, R106, 0xf8, !PT ;  /* 0x00ff000035357812 */ /* 0x000fe200078ef86a */
[----:B------:R-:W-:Y:S01]  /*ed10*/  IMAD.SHL.U32 R234, R234, 0x1000000, RZ ;  /* 0x01000000eaea7824 */ /* 0x000fe200078e00ff */
[----:B------:R-:W-:Y:S01]  /*ed20*/  LOP3.LUT R30, R41, R30, RZ, 0xfc, !PT ;  /* 0x0000001e291e7212 */ /* 0x000fe200078efcff */
[----:B------:R-:W-:Y:S01]  /*ed30*/  FMUL R158, R158, R13 ;  /* 0x0000000d9e9e7220 */ /* 0x000fe20000400000 */
[----:B------:R-:W-:Y:S01]  /*ed40*/  LOP3.LUT R56, R56, R29, RZ, 0xfc, !PT ;  /* 0x0000001d38387212 */ /* 0x000fe200078efcff */
[----:B------:R-:W-:Y:S01]  /*ed50*/  IMAD.SHL.U32 R29, R236, 0x1000000, RZ ;  /* 0x01000000ec1d7824 */ /* 0x000fe200078e00ff */
[----:B------:R-:W-:Y:S01]  /*ed60*/  LOP3.LUT R27, R27, 0xff0000, R46, 0xf8, !PT ;  /* 0x00ff00001b1b7812 */ /* 0x000fe200078ef82e */
[-C--:B------:R-:W-:Y:S01]  /*ed70*/  FMUL R159, R159, R13.reuse ;  /* 0x0000000d9f9f7220 */ /* 0x080fe20000400000 */
[----:B------:R-:W-:Y:S01]  /*ed80*/  LOP3.LUT R26, R26, 0xff0000, R131, 0xf8, !PT ;  /* 0x00ff00001a1a7812 */ /* 0x000fe200078ef883 */
[-C--:B------:R-:W-:Y:S01]  /*ed90*/  FMUL R162, R162, R13.reuse ;  /* 0x0000000da2a27220 */ /* 0x080fe20000400000 */
[----:B------:R-:W-:Y:S01]  /*eda0*/  LOP3.LUT R53, R53, R144, RZ, 0xfc, !PT ;  /* 0x0000009035357212 */ /* 0x000fe200078efcff */
[-C--:B------:R-:W-:Y:S01]  /*edb0*/  FMUL R163, R163, R13.reuse ;  /* 0x0000000da3a37220 */ /* 0x080fe20000400000 */
[----:B------:R-:W-:Y:S01]  /*edc0*/  LOP3.LUT R49, R49, R142, RZ, 0xfc, !PT ;  /* 0x0000008e31317212 */ /* 0x000fe200078efcff */
[----:B------:R-:W-:Y:S01]  /*edd0*/  FMUL R166, R166, R13 ;  /* 0x0000000da6a67220 */ /* 0x000fe20000400000 */
[----:B------:R-:W-:Y:S01]  /*ede0*/  LOP3.LUT R28, R28, R63, RZ, 0xfc, !PT ;  /* 0x0000003f1c1c7212 */ /* 0x000fe200078efcff */
[----:B------:R-:W-:Y:S01]  /*edf0*/  FMUL R167, R167, R13 ;  /* 0x0000000da7a77220 */ /* 0x000fe20000400000 */
[----:B------:R-:W-:-:S02]  /*ee00*/  LOP3.LUT R36, R36, R83, RZ, 0xfc, !PT ;  /* 0x0000005324247212 */ /* 0x000fc400078efcff */
[----:B------:R-:W-:Y:S02]  /*ee10*/  LOP3.LUT R61, R61, R110, RZ, 0xfc, !PT ;  /* 0x0000006e3d3d7212 */ /* 0x000fe400078efcff */
[----:B------:R-:W-:Y:S02]  /*ee20*/  LOP3.LUT R57, R57, R118, RZ, 0xfc, !PT ;  /* 0x0000007639397212 */ /* 0x000fe400078efcff */
[----:B------:R-:W-:Y:S02]  /*ee30*/  LOP3.LUT R65, R65, R138, RZ, 0xfc, !PT ;  /* 0x0000008a41417212 */ /* 0x000fe400078efcff */
[----:B------:R-:W-:Y:S02]  /*ee40*/  SEL R42, R103, R30, P1 ;  /* 0x0000001e672a7207 */ /* 0x000fe40000800000 */
[----:B------:R-:W-:Y:S02]  /*ee50*/  LOP3.LUT R24, R24, R55, RZ, 0xfc, !PT ;  /* 0x0000003718187212 */ /* 0x000fe400078efcff */
[----:B------:R-:W-:Y:S01]  /*ee60*/  LOP3.LUT R45, R45, R140, RZ, 0xfc, !PT ;  /* 0x0000008c2d2d7212 */ /* 0x000fe200078efcff */
[----:B------:R-:W-:Y:S01]  /*ee70*/  SHFL.IDX PT, R43, R42, R7, 0x1c1f ;  /* 0x001c1f072a2b7589 */ /* 0x000fe200000e0000 */
[----:B------:R-:W-:-:S02]  /*ee80*/  LOP3.LUT R44, R44, R91, RZ, 0xfc, !PT ;  /* 0x0000005b2c2c7212 */ /* 0x000fc400078efcff */
[----:B------:R-:W-:Y:S02]  /*ee90*/  SEL R103, R30, R103, P1 ;  /* 0x000000671e677207 */ /* 0x000fe40000800000 */
[----:B------:R-:W-:Y:S02]  /*eea0*/  LOP3.LUT R27, R27, R234, RZ, 0xfc, !PT ;  /* 0x000000ea1b1b7212 */ /* 0x000fe400078efcff */
[----:B------:R-:W-:Y:S02]  /*eeb0*/  LOP3.LUT R26, R26, R29, RZ, 0xfc, !PT ;  /* 0x0000001d1a1a7212 */ /* 0x000fe400078efcff */
[----:B------:R-:W-:Y:S02]  /*eec0*/  SEL R32, R37, R18, P1 ;  /* 0x0000001225207207 */ /* 0x000fe40000800000 */
[----:B------:R-:W-:Y:S02]  /*eed0*/  SEL R31, R18, R37, P1 ;  /* 0x00000025121f7207 */ /* 0x000fe40000800000 */
[----:B------:R-:W-:Y:S01]  /*eee0*/  SEL R30, R52, R53, P1 ;  /* 0x00000035341e7207 */ /* 0x000fe20000800000 */
[----:B------:R-:W-:Y:S01]  /*eef0*/  SHFL.IDX PT, R37, R32, R7, 0x1c1f ;  /* 0x001c1f0720257589 */ /* 0x000fe200000e0000 */
[----:B------:R-:W-:-:S02]  /*ef00*/  SEL R50, R48, R49, P1 ;  /* 0x0000003130327207 */ /* 0x000fc40000800000 */
[----:B------:R-:W-:Y:S02]  /*ef10*/  SEL R38, R28, R23, P1 ;  /* 0x000000171c267207 */ /* 0x000fe40000800000 */
[----:B------:R-:W-:Y:S02]  /*ef20*/  SEL R18, R33, R36, P1 ;  /* 0x0000002421127207 */ /* 0x000fe40000800000 */
[----:B------:R-:W-:Y:S01]  /*ef30*/  SEL R53, R53, R52, P1 ;  /* 0x0000003435357207 */ /* 0x000fe20000800000 */
[----:B------:R-:W-:Y:S01]  /*ef40*/  SHFL.IDX PT, R50, R50, R7, 0x1c1f ;  /* 0x001c1f0732327589 */ /* 0x000fe200000e0000 */
[----:B------:R-:W-:Y:S02]  /*ef50*/  SEL R49, R49, R48, P1 ;  /* 0x0000003031317207 */ /* 0x000fe40000800000 */
[----:B------:R-:W-:Y:S01]  /*ef60*/  SEL R23, R23, R28, P1 ;  /* 0x0000001c17177207 */ /* 0x000fe20000800000 */
[----:B------:R-:W-:Y:S01]  /*ef70*/  SHFL.IDX PT, R38, R38, R7, 0x1c1f ;  /* 0x001c1f0726267589 */ /* 0x000fe200000e0000 */
[----:B------:R-:W-:-:S02]  /*ef80*/  SEL R33, R36, R33, P1 ;  /* 0x0000002124217207 */ /* 0x000fc40000800000 */
[----:B------:R-:W-:Y:S01]  /*ef90*/  SEL R48, R60, R61, P1 ;  /* 0x0000003d3c307207 */ /* 0x000fe20000800000 */
[----:B------:R-:W-:Y:S01]  /*efa0*/  SHFL.IDX PT, R18, R18, R7, 0x1c1f ;  /* 0x001c1f0712127589 */ /* 0x000fe200000e0000 */
[----:B------:R-:W-:Y:S02]  /*efb0*/  SEL R52, R56, R57, P1 ;  /* 0x0000003938347207 */ /* 0x000fe40000800000 */
[----:B------:R-:W-:Y:S01]  /*efc0*/  SEL R54, R64, R65, P1 ;  /* 0x0000004140367207 */ /* 0x000fe20000800000 */
[----:B------:R-:W4:Y:S01]  /*efd0*/  SHFL.IDX PT, R23, R23, R8, 0x1c1f ;  /* 0x001c1f0817177589 */ /* 0x000f2200000e0000 */
[----:B------:R-:W-:Y:S02]  /*efe0*/  SEL R22, R24, R21, P1 ;  /* 0x0000001518167207 */ /* 0x000fe40000800000 */
[----:B------:R-:W-:Y:S01]  /*eff0*/  SEL R36, R44, R45, P1 ;  /* 0x0000002d2c247207 */ /* 0x000fe20000800000 */
[----:B------:R5:W-:Y:S01]  /*f000*/  SHFL.IDX PT, R39, R33, R8, 0x1c1f ;  /* 0x001c1f0821277589 */ /* 0x000be200000e0000 */
[----:B------:R-:W-:-:S02]  /*f010*/  SEL R61, R61, R60, P1 ;  /* 0x0000003c3d3d7207 */ /* 0x000fc40000800000 */
[----:B------:R-:W-:Y:S01]  /*f020*/  SEL R57, R57, R56, P1 ;  /* 0x0000003839397207 */ /* 0x000fe20000800000 */
[----:B------:R-:W-:Y:S01]  /*f030*/  SHFL.IDX PT, R41, R36, R7, 0x1c1f ;  /* 0x001c1f0724297589 */ /* 0x000fe200000e0000 */
[----:B------:R-:W-:Y:S02]  /*f040*/  SEL R65, R65, R64, P1 ;  /* 0x0000004041417207 */ /* 0x000fe40000800000 */
[----:B------:R-:W-:Y:S01]  /*f050*/  SEL R21, R21, R24, P1 ;  /* 0x0000001815157207 */ /* 0x000fe20000800000 */
[----:B------:R-:W-:Y:S01]  /*f060*/  SHFL.IDX PT, R46, R53, R8, 0x1c1f ;  /* 0x001c1f08352e7589 */ /* 0x000fe200000e0000 */
[----:B------:R-:W-:Y:S02]  /*f070*/  SEL R45, R45, R44, P1 ;  /* 0x0000002c2d2d7207 */ /* 0x000fe40000800000 */
[----:B------:R-:W-:Y:S01]  /*f080*/  SEL R56, R26, R27, P1 ;  /* 0x0000001b1a387207 */ /* 0x000fe20000800000 */
[----:B------:R-:W5:Y:S01]  /*f090*/  SHFL.IDX PT, R44, R103, R8, 0x1c1f ;  /* 0x001c1f08672c7589 */ /* 0x000f6200000e0000 */
[----:B------:R-:W-:-:S02]  /*f0a0*/  SEL R47, R27, R26, P1 ;  /* 0x0000001a1b2f7207 */ /* 0x000fc40000800000 */
[CCC-:B-1----:R-:W-:Y:S01]  /*f0b0*/  PRMT R24, R34.reuse, R6.reuse, R11.reuse ;  /* 0x0000000622187216 */ /* 0x1c2fe2000000000b */
[----:B------:R-:W-:Y:S01]  /*f0c0*/  SHFL.IDX PT, R48, R48, R7, 0x1c1f ;  /* 0x001c1f0730307589 */ /* 0x000fe200000e0000 */
[-C--:B------:R-:W-:Y:S02]  /*f0d0*/  PRMT R25, R34, R5.reuse, R11 ;  /* 0x0000000522197216 */ /* 0x080fe4000000000b */
[CCC-:B--2---:R-:W-:Y:S01]  /*f0e0*/  PRMT R26, R14.reuse, R6.reuse, R17.reuse ;  /* 0x000000060e1a7216 */ /* 0x1c4fe20000000011 */
[----:B------:R-:W1:Y:S01]  /*f0f0*/  SHFL.IDX PT, R11, R30, R7, 0x1c1f ;  /* 0x001c1f071e0b7589 */ /* 0x000e6200000e0000 */
[-C--:B------:R-:W-:Y:S02]  /*f100*/  PRMT R27, R14, R5.reuse, R17 ;  /* 0x000000050e1b7216 */ /* 0x080fe40000000011 */
[C-C-:B---3--:R-:W-:Y:S01]  /*f110*/  PRMT R28, R20.reuse, R6, R19.reuse ;  /* 0x00000006141c7216 */ /* 0x148fe20000000013 */
[----:B------:R-:W2:Y:S01]  /*f120*/  SHFL.IDX PT, R14, R31, R8, 0x1c1f ;  /* 0x001c1f081f0e7589 */ /* 0x000ea200000e0000 */
[----:B------:R-:W-:-:S02]  /*f130*/  PRMT R29, R20, R5, R19 ;  /* 0x00000005141d7216 */ /* 0x000fc40000000013 */
[----:B------:R-:W-:Y:S01]  /*f140*/  SHF.L.U32 R51, R4, 0x1f, RZ ;  /* 0x0000001f04337819 */ /* 0x000fe200000006ff */
[----:B------:R3:W2:Y:S01]  /*f150*/  SHFL.IDX PT, R20, R45, R8, 0x1c1f ;  /* 0x001c1f082d147589 */ /* 0x0006a200000e0000 */
[CCC-:B----4-:R-:W-:Y:S02]  /*f160*/  PRMT R32, R38.reuse, R6.reuse, R23.reuse ;  /* 0x0000000626207216 */ /* 0x1d0fe40000000017 */
[----:B------:R4:W4:Y:S01]  /*f170*/  SYNCS.PHASECHK.TRANS64.TRYWAIT P3, [UR10+0x37000], R51 ;  /* 0x03700033ff0075a7 */ /* 0x000922000806014a */
[----:B------:R-:W2:Y:S01]  /*f180*/  SHFL.IDX PT, R61, R61, R8, 0x1c1f ;  /* 0x001c1f083d3d7589 */ /* 0x000ea200000e0000 */
[----:B-----5:R-:W-:Y:S02]  /*f190*/  PRMT R33, R38, R5, R23 ;  /* 0x0000000526217216 */ /* 0x020fe40000000017 */
[-C--:B------:R-:W-:Y:S01]  /*f1a0*/  PRMT R34, R40, R6.reuse, R15 ;  /* 0x0000000628227216 */ /* 0x080fe2000000000f */
[----:B------:R-:W-:Y:S01]  /*f1b0*/  SHFL.IDX PT, R54, R54, R7, 0x1c1f ;  /* 0x001c1f0736367589 */ /* 0x000fe200000e0000 */
[----:B------:R-:W-:-:S02]  /*f1c0*/  PRMT R42, R43, R6, R44 ;  /* 0x000000062b2a7216 */ /* 0x000fc4000000002c */
[-C--:B------:R-:W-:Y:S01]  /*f1d0*/  PRMT R35, R40, R5.reuse, R15 ;  /* 0x0000000528237216 */ /* 0x080fe2000000000f */
[----:B------:R-:W5:Y:S01]  /*f1e0*/  SHFL.IDX PT, R65, R65, R8, 0x1c1f ;  /* 0x001c1f0841417589 */ /* 0x000f6200000e0000 */
[-C--:B------:R-:W-:Y:S02]  /*f1f0*/  PRMT R43, R43, R5.reuse, R44 ;  /* 0x000000052b2b7216 */ /* 0x080fe4000000002c */
[-C--:B------:R-:W-:Y:S01]  /*f200*/  PRMT R38, R18, R6.reuse, R39 ;  /* 0x0000000612267216 */ /* 0x080fe20000000027 */
[----:B------:R-:W-:Y:S01]  /*f210*/  SHFL.IDX PT, R22, R22, R7, 0x1c1f ;  /* 0x001c1f0716167589 */ /* 0x000fe200000e0000 */
[CCC-:B-1----:R-:W-:Y:S02]  /*f220*/  PRMT R44, R11.reuse, R6.reuse, R46.reuse ;  /* 0x000000060b2c7216 */ /* 0x1c2fe4000000002e */
[----:B---3--:R-:W-:Y:S01]  /*f230*/  PRMT R45, R11, R5, R46 ;  /* 0x000000050b2d7216 */ /* 0x008fe2000000002e */
[----:B------:R-:W1:Y:S01]  /*f240*/  SHFL.IDX PT, R21, R21, R8, 0x1c1f ;  /* 0x001c1f0815157589 */ /* 0x000e6200000e0000 */
[----:B--2---:R-:W-:-:S02]  /*f250*/  PRMT R36, R37, R6, R14 ;  /* 0x0000000625247216 */ /* 0x004fc4000000000e */
[-C--:B------:R-:W-:Y:S01]  /*f260*/  PRMT R37, R37, R5.reuse, R14 ;  /* 0x0000000525257216 */ /* 0x080fe2000000000e */
[----:B------:R-:W2:Y:S01]  /*f270*/  SHFL.IDX PT, R49, R49, R8, 0x1c1f ;  /* 0x001c1f0831317589 */ /* 0x000ea200000e0000 */
[CCC-:B------:R-:W-:Y:S02]  /*f280*/  PRMT R40, R41.reuse, R6.reuse, R20.reuse ;  /* 0x0000000629287216 */ /* 0x1c0fe40000000014 */
[-C--:B------:R-:W-:Y:S01]  /*f290*/  PRMT R39, R18, R5.reuse, R39 ;  /* 0x0000000512277216 */ /* 0x080fe20000000027 */
[----:B------:R-:W-:Y:S01]  /*f2a0*/  SHFL.IDX PT, R52, R52, R7, 0x1c1f ;  /* 0x001c1f0734347589 */ /* 0x000fe200000e0000 */
[C-C-:B------:R-:W-:Y:S02]  /*f2b0*/  PRMT R60, R48.reuse, R6, R61.reuse ;  /* 0x00000006303c7216 */ /* 0x140fe4000000003d */
[-C--:B------:R-:W-:Y:S01]  /*f2c0*/  PRMT R41, R41, R5.reuse, R20 ;  /* 0x0000000529297216 */ /* 0x080fe20000000014 */
[----:B------:R-:W3:Y:S01]  /*f2d0*/  SHFL.IDX PT, R57, R57, R8, 0x1c1f ;  /* 0x001c1f0839397589 */ /* 0x000ee200000e0000 */
[----:B------:R-:W-:-:S03]  /*f2e0*/  PRMT R61, R48, R5, R61 ;  /* 0x00000005303d7216 */ /* 0x000fc6000000003d */
[----:B------:R-:W-:Y:S01]  /*f2f0*/  SHFL.IDX PT, R56, R56, R7, 0x1c1f ;  /* 0x001c1f0738387589 */ /* 0x000fe200000e0000 */
[CCC-:B-----5:R-:W-:Y:S02]  /*f300*/  PRMT R64, R54.reuse, R6.reuse, R65.reuse ;  /* 0x0000000636407216 */ /* 0x1e0fe40000000041 */
[-C--:B------:R-:W-:Y:S01]  /*f310*/  PRMT R65, R54, R5.reuse, R65 ;  /* 0x0000000536417216 */ /* 0x080fe20000000041 */
[----:B------:R5:W4:Y:S01]  /*f320*/  SHFL.IDX PT, R13, R47, R8, 0x1c1f ;  /* 0x001c1f082f0d7589 */ /* 0x000b2200000e0000 */
[CCC-:B-1----:R-:W-:Y:S02]  /*f330*/  PRMT R30, R22.reuse, R6.reuse, R21.reuse ;  /* 0x00000006161e7216 */ /* 0x1c2fe40000000015 */
[-C--:B------:R-:W-:Y:S02]  /*f340*/  PRMT R31, R22, R5.reuse, R21 ;  /* 0x00000005161f7216 */ /* 0x080fe40000000015 */
[C-C-:B--2---:R-:W-:Y:S02]  /*f350*/  PRMT R46, R50.reuse, R6, R49.reuse ;  /* 0x00000006322e7216 */ /* 0x144fe40000000031 */
[----:B-----5:R-:W-:-:S02]  /*f360*/  PRMT R47, R50, R5, R49 ;  /* 0x00000005322f7216 */ /* 0x020fc40000000031 */
[CCC-:B---3--:R-:W-:Y:S02]  /*f370*/  PRMT R62, R52.reuse, R6.reuse, R57.reuse ;  /* 0x00000006343e7216 */ /* 0x1c8fe40000000039 */
[-C--:B------:R-:W-:Y:S02]  /*f380*/  PRMT R63, R52, R5.reuse, R57 ;  /* 0x00000005343f7216 */ /* 0x080fe40000000039 */
[C-C-:B----4-:R-:W-:Y:S02]  /*f390*/  PRMT R66, R56.reuse, R6, R13.reuse ;  /* 0x0000000638427216 */ /* 0x150fe4000000000d */
[----:B------:R-:W-:Y:S01]  /*f3a0*/  PRMT R67, R56, R5, R13 ;  /* 0x0000000538437216 */ /* 0x000fe2000000000d */
[----:B------:R-:W-:Y:S06]  /*f3b0*/  @!P0 BRA `(.L_x_27) ;  /* 0x0000000000048947 */ /* 0x000fec0003800000 */
[----:B------:R-:W-:Y:S01]  /*f3c0*/  BPT.TRAP 0x1 ;  /* 0x000000040000795c */ /* 0x000fe20000300000 */
.L_x_27:
[----:B------:R-:W-:Y:S05]  /*f3d0*/  @P3 BRA `(.L_x_28) ;  /* 0x0000000000083947 */ /* 0x000fea0003800000 */
[----:B------:R-:W1:Y:S02]  /*f3e0*/  SYNCS.PHASECHK.TRANS64.TRYWAIT P3, [UR10+0x37000], R51 ;  /* 0x03700033ff0075a7 */ /* 0x000e64000806014a */
[----:B-1----:R-:W-:Y:S05]  /*f3f0*/  @!P3 BRA `(.L_x_29) ;  /* 0x000000c8005cb947 */ /* 0x002fea0003800000 */
.L_x_28:
[----:B------:R-:W-:Y:S01]  /*f400*/  UIMAD UR10, UR5, 0xa00, UR6 ;  /* 0x00000a00050a78a4 */ /* 0x000fe2000f8e0206 */
[----:B------:R-:W-:Y:S01]  /*f410*/  WARPGROUP.ARRIVE ;  /* 0x00000000000079c5 */ /* 0x000fe20000000000 */
[----:B------:R-:W-:Y:S01]  /*f420*/  UMOV UR11, 0x40000040 ;  /* 0x40000040000b7882 */ /* 0x000fe20000000000 */
[----:B------:R-:W-:Y:S01]  /*f430*/  UMOV UR15, 0x40000040 ;  /* 0x40000040000f7882 */ /* 0x000fe20000000000 */
[----:B------:R-:W-:Y:S02]  /*f440*/  UIADD3 UR14, UR10, 0x100, URZ ;  /* 0x000001000a0e7890 */ /* 0x000fe4000fffe03f */
[----:B------:R-:W-:Y:S01]  /*f450*/  UIADD3 UR18, UR10, 0x200, URZ ;  /* 0x000002000a127890 */ /* 0x000fe2000fffe03f */
[----:B------:R-:W-:Y:S02]  /*f460*/  UMOV UR19, 0x40000040 ;  /* 0x4000004000137882 */ /* 0x000fe40000000000 */
[----:B------:R-:W-:Y:S01]  /*f470*/  QGMMA.64x32x32.F32.E4M3.E4M3 R216, R24, gdesc[UR8], R216, gsb0 ;  /* 0x0060000818d87df3 */ /* 0x000fe200080008d8 */
[----:B------:R-:W-:Y:S01]  /*f480*/  UIADD3 UR22, UR10, 0x300, URZ ;  /* 0x000003000a167890 */ /* 0x000fe2000fffe03f */
[----:B------:R-:W-:Y:S01]  /*f490*/  UMOV UR23, 0x40000040 ;  /* 0x4000004000177882 */ /* 0x000fe20000000000 */
[----:B------:R-:W-:Y:S01]  /*f4a0*/  UIADD3 UR26, UR10, 0x400, URZ ;  /* 0x000004000a1a7890 */ /* 0x000fe2000fffe03f */
[----:B------:R-:W-:Y:S01]  /*f4b0*/  UMOV UR27, 0x40000040 ;  /* 0x40000040001b7882 */ /* 0x000fe20000000000 */
[----:B------:R-:W-:Y:S01]  /*f4c0*/  UMOV UR11, 0x40000040 ;  /* 0x40000040000b7882 */ /* 0x000fe20000000000 */
[----:B------:R-:W-:-:S02]  /*f4d0*/  WARPGROUP.DEPBAR.LE gsb0, 0x0 ;  /* 0x00008000000079c5 */ /* 0x000fc40000010000 */
        /* <DEDUP_REMOVED lines=169> */
[----:B------:R-:W-:Y:S01]  /*ff70*/  UIADD3 UR10, UR10, 0x906, URZ ;  /* 0x000009060a0a7890 */ /* 0x000fe2000fffe03f */
        /* <DEDUP_REMOVED lines=18> */
.L_x_30:
[----:B------:R-:W-:-:S04]  /*100a0*/  ULEA UR10, UR4, UR36, 0x3 ;  /* 0x00000024040a7291 */ /* 0x000fc8000f8e183f */
[----:B------:R-:W-:-:S04]  /*100b0*/  UIADD3 UR10, UR10, 0x37028, URZ ;  /* 0x000370280a0a7890 */ /* 0x000fc8000fffe03f */
[----:B------:R-:W-:-:S09]  /*100c0*/  UPRMT UR10, URZ, 0x654, UR10 ;  /* 0x000006543f0a7896 */ /* 0x000fd2000800000a */
[----:B------:R-:W-:Y:S01]  /*100d0*/  SYNCS.ARRIVE.TRANS64.RED.A1T0 RZ, [UR10], RZ ;  /* 0x000000ffffff79a7 */ /* 0x000fe2000810040a */
[----:B------:R-:W-:Y:S05]  /*100e0*/  @P2 BRA `(.L_x_31) ;  /* 0x0000000000042947 */ /* 0x000fea0003800000 */
[----:B------:R-:W-:Y:S01]  /*100f0*/  BPT.TRAP 0x1 ;  /* 0x000000040000795c */ /* 0x000fe20000300000 */
.L_x_31:
[----:B------:R-:W-:-:S04]  /*10100*/  UIADD3 UR4, UR4, 0x1, URZ ;  /* 0x0000000104047890 */ /* 0x000fc8000fffe03f */
[----:B------:R-:W-:-:S04]  /*10110*/  UISETP.NE.AND UP0, UPT, UR4, 0x5, UPT ;  /* 0x000000050400788c */ /* 0x000fc8000bf05270 */
[----:B------:R-:W-:Y:S01]  /*10120*/  USEL UR10, UR4, URZ, UP0 ;  /* 0x0000003f040a7287 */ /* 0x000fe20008000000 */
[----:B------:R-:W-:Y:S11]  /*10130*/  @!P0 BRA `(.L_x_32) ;  /* 0x0000000000048947 */ /* 0x000ff60003800000 */
[----:B------:R-:W-:Y:S01]  /*10140*/  BPT.TRAP 0x1 ;  /* 0x000000040000795c */ /* 0x000fe20000300000 */
.L_x_32:
[----:B------:R-:W-:-:S04]  /*10150*/  ULEA UR4, UR10, UR36, 0x3 ;  /* 0x000000240a047291 */ /* 0x000fc8000f8e183f */
[----:B------:R-:W-:-:S04]  /*10160*/  UIADD3 UR4, UR4, 0x37028, URZ ;  /* 0x0003702804047890 */ /* 0x000fc8000fffe03f */
[----:B------:R-:W-:-:S09]  /*10170*/  UPRMT UR4, URZ, 0x654, UR4 ;  /* 0x000006543f047896 */ /* 0x000fd20008000004 */
[----:B------:R-:W-:Y:S01]  /*10180*/  SYNCS.ARRIVE.TRANS64.RED.A1T0 RZ, [UR4], RZ ;  /* 0x000000ffffff79a7 */ /* 0x000fe20008100404 */
[----:B------:R-:W-:Y:S05]  /*10190*/  @P2 BRA `(.L_x_33) ;  /* 0x0000000000042947 */ /* 0x000fea0003800000 */
[----:B------:R-:W-:Y:S01]  /*101a0*/  BPT.TRAP 0x1 ;  /* 0x000000040000795c */ /* 0x000fe20000300000 */
.L_x_33:
[----:B------:R-:W-:Y:S01]  /*101b0*/  UIADD3 UR5, UR5, 0x1, URZ ;  /* 0x0000000105057890 */ /* 0x000fe2000fffe03f */
[C---:B------:R-:W-:Y:S01]  /*101c0*/  ISETP.GT.AND P3, PT, R9.reuse, 0x2, PT ;  /* 0x000000020900780c */ /* 0x040fe20003f64270 */
[----:B------:R-:W-:Y:S01]  /*101d0*/  UIADD3 UR4, UR10, 0x1, URZ ;  /* 0x000000010a047890 */ /* 0x000fe2000fffe03f */
[----:B------:R-:W-:Y:S01]  /*101e0*/  VIADD R9, R9, 0xffffffff ;  /* 0xffffffff09097836 */ /* 0x000fe20000000000 */
[----:B------:R-:W-:Y:S01]  /*101f0*/  UISETP.NE.AND UP2, UPT, UR5, 0x5, UPT ;  /* 0x000000050500788c */ /* 0x000fe2000bf45270 */
[----:B------:R-:W-:Y:S01]  /*10200*/  VIADD R0, R0, 0x100 ;  /* 0x0000010000007836 */ /* 0x000fe20000000000 */
[----:B------:R-:W-:Y:S01]  /*10210*/  UISETP.NE.AND UP0, UPT, UR4, 0x5, UPT ;  /* 0x000000050400788c */ /* 0x000fe2000bf05270 */
[----:B------:R-:W-:Y:S01]  /*10220*/  IMAD.MOV.U32 R13, RZ, RZ, R16 ;  /* 0x000000ffff0d7224 */ /* 0x000fe200078e0010 */
[----:B------:R-:W-:Y:S01]  /*10230*/  USEL UR10, URZ, 0x1, UP2 ;  /* 0x000000013f0a7887 */ /* 0x000fe20009000000 */
[----:B------:R-:W-:Y:S01]  /*10240*/  IMAD.MOV.U32 R11, RZ, RZ, R12 ;  /* 0x000000ffff0b7224 */ /* 0x000fe200078e000c */
[----:B------:R-:W-:-:S02]  /*10250*/  USEL UR4, UR4, URZ, UP0 ;  /* 0x0000003f04047287 */ /* 0x000fc40008000000 */
[----:B------:R-:W-:Y:S02]  /*10260*/  USEL UR5, UR5, URZ, UP2 ;  /* 0x0000003f05057287 */ /* 0x000fe40009000000 */
[----:B------:R-:W-:Y:S01]  /*10270*/  LOP3.LUT R4, R4, UR10, RZ, 0x3c, !PT ;  /* 0x0000000a04047c12 */ /* 0x000fe2000f8e3cff */
[----:B------:R-:W-:Y:S09]  /*10280*/  @P3 BRA `(.L_x_34) ;  /* 0xffffff9000543947 */ /* 0x000ff2000383ffff */
.L_x_23:
[----:B------:R-:W-:-:S13]  /*10290*/  ISETP.GE.AND P3, PT, R9, 0x1, PT ;  /* 0x000000010900780c */ /* 0x000fda0003f66270 */
[----:B------:R-:W-:Y:S05]  /*102a0*/  @!P3 BRA `(.L_x_35) ;  /* 0x0000007c00bcb947 */ /* 0x000fea0003800000 */
[----:B------:R-:W-:Y:S01]  /*102b0*/  IMAD.MOV.U32 R10, RZ, RZ, R16 ;  /* 0x000000ffff0a7224 */ /* 0x000fe200078e0010 */
[----:B------:R-:W-:Y:S01]  /*102c0*/  ULDC UR7, c[0x0][0x604] ;  /* 0x0001810000077ab9 */ /* 0x000fe20000000800 */
[----:B------:R-:W-:Y:S01]  /*102d0*/  IMAD.MOV.U32 R11, RZ, RZ, R12 ;  /* 0x000000ffff0b7224 */ /* 0x000fe200078e000c */
[----:B------:R-:W-:-:S06]  /*102e0*/  ULDC UR28, c[0x0][0x28c] ;  /* 0x0000a300001c7ab9 */ /* 0x000fcc0000000800 */
.L_x_46:
[----:B------:R-:W-:Y:S05]  /*102f0*/  @!P0 BRA `(.L_x_36) ;  /* 0x0000000000048947 */ /* 0x000fea0003800000 */
[----:B------:R-:W-:Y:S01]  /*10300*/  BPT.TRAP 0x1 ;  /* 0x000000040000795c */ /* 0x000fe20000300000 */
.L_x_36:
[----:B------:R-:W-:Y:S01]  /*10310*/  ULEA UR10, UR5, UR36, 0x3 ;  /* 0x00000024050a7291 */ /* 0x000fe2000f8e183f */
[----:B------:R-:W-:-:S08]  /*10320*/  SHF.L.U32 R12, R4, 0x1f, RZ ;  /* 0x0000001f040c7819 */ /* 0x000fd000000006ff */
[----:B------:R-:W2:Y:S02]  /*10330*/  SYNCS.PHASECHK.TRANS64.TRYWAIT P3, [UR10+0x37000], R12 ;  /* 0x0370000cff0075a7 */ /* 0x000ea4000806014a */
[----:B--2---:R-:W-:Y:S05]  /*10340*/  @!P3 BRA `(.L_x_37) ;  /* 0x000000b800a0b947 */ /* 0x004fea0003800000 */
.L_x_112:
[----:B------:R-:W-:Y:S01]  /*10350*/  UIMAD UR10, UR5, 0xa00, UR6 ;  /* 0x00000a00050a78a4 */ /* 0x000fe2000f8e0206 */
[----:B-1----:R-:W-:Y:S01]  /*10360*/  WARPGROUP.ARRIVE ;  /* 0x00000000000079c5 */ /* 0x002fe20000000000 */
        /* <DEDUP_REMOVED lines=33> */
.L_x_38:
[C---:B--2---:R-:W-:Y:S01]  /*10580*/  VIADD R13, R0.reuse, 0x1 ;  /* 0x00000001000d7836 */ /* 0x044fe20000000000 */
[C---:B------:R-:W-:Y:S01]  /*10590*/  ISETP.GE.AND P3, PT, R0.reuse, UR28, PT ;  /* 0x0000001c00007c0c */ /* 0x040fe2000bf66270 */
[C---:B------:R-:W-:Y:S01]  /*105a0*/  VIADD R16, R0.reuse, 0x8 ;  /* 0x0000000800107836 */ /* 0x040fe20000000000 */
[----:B------:R-:W-:Y:S01]  /*105b0*/  P2R R15, PR, RZ, 0x2 ;  /* 0x00000002ff0f7803 */ /* 0x000fe20000000000 */
[C---:B------:R-:W-:Y:S01]  /*105c0*/  VIADD R17, R0.reuse, 0x19 ;  /* 0x0000001900117836 */ /* 0x040fe20000000000 */
[----:B------:R-:W-:Y:S01]  /*105d0*/  ISETP.GE.AND P6, PT, R13, UR28, PT ;  /* 0x0000001c0d007c0c */ /* 0x000fe2000bfc6270 */
[----:B------:R-:W-:Y:S01]  /*105e0*/  VIADD R13, R0, 0x9 ;  /* 0x00000009000d7836 */ /* 0x000fe20000000000 */
[----:B------:R-:W-:Y:S01]  /*105f0*/  ISETP.GE.AND P5, PT, R16, UR28, PT ;  /* 0x0000001c10007c0c */ /* 0x000fe2000bfa6270 */
[----:B------:R-:W-:Y:S01]  /*10600*/  VIADD R16, R0, 0x10 ;  /* 0x0000001000107836 */ /* 0x000fe20000000000 */
[----:B------:R-:W-:Y:S01]  /*10610*/  FSEL R24, R24, -INF , !P3 ;  /* 0xff80000018187808 */ /* 0x000fe20005800000 */
[C---:B------:R-:W-:Y:S01]  /*10620*/  VIADD R18, R0.reuse, 0xe1 ;  /* 0x000000e100127836 */ /* 0x040fe20000000000 */
[----:B------:R-:W-:Y:S01]  /*10630*/  ISETP.GE.AND P4, PT, R13, UR28, PT ;  /* 0x0000001c0d007c0c */ /* 0x000fe2000bf86270 */
[----:B------:R-:W-:Y:S01]  /*10640*/  VIADD R19, R0, 0xf0 ;  /* 0x000000f000137836 */ /* 0x000fe20000000000 */
[----:B------:R-:W-:Y:S01]  /*10650*/  FSEL R13, R26, -INF , !P3 ;  /* 0xff8000001a0d7808 */ /* 0x000fe20005800000 */
[----:B------:R-:W-:Y:S01]  /*10660*/  VIADD R20, R0, 0xf9 ;  /* 0x000000f900147836 */ /* 0x000fe20000000000 */
[----:B------:R-:W-:Y:S01]  /*10670*/  ISETP.GE.AND P3, PT, R16, UR28, PT ;  /* 0x0000001c10007c0c */ /* 0x000fe2000bf66270 */
[----:B------:R-:W-:Y:S01]  /*10680*/  VIADD R16, R0, 0x11 ;  /* 0x0000001100107836 */ /* 0x000fe20000000000 */
[----:B------:R-:W-:Y:S01]  /*10690*/  FSEL R25, R25, -INF , !P6 ;  /* 0xff80000019197808 */ /* 0x000fe20007000000 */
[----:B------:R-:W-:Y:S01]  /*106a0*/  ULEA UR10, UR5, UR36, 0x3 ;  /* 0x00000024050a7291 */ /* 0x000fe2000f8e183f */
[----:B------:R-:W-:-:S02]  /*106b0*/  FSEL R27, R27, -INF , !P6 ;  /* 0xff8000001b1b7808 */ /* 0x000fc40007000000 */
[----:B------:R-:W-:Y:S01]  /*106c0*/  ISETP.GE.AND P6, PT, R16, UR28, PT ;  /* 0x0000001c10007c0c */ /* 0x000fe2000bfc6270 */
[----:B------:R-:W-:Y:S01]  /*106d0*/  VIADD R16, R0, 0x18 ;  /* 0x0000001800107836 */ /* 0x000fe20000000000 */
[----:B------:R-:W-:Y:S02]  /*106e0*/  FSEL R28, R28, -INF , !P5 ;  /* 0xff8000001c1c7808 */ /* 0x000fe40006800000 */
[----:B------:R-:W-:Y:S02]  /*106f0*/  FSEL R30, R30, -INF , !P5 ;  /* 0xff8000001e1e7808 */ /* 0x000fe40006800000 */
[----:B------:R-:W-:Y:S02]  /*10700*/  ISETP.GE.AND P5, PT, R16, UR28, PT ;  /* 0x0000001c10007c0c */ /* 0x000fe4000bfa6270 */
[----:B------:R-:W-:Y:S02]  /*10710*/  FMNMX R16, R13, R10, !PT ;  /* 0x0000000a0d107209 */ /* 0x000fe40007800000 */
[----:B------:R-:W-:-:S02]  /*10720*/  FSEL R29, R29, -INF , !P4 ;  /* 0xff8000001d1d7808 */ /* 0x000fc40006000000 */
[----:B------:R-:W-:Y:S02]  /*10730*/  FSEL R31, R31, -INF , !P4 ;  /* 0xff8000001f1f7808 */ /* 0x000fe40006000000 */
[----:B------:R-:W-:Y:S02]  /*10740*/  ISETP.GE.AND P4, PT, R17, UR28, PT ;  /* 0x0000001c11007c0c */ /* 0x000fe4000bf86270 */
[----:B------:R-:W-:Y:S01]  /*10750*/  FMNMX R17, R27, R16, !PT ;  /* 0x000000101b117209 */ /* 0x000fe20007800000 */
[----:B------:R-:W-:Y:S01]  /*10760*/  VIADD R16, R0, 0x20 ;  /* 0x0000002000107836 */ /* 0x000fe20000000000 */
[----:B------:R-:W-:Y:S02]  /*10770*/  FSEL R32, R32, -INF , !P3 ;  /* 0xff80000020207808 */ /* 0x000fe40005800000 */
[----:B------:R-:W-:Y:S02]  /*10780*/  FSEL R34, R34, -INF , !P3 ;  /* 0xff80000022227808 */ /* 0x000fe40005800000 */
[----:B------:R-:W-:-:S02]  /*10790*/  ISETP.GE.AND P3, PT, R16, UR28, PT ;  /* 0x0000001c10007c0c */ /* 0x000fc4000bf66270 */
[----:B------:R-:W-:Y:S01]  /*107a0*/  FMNMX R16, R30, R17, !PT ;  /* 0x000000111e107209 */ /* 0x000fe20007800000 */
[C---:B------:R-:W-:Y:S01]  /*107b0*/  VIADD R17, R0.reuse, 0x21 ;  /* 0x0000002100117836 */ /* 0x040fe20000000000 */
[----:B------:R-:W-:Y:S02]  /*107c0*/  FSEL R33, R33, -INF , !P6 ;  /* 0xff80000021217808 */ /* 0x000fe40007000000 */
[----:B------:R-:W-:Y:S02]  /*107d0*/  FSEL R35, R35, -INF , !P6 ;  /* 0xff80000023237808 */ /* 0x000fe40007000000 */
[----:B------:R-:W-:Y:S02]  /*107e0*/  ISETP.GE.AND P6, PT, R17, UR28, PT ;  /* 0x0000001c11007c0c */ /* 0x000fe4000bfc6270 */
[----:B------:R-:W-:Y:S01]  /*107f0*/  FMNMX R17, R31, R16, !PT ;  /* 0x000000101f117209 */ /* 0x000fe20007800000 */
[----:B------:R-:W-:Y:S01]  /*10800*/  VIADD R16, R0, 0x28 ;  /* 0x0000002800107836 */ /* 0x000fe20000000000 */
        /* <DEDUP_REMOVED lines=9> */
[----:B------:R-:W-:Y:S01]  /*108a0*/  VIADD R16, R0, 0x30 ;  /* 0x0000003000107836 */ /* 0x000fe20000000000 */
        /* <DEDUP_REMOVED lines=223> */
[----:B------:R-:W-:Y:S02]  /*116a0*/  FMNMX R16, R126, R17, !PT ;  /* 0x000000117e107209 */ /* 0x000fe40007800000 */
[----:B------:R-:W-:Y:S02]  /*116b0*/  FSEL R131, R131, -INF , !P6 ;  /* 0xff80000083837808 */ /* 0x000fe40007000000 */
[----:B------:R-:W-:Y:S02]  /*116c0*/  FMNMX R17, R127, R16, !PT ;  /* 0x000000107f117209 */ /* 0x000fe40007800000 */
[----:B------:R-:W-:Y:S02]  /*116d0*/  FSEL R134, R134, -INF , !P5 ;  /* 0xff80000086867808 */ /* 0x000fe40006800000 */
[----:B------:R-:W-:Y:S02]  /*116e0*/  FMNMX R16, R130, R17, !PT ;  /* 0x0000001182107209 */ /* 0x000fe40007800000 */
[----:B------:R-:W-:Y:S01]  /*116f0*/  ISETP.GE.AND P1, PT, R18, UR28, PT ;  /* 0x0000001c12007c0c */ /* 0x000fe2000bf26270 */
[----:B------:R-:W-:Y:S01]  /*11700*/  VIADD R18, R0, 0xe8 ;  /* 0x000000e800127836 */ /* 0x000fe20000000000 */
[----:B------:R-:W-:-:S02]  /*11710*/  FMNMX R17, R131, R16, !PT ;  /* 0x0000001083117209 */ /* 0x000fc40007800000 */
[----:B------:R-:W-:Y:S02]  /*11720*/  FSEL R135, R135, -INF , !P4 ;  /* 0xff80000087877808 */ /* 0x000fe40006000000 */
[----:B------:R-:W-:Y:S02]  /*11730*/  FMNMX R16, R134, R17, !PT ;  /* 0x0000001186107209 */ /* 0x000fe40007800000 */
[----:B------:R-:W-:Y:S02]  /*11740*/  FSEL R138, R138, -INF , !P3 ;  /* 0xff8000008a8a7808 */ /* 0x000fe40005800000 */
[----:B------:R-:W-:Y:S02]  /*11750*/  FMNMX R17, R135, R16, !PT ;  /* 0x0000001087117209 */ /* 0x000fe40007800000 */
[----:B------:R-:W-:Y:S02]  /*11760*/  P2R R12, PR, RZ, 0x1 ;  /* 0x00000001ff0c7803 */ /* 0x000fe40000000000 */
[----:B------:R-:W-:Y:S01]  /*11770*/  ISETP.GE.AND P0, PT, R18, UR28, PT ;  /* 0x0000001c12007c0c */ /* 0x000fe2000bf06270 */
[----:B------:R-:W-:Y:S01]  /*11780*/  VIADD R18, R0, 0xe9 ;  /* 0x000000e900127836 */ /* 0x000fe20000000000 */
[----:B------:R-:W-:-:S02]  /*11790*/  FSEL R139, R139, -INF , !P1 ;  /* 0xff8000008b8b7808 */ /* 0x000fc40004800000 */
[----:B------:R-:W-:Y:S02]  /*117a0*/  FMNMX R16, R138, R17, !PT ;  /* 0x000000118a107209 */ /* 0x000fe40007800000 */
[----:B------:R-:W-:Y:S02]  /*117b0*/  P2R R14, PR, RZ, 0x4 ;  /* 0x00000004ff0e7803 */ /* 0x000fe40000000000 */
[----:B------:R-:W-:Y:S02]  /*117c0*/  FSEL R136, R136, -INF , !P3 ;  /* 0xff80000088887808 */ /* 0x000fe40005800000 */
[----:B------:R-:W-:Y:S02]  /*117d0*/  ISETP.GE.AND P2, PT, R18, UR28, PT ;  /* 0x0000001c12007c0c */ /* 0x000fe4000bf46270 */
[----:B------:R-:W-:Y:S02]  /*117e0*/  FSEL R142, R142, -INF , !P0 ;  /* 0xff8000008e8e7808 */ /* 0x000fe40004000000 */
[----:B------:R-:W-:-:S02]  /*117f0*/  FMNMX R17, R139, R16, !PT ;  /* 0x000000108b117209 */ /* 0x000fc40007800000 */
[----:B------:R-:W-:Y:S01]  /*11800*/  ISETP.GE.AND P3, PT, R19, UR28, PT ;  /* 0x0000001c13007c0c */ /* 0x000fe2000bf66270 */
[----:B------:R-:W-:Y:S01]  /*11810*/  VIADD R19, R0, 0xf1 ;  /* 0x000000f100137836 */ /* 0x000fe20000000000 */
[----:B------:R-:W-:Y:S02]  /*11820*/  FSEL R143, R143, -INF , !P2 ;  /* 0xff8000008f8f7808 */ /* 0x000fe40005000000 */
[----:B------:R-:W-:Y:S02]  /*11830*/  FMNMX R16, R142, R17, !PT ;  /* 0x000000118e107209 */ /* 0x000fe40007800000 */
[----:B------:R-:W-:Y:S02]  /*11840*/  FSEL R133, R133, -INF , !P4 ;  /* 0xff80000085857808 */ /* 0x000fe40006000000 */
[----:B------:R-:W-:Y:S01]  /*11850*/  ISETP.GE.AND P4, PT, R19, UR28, PT ;  /* 0x0000001c13007c0c */ /* 0x000fe2000bf86270 */
[----:B------:R-:W-:Y:S01]  /*11860*/  VIADD R19, R0, 0xf8 ;  /* 0x000000f800137836 */ /* 0x000fe20000000000 */
[----:B------:R-:W-:-:S02]  /*11870*/  FSEL R146, R146, -INF , !P3 ;  /* 0xff80000092927808 */ /* 0x000fc40005800000 */
[----:B------:R-:W-:Y:S02]  /*11880*/  FMNMX R17, R143, R16, !PT ;  /* 0x000000108f117209 */ /* 0x000fe40007800000 */
[----:B------:R-:W-:Y:S02]  /*11890*/  FSEL R132, R132, -INF , !P5 ;  /* 0xff80000084847808 */ /* 0x000fe40006800000 */
[----:B------:R-:W-:Y:S02]  /*118a0*/  FSEL R147, R147, -INF , !P4 ;  /* 0xff80000093937808 */ /* 0x000fe40006000000 */
[----:B------:R-:W-:Y:S02]  /*118b0*/  FMNMX R16, R146, R17, !PT ;  /* 0x0000001192107209 */ /* 0x000fe40007800000 */
[----:B------:R-:W-:Y:S02]  /*118c0*/  ISETP.GE.AND P5, PT, R19, UR28, PT ;  /* 0x0000001c13007c0c */ /* 0x000fe4000bfa6270 */
[----:B------:R-:W-:-:S02]  /*118d0*/  FSEL R129, R129, -INF , !P6 ;  /* 0xff80000081817808 */ /* 0x000fc40007000000 */
[----:B------:R-:W-:Y:S02]  /*118e0*/  FSEL R150, R150, -INF , !P5 ;  /* 0xff80000096967808 */ /* 0x000fe40006800000 */
[----:B------:R-:W-:Y:S02]  /*118f0*/  FMNMX R17, R147, R16, !PT ;  /* 0x0000001093117209 */ /* 0x000fe40007800000 */
[----:B------:R-:W-:Y:S02]  /*11900*/  ISETP.GE.AND P6, PT, R20, UR28, PT ;  /* 0x0000001c14007c0c */ /* 0x000fe4000bfc6270 */
[----:B------:R-:W-:Y:S02]  /*11910*/  FMNMX R16, R150, R17, !PT ;  /* 0x0000001196107209 */ /* 0x000fe40007800000 */
[----:B------:R-:W-:Y:S02]  /*11920*/  FSEL R151, R151, -INF , !P6 ;  /* 0xff80000097977808 */ /* 0x000fe40007000000 */
[----:B------:R-:W-:-:S02]  /*11930*/  P2R R18, PR, RZ, 0x2 ;  /* 0x00000002ff127803 */ /* 0x000fc40000000000 */
[----:B------:R-:W-:Y:S02]  /*11940*/  FMNMX R19, R151, R16, !PT ;  /* 0x0000001097137209 */ /* 0x000fe40007800000 */
[----:B------:R-:W-:Y:S02]  /*11950*/  FSEL R141, R141, -INF , !P2 ;  /* 0xff8000008d8d7808 */ /* 0x000fe40005000000 */
[----:B------:R-:W-:Y:S01]  /*11960*/  ISETP.NE.AND P2, PT, R14, RZ, PT ;  /* 0x000000ff0e00720c */ /* 0x000fe20003f45270 */
[----:B------:R-:W1:Y:S01]  /*11970*/  SHFL.BFLY PT, R16, R19, 0x1, 0x1f ;  /* 0x0c201f0013107f89 */ /* 0x000e6200000e0000 */
[----:B------:R-:W-:Y:S02]  /*11980*/  FSEL R140, R140, -INF , !P0 ;  /* 0xff8000008c8c7808 */ /* 0x000fe40004000000 */
[----:B------:R-:W-:Y:S02]  /*11990*/  ISETP.NE.AND P0, PT, R12, RZ, PT ;  /* 0x000000ff0c00720c */ /* 0x000fe40003f05270 */
[----:B------:R-:W-:-:S02]  /*119a0*/  FSEL R144, R144, -INF , !P3 ;  /* 0xff80000090907808 */ /* 0x000fc40005800000 */
[----:B------:R-:W-:Y:S02]  /*119b0*/  FSEL R145, R145, -INF , !P4 ;  /* 0xff80000091917808 */ /* 0x000fe40006000000 */
[----:B------:R-:W-:Y:S02]  /*119c0*/  FSEL R148, R148, -INF , !P5 ;  /* 0xff80000094947808 */ /* 0x000fe40006800000 */
[----:B------:R-:W-:Y:S02]  /*119d0*/  FSEL R149, R149, -INF , !P6 ;  /* 0xff80000095957808 */ /* 0x000fe40007000000 */
[----:B-1----:R-:W-:-:S05]  /*119e0*/  FMNMX R20, R19, R16, !PT ;  /* 0x0000001013147209 */ /* 0x002fca0007800000 */
[----:B------:R-:W1:Y:S02]  /*119f0*/  SHFL.BFLY PT, R17, R20, 0x2, 0x1f ;  /* 0x0c401f0014117f89 */ /* 0x000e6400000e0000 */
[----:B-1----:R-:W-:-:S04]  /*11a00*/  FMNMX R16, R20, R17, !PT ;  /* 0x0000001114107209 */ /* 0x002fc80007800000 */
[----:B------:R-:W-:-:S04]  /*11a10*/  FSETP.NEU.AND P1, PT, R16, -INF , PT ;  /* 0xff8000001000780b */ /* 0x000fc80003f2d000 */
[----:B------:R-:W-:Y:S02]  /*11a20*/  FSEL R17, R16, RZ, P1 ;  /* 0x000000ff10117208 */ /* 0x000fe40000800000 */
[----:B------:R-:W-:-:S03]  /*11a30*/  ISETP.NE.AND P1, PT, R18, RZ, PT ;  /* 0x000000ff1200720c */ /* 0x000fc60003f25270 */
[----:B------:R-:W-:Y:S01]  /*11a40*/  FMUL R14, R17, UR7 ;  /* 0x00000007110e7c20 */ /* 0x000fe20008400000 */
[----:B------:R-:W-:Y:S01]  /*11a50*/  FSEL R137, R137, -INF , !P1 ;  /* 0xff80000089897808 */ /* 0x000fe20004800000 */
[----:B------:R-:W-:-:S01]  /*11a60*/  FADD R17, -R17, R10 ;  /* 0x0000000a11117221 */ /* 0x000fc20000000100 */
[----:B------:R-:W-:Y:S01]  /*11a70*/  ISETP.NE.AND P1, PT, R15, RZ, PT ;  /* 0x000000ff0f00720c */ /* 0x000fe20003f25270 */
[----:B------:R-:W-:-:S01]  /*11a80*/  FFMA R12, R13, UR7, -R14 ;  /* 0x000000070d0c7c23 */ /* 0x000fc2000800080e */
[--C-:B------:R-:W-:Y:S01]  /*11a90*/  FFMA R27, R27, UR7, -R14.reuse ;  /* 0x000000071b1b7c23 */ /* 0x100fe2000800080e */
[----:B------:R-:W-:-:S01]  /*11aa0*/  FFMA R30, R30, UR7, -R14 ;  /* 0x000000071e1e7c23 */ /* 0x000fc2000800080e */
[--C-:B------:R-:W-:Y:S01]  /*11ab0*/  FFMA R31, R31, UR7, -R14.reuse ;  /* 0x000000071f1f7c23 */ /* 0x100fe2000800080e */
[----:B------:R-:W-:-:S01]  /*11ac0*/  FFMA R34, R34, UR7, -R14 ;  /* 0x0000000722227c23 */ /* 0x000fc2000800080e */
[----:B------:R-:W-:Y:S01]  /*11ad0*/  FSETP.GEU.AND P3, PT, R12, -126, PT ;  /* 0xc2fc00000c00780b */ /* 0x000fe20003f6e000 */
[----:B------:R-:W-:-:S01]  /*11ae0*/  FFMA R35, R35, UR7, -R14 ;  /* 0x0000000723237c23 */ /* 0x000fc2000800080e */
[----:B------:R-:W-:Y:S01]  /*11af0*/  FSETP.GEU.AND P4, PT, R27, -126, PT ;  /* 0xc2fc00001b00780b */ /* 0x000fe20003f8e000 */
[----:B------:R-:W-:-:S01]  /*11b00*/  FFMA R38, R38, UR7, -R14 ;  /* 0x0000000726267c23 */ /* 0x000fc2000800080e */
[----:B------:R-:W-:Y:S01]  /*11b10*/  FSETP.GEU.AND P5, PT, R30, -126, PT ;  /* 0xc2fc00001e00780b */ /* 0x000fe20003fae000 */
[----:B------:R-:W-:-:S01]  /*11b20*/  FFMA R39, R39, UR7, -R14 ;  /* 0x0000000727277c23 */ /* 0x000fc2000800080e */
[----:B------:R-:W-:Y:S01]  /*11b30*/  FSETP.GEU.AND P6, PT, R31, -126, PT ;  /* 0xc2fc00001f00780b */ /* 0x000fe20003fce000 */
[----:B------:R-:W-:-:S01]  /*11b40*/  FFMA R42, R42, UR7, -R14 ;  /* 0x000000072a2a7c23 */ /* 0x000fc2000800080e */
[--C-:B------:R-:W-:Y:S01]  /*11b50*/  FFMA R43, R43, UR7, -R14.reuse ;  /* 0x000000072b2b7c23 */ /* 0x100fe2000800080e */
[----:B------:R-:W-:-:S01]  /*11b60*/  FFMA R46, R46, UR7, -R14 ;  /* 0x000000072e2e7c23 */ /* 0x000fc2000800080e */
[--C-:B------:R-:W-:Y:S01]  /*11b70*/  FFMA R47, R47, UR7, -R14.reuse ;  /* 0x000000072f2f7c23 */ /* 0x100fe2000800080e */
[----:B------:R-:W-:-:S01]  /*11b80*/  FFMA R50, R50, UR7, -R14 ;  /* 0x0000000732327c23 */ /* 0x000fc2000800080e */
[--C-:B------:R-:W-:Y:S01]  /*11b90*/  FFMA R51, R51, UR7, -R14.reuse ;  /* 0x0000000733337c23 */ /* 0x100fe2000800080e */
[----:B------:R-:W-:Y:S01]  /*11ba0*/  @!P3 FMUL R12, R12, 0.5 ;  /* 0x3f0000000c0cb820 */ /* 0x000fe20000400000 */
[--C-:B------:R-:W-:Y:S01]  /*11bb0*/  FFMA R54, R54, UR7, -R14.reuse ;  /* 0x0000000736367c23 */ /* 0x100fe2000800080e */
[----:B------:R-:W-:Y:S01]  /*11bc0*/  @!P4 FMUL R27, R27, 0.5 ;  /* 0x3f0000001b1bc820 */ /* 0x000fe20000400000 */
[--C-:B------:R-:W-:Y:S01]  /*11bd0*/  FFMA R55, R55, UR7, -R14.reuse ;  /* 0x0000000737377c23 */ /* 0x100fe2000800080e */
[----:B------:R1:W2:Y:S01]  /*11be0*/  MUFU.EX2 R13, R12 ;  /* 0x0000000c000d7308 */ /* 0x0002a20000000800 */
[----:B------:R-:W-:Y:S01]  /*11bf0*/  @!P5 FMUL R30, R30, 0.5 ;  /* 0x3f0000001e1ed820 */ /* 0x000fe20000400000 */
[----:B------:R-:W-:Y:S01]  /*11c00*/  @!P6 FMUL R31, R31, 0.5 ;  /* 0x3f0000001f1fe820 */ /* 0x000fe20000400000 */
[----:B------:R-:W-:-:S01]  /*11c10*/  FFMA R58, R58, UR7, -R14 ;  /* 0x000000073a3a7c23 */ /* 0x000fc2000800080e */
[--C-:B------:R-:W-:Y:S01]  /*11c20*/  FFMA R59, R59, UR7, -R14.reuse ;  /* 0x000000073b3b7c23 */ /* 0x100fe2000800080e */
[----:B------:R-:W-:-:S01]  /*11c30*/  FFMA R63, R63, UR7, -R14 ;  /* 0x000000073f3f7c23 */ /* 0x000fc2000800080e */
[--C-:B------:R-:W-:Y:S01]  /*11c40*/  FFMA R71, R71, UR7, -R14.reuse ;  /* 0x0000000747477c23 */ /* 0x100fe2000800080e */
[----:B------:R-:W-:-:S01]  /*11c50*/  FFMA R75, R75, UR7, -R14 ;  /* 0x000000074b4b7c23 */ /* 0x000fc2000800080e */
[----:B------:R-:W3:Y:S01]  /*11c60*/  MUFU.EX2 R15, R27 ;  /* 0x0000001b000f7308 */ /* 0x000ee20000000800 */
[----:B-1----:R-:W-:Y:S01]  /*11c70*/  FMNMX R12, R24, R11, !PT ;  /* 0x0000000b180c7209 */ /* 0x002fe20007800000 */
[--C-:B------:R-:W-:Y:S01]  /*11c80*/  FFMA R79, R79, UR7, -R14.reuse ;  /* 0x000000074f4f7c23 */ /* 0x100fe2000800080e */
[----:B------:R-:W-:-:S01]  /*11c90*/  FFMA R83, R83, UR7, -R14 ;  /* 0x0000000753537c23 */ /* 0x000fc2000800080e */
[--C-:B------:R-:W-:Y:S01]  /*11ca0*/  FFMA R87, R87, UR7, -R14.reuse ;  /* 0x0000000757577c23 */ /* 0x100fe2000800080e */
[----:B------:R-:W-:-:S01]  /*11cb0*/  FFMA R94, R94, UR7, -R14 ;  /* 0x000000075e5e7c23 */ /* 0x000fc2000800080e */
[--C-:B------:R-:W-:Y:S01]  /*11cc0*/  FFMA R98, R98, UR7, -R14.reuse ;  /* 0x0000000762627c23 */ /* 0x100fe2000800080e */
[----:B------:R-:W-:-:S01]  /*11cd0*/  FFMA R102, R102, UR7, -R14 ;  /* 0x0000000766667c23 */ /* 0x000fc2000800080e */
[----:B------:R-:W1:Y:S01]  /*11ce0*/  MUFU.EX2 R18, R30 ;  /* 0x0000001e00127308 */ /* 0x000e620000000800 */
[----:B--2---:R-:W-:Y:S01]  /*11cf0*/  @!P3 FMUL R13, R13, R13 ;  /* 0x0000000d0d0db220 */ /* 0x004fe20000400000 */
[----:B------:R-:W-:Y:S01]  /*11d00*/  FSETP.GEU.AND P3, PT, R34, -126, PT ;  /* 0xc2fc00002200780b */ /* 0x000fe20003f6e000 */
[----:B------:R-:W-:-:S01]  /*11d10*/  FFMA R106, R106, UR7, -R14 ;  /* 0x000000076a6a7c23 */ /* 0x000fc2000800080e */
[--C-:B------:R-:W-:Y:S01]  /*11d20*/  FFMA R110, R110, UR7, -R14.reuse ;  /* 0x000000076e6e7c23 */ /* 0x100fe2000800080e */
[----:B------:R-:W-:-:S01]  /*11d30*/  FFMA R114, R114, UR7, -R14 ;  /* 0x0000000772727c23 */ /* 0x000fc2000800080e */
[--C-:B------:R-:W-:Y:S01]  /*11d40*/  FFMA R118, R118, UR7, -R14.reuse ;  /* 0x0000000776767c23 */ /* 0x100fe2000800080e */
[----:B------:R-:W-:-:S01]  /*11d50*/  FFMA R122, R122, UR7, -R14 ;  /* 0x000000077a7a7c23 */ /* 0x000fc2000800080e */
[----:B------:R-:W2:Y:S01]  /*11d60*/  MUFU.EX2 R19, R31 ;  /* 0x0000001f00137308 */ /* 0x000ea20000000800 */
[----:B---3--:R-:W-:Y:S01]  /*11d70*/  @!P4 FMUL R15, R15, R15 ;  /* 0x0000000f0f0fc220 */ /* 0x008fe20000400000 */
[----:B------:R-:W-:Y:S01]  /*11d80*/  FSETP.GEU.AND P4, PT, R35, -126, PT ;  /* 0xc2fc00002300780b */ /* 0x000fe20003f8e000 */
[----:B------:R-:W-:-:S01]  /*11d90*/  FFMA R126, R126, UR7, -R14 ;  /* 0x000000077e7e7c23 */ /* 0x000fc2000800080e */
[--C-:B------:R-:W-:Y:S01]  /*11da0*/  FFMA R130, R130, UR7, -R14.reuse ;  /* 0x0000000782827c23 */ /* 0x100fe2000800080e */
[----:B------:R-:W-:-:S01]  /*11db0*/  FFMA R131, R131, UR7, -R14 ;  /* 0x0000000783837c23 */ /* 0x000fc2000800080e */
[--C-:B------:R-:W-:Y:S01]  /*11dc0*/  FFMA R139, R139, UR7, -R14.reuse ;  /* 0x000000078b8b7c23 */ /* 0x100fe2000800080e */
[----:B------:R-:W-:Y:S01]  /*11dd0*/  @!P3 FMUL R34, R34, 0.5 ;  /* 0x3f0000002222b820 */ /* 0x000fe20000400000 */
[--C-:B------:R-:W-:Y:S01]  /*11de0*/  FFMA R146, R146, UR7, -R14.reuse ;  /* 0x0000000792927c23 */ /* 0x100fe2000800080e */
[----:B-1----:R-:W-:Y:S01]  /*11df0*/  @!P5 FMUL R18, R18, R18 ;  /* 0x000000121212d220 */ /* 0x002fe20000400000 */
[----:B------:R-:W-:Y:S01]  /*11e00*/  FSETP.GEU.AND P5, PT, R38, -126, PT ;  /* 0xc2fc00002600780b */ /* 0x000fe20003fae000 */
[----:B------:R-:W1:Y:S01]  /*11e10*/  MUFU.EX2 R20, R34 ;  /* 0x0000002200147308 */ /* 0x000e620000000800 */
[----:B------:R-:W-:-:S01]  /*11e20*/  FFMA R147, R147, UR7, -R14 ;  /* 0x0000000793937c23 */ /* 0x000fc2000800080e */
[--C-:B------:R-:W-:Y:S01]  /*11e30*/  FFMA R150, R150, UR7, -R14.reuse ;  /* 0x0000000796967c23 */ /* 0x100fe2000800080e */
[----:B------:R-:W-:-:S01]  /*11e40*/  FFMA R151, R151, UR7, -R14 ;  /* 0x0000000797977c23 */ /* 0x000fc2000800080e */
[----:B------:R-:W-:Y:S01]  /*11e50*/  @!P4 FMUL R35, R35, 0.5 ;  /* 0x3f0000002323c820 */ /* 0x000fe20000400000 */
[----:B------:R-:W-:Y:S01]  /*11e60*/  FMUL R17, R17, UR7 ;  /* 0x0000000711117c20 */ /* 0x000fe20008400000 */
[----:B--2---:R-:W-:Y:S01]  /*11e70*/  @!P6 FMUL R19, R19, R19 ;  /* 0x000000131313e220 */ /* 0x004fe20000400000 */
[----:B------:R-:W-:Y:S01]  /*11e80*/  FSETP.GEU.AND P6, PT, R39, -126, PT ;  /* 0xc2fc00002700780b */ /* 0x000fe20003fce000 */
[----:B------:R-:W2:Y:S04]  /*11e90*/  MUFU.EX2 R21, R35 ;  /* 0x0000002300157308 */ /* 0x000ea80000000800 */
[----:B------:R-:W-:-:S04]  /*11ea0*/  @!P5 FMUL R38, R38, 0.5 ;  /* 0x3f0000002626d820 */ /* 0x000fc80000400000 */
[----:B------:R-:W3:Y:S01]  /*11eb0*/  MUFU.EX2 R22, R38 ;  /* 0x0000002600167308 */ /* 0x000ee20000000800 */
[----:B-1----:R-:W-:Y:S01]  /*11ec0*/  @!P3 FMUL R20, R20, R20 ;  /* 0x000000141414b220 */ /* 0x002fe20000400000 */
[----:B------:R-:W-:Y:S02]  /*11ed0*/  FSETP.GEU.AND P3, PT, R42, -126, PT ;  /* 0xc2fc00002a00780b */ /* 0x000fe40003f6e000 */
[----:B------:R-:W-:-:S04]  /*11ee0*/  @!P6 FMUL R39, R39, 0.5 ;  /* 0x3f0000002727e820 */ /* 0x000fc80000400000 */
        /* <DEDUP_REMOVED lines=12> */
[----:B------:R3:W4:Y:S01]  /*11fb0*/  MUFU.EX2 R30, R46 ;  /* 0x0000002e001e7308 */ /* 0x0007220000000800 */
[----:B--2---:R-:W-:Y:S01]  /*11fc0*/  @!P3 FMUL R26, R26, R26 ;  /* 0x0000001a1a1ab220 */ /* 0x004fe20000400000 */
[----:B------:R-:W-:Y:S01]  /*11fd0*/  FSETP.GEU.AND P3, PT, R50, -126, PT ;  /* 0xc2fc00003200780b */ /* 0x000fe20003f6e000 */
[----:B------:R-:W-:-:S05]  /*11fe0*/  @!P6 FMUL R47, R47, 0.5 ;  /* 0x3f0000002f2fe820 */ /* 0x000fca0000400000 */
[----:B------:R-:W2:Y:S01]  /*11ff0*/  MUFU.EX2 R31, R47 ;  /* 0x0000002f001f7308 */ /* 0x000ea20000000800 */
[----:B-1----:R-:W-:Y:S01]  /*12000*/  @!P4 FMUL R27, R27, R27 ;  /* 0x0000001b1b1bc220 */ /* 0x002fe20000400000 */
[----:B------:R-:W-:Y:S01]  /*12010*/  FSETP.GEU.AND P4, PT, R51, -126, PT ;  /* 0xc2fc00003300780b */ /* 0x000fe20003f8e000 */
[----:B---3--:R-:W-:-:S01]  /*12020*/  FFMA R46, R62, UR7, -R14 ;  /* 0x000000073e2e7c23 */ /* 0x008fc2000800080e */
[--C-:B------:R-:W-:Y:S01]  /*12030*/  FFMA R62, R78, UR7, -R14.reuse ;  /* 0x000000074e3e7c23 */ /* 0x100fe2000800080e */
[----:B------:R-:W-:-:S02]  /*12040*/  FFMA R78, R91, UR7, -R14 ;  /* 0x000000075b4e7c23 */ /* 0x000fc4000800080e */
[----:B------:R-:W-:Y:S01]  /*12050*/  @!P3 FMUL R50, R50, 0.5 ;  /* 0x3f0000003232b820 */ /* 0x000fe20000400000 */
[----:B----4-:R-:W-:Y:S01]  /*12060*/  @!P5 FMUL R30, R30, R30 ;  /* 0x0000001e1e1ed220 */ /* 0x010fe20000400000 */
[----:B------:R-:W-:Y:S02]  /*12070*/  FSETP.GEU.AND P5, PT, R54, -126, PT ;  /* 0xc2fc00003600780b */ /* 0x000fe40003fae000 */
[----:B------:R1:W3:Y:S04]  /*12080*/  MUFU.EX2 R34, R50 ;  /* 0x0000003200227308 */ /* 0x0002e80000000800 */
[----:B------:R-:W-:Y:S01]  /*12090*/  @!P4 FMUL R51, R51, 0.5 ;  /* 0x3f0000003333c820 */ /* 0x000fe20000400000 */
[----:B--2---:R-:W-:Y:S01]  /*120a0*/  @!P6 FMUL R31, R31, R31 ;  /* 0x0000001f1f1fe220 */ /* 0x004fe20000400000 */
[----:B------:R-:W-:-:S02]  /*120b0*/  FSETP.GEU.AND P6, PT, R55, -126, PT ;  /* 0xc2fc00003700780b */ /* 0x000fc40003fce000 */
[----:B------:R2:W4:Y:S01]  /*120c0*/  MUFU.EX2 R35, R51 ;  /* 0x0000003300237308 */ /* 0x0005220000000800 */
[----:B-1----:R-:W-:-:S01]  /*120d0*/  FFMA R50, R66, UR7, -R14 ;  /* 0x0000000742327c23 */ /* 0x002fc2000800080e */
[--C-:B------:R-:W-:Y:S01]  /*120e0*/  FFMA R66, R82, UR7, -R14.reuse ;  /* 0x0000000752427c23 */ /* 0x100fe2000800080e */
[----:B------:R-:W-:-:S01]  /*120f0*/  FFMA R82, R95, UR7, -R14 ;  /* 0x000000075f527c23 */ /* 0x000fc2000800080e */
[----:B------:R-:W-:-:S04]  /*12100*/  @!P5 FMUL R54, R54, 0.5 ;  /* 0x3f0000003636d820 */ /* 0x000fc80000400000 */
[----:B------:R1:W5:Y:S01]  /*12110*/  MUFU.EX2 R38, R54 ;  /* 0x0000003600267308 */ /* 0x0003620000000800 */
[----:B---3--:R-:W-:Y:S01]  /*12120*/  @!P3 FMUL R34, R34, R34 ;  /* 0x000000222222b220 */ /* 0x008fe20000400000 */
[----:B------:R-:W-:Y:S01]  /*12130*/  FSETP.GEU.AND P3, PT, R58, -126, PT ;  /* 0xc2fc00003a00780b */ /* 0x000fe20003f6e000 */
[----:B--2---:R-:W-:-:S01]  /*12140*/  FFMA R51, R67, UR7, -R14 ;  /* 0x0000000743337c23 */ /* 0x004fc2000800080e */
[----:B------:R-:W-:-:S04]  /*12150*/  @!P6 FMUL R55, R55, 0.5 ;  /* 0x3f0000003737e820 */ /* 0x000fc80000400000 */
[----:B------:R2:W3:Y:S01]  /*12160*/  MUFU.EX2 R39, R55 ;  /* 0x0000003700277308 */ /* 0x0004e20000000800 */
[----:B----4-:R-:W-:Y:S01]  /*12170*/  @!P4 FMUL R35, R35, R35 ;  /* 0x000000232323c220 */ /* 0x010fe20000400000 */
[----:B------:R-:W-:Y:S01]  /*12180*/  FSETP.GEU.AND P4, PT, R59, -126, PT ;  /* 0xc2fc00003b00780b */ /* 0x000fe20003f8e000 */
[----:B-1----:R-:W-:-:S01]  /*12190*/  FFMA R54, R70, UR7, -R14 ;  /* 0x0000000746367c23 */ /* 0x002fc2000800080e */
[--C-:B------:R-:W-:Y:S01]  /*121a0*/  FFMA R70, R86, UR7, -R14.reuse ;  /* 0x0000000756467c23 */ /* 0x100fe2000800080e */
[----:B------:R-:W-:-:S02]  /*121b0*/  FFMA R86, R99, UR7, -R14 ;  /* 0x0000000763567c23 */ /* 0x000fc4000800080e */
[----:B------:R-:W-:Y:S01]  /*121c0*/  @!P3 FMUL R58, R58, 0.5 ;  /* 0x3f0000003a3ab820 */ /* 0x000fe20000400000 */
[----:B-----5:R-:W-:Y:S01]  /*121d0*/  @!P5 FMUL R38, R38, R38 ;  /* 0x000000262626d220 */ /* 0x020fe20000400000 */
[----:B------:R-:W-:Y:S02]  /*121e0*/  FSETP.GEU.AND P5, PT, R46, -126, PT ;  /* 0xc2fc00002e00780b */ /* 0x000fe40003fae000 */
[----:B------:R1:W4:Y:S01]  /*121f0*/  MUFU.EX2 R42, R58 ;  /* 0x0000003a002a7308 */ /* 0x0003220000000800 */
[----:B--2---:R-:W-:-:S03]  /*12200*/  FMNMX R55, R25, R12, !PT ;  /* 0x0000000c19377209 */ /* 0x004fc60007800000 */
[----:B------:R-:W-:Y:S01]  /*12210*/  @!P4 FMUL R59, R59, 0.5 ;  /* 0x3f0000003b3bc820 */ /* 0x000fe20000400000 */
[----:B------:R-:W-:Y:S01]  /*12220*/  FMNMX R12, R28, R55, !PT ;  /* 0x000000371c0c7209 */ /* 0x000fe20007800000 */
[----:B---3--:R-:W-:Y:S01]  /*12230*/  @!P6 FMUL R39, R39, R39 ;  /* 0x000000272727e220 */ /* 0x008fe20000400000 */
[----:B------:R-:W-:Y:S01]  /*12240*/  FSETP.GEU.AND P6, PT, R63, -126, PT ;  /* 0xc2fc00003f00780b */ /* 0x000fe20003fce000 */
[----:B------:R2:W3:Y:S01]  /*12250*/  MUFU.EX2 R43, R59 ;  /* 0x0000003b002b7308 */ /* 0x0004e20000000800 */
[----:B-1----:R-:W-:-:S01]  /*12260*/  FFMA R58, R74, UR7, -R14 ;  /* 0x000000074a3a7c23 */ /* 0x002fc2000800080e */
[----:B------:R-:W-:Y:S01]  /*12270*/  FMNMX R55, R29, R12, !PT ;  /* 0x0000000c1d377209 */ /* 0x000fe20007800000 */
[----:B------:R-:W-:-:S01]  /*12280*/  FFMA R74, R90, UR7, -R14 ;  /* 0x000000075a4a7c23 */ /* 0x000fc2000800080e */
[----:B------:R-:W-:Y:S01]  /*12290*/  @!P5 FMUL R46, R46, 0.5 ;  /* 0x3f0000002e2ed820 */ /* 0x000fe20000400000 */
[----:B------:R-:W-:-:S01]  /*122a0*/  FFMA R90, R103, UR7, -R14 ;  /* 0x00000007675a7c23 */ /* 0x000fc2000800080e */
[----:B------:R-:W-:Y:S01]  /*122b0*/  FMNMX R12, R32, R55, !PT ;  /* 0x00000037200c7209 */ /* 0x000fe20007800000 */
[----:B----4-:R-:W-:-:S03]  /*122c0*/  @!P3 FMUL R42, R42, R42 ;  /* 0x0000002a2a2ab220 */ /* 0x010fc60000400000 */
[----:B------:R-:W1:Y:S01]  /*122d0*/  MUFU.EX2 R46, R46 ;  /* 0x0000002e002e7308 */ /* 0x000e620000000800 */
[----:B------:R-:W-:Y:S01]  /*122e0*/  FSETP.GEU.AND P3, PT, R50, -126, PT ;  /* 0xc2fc00003200780b */ /* 0x000fe20003f6e000 */
[----:B------:R-:W-:Y:S01]  /*122f0*/  @!P6 FMUL R63, R63, 0.5 ;  /* 0x3f0000003f3fe820 */ /* 0x000fe20000400000 */
[----:B--2---:R-:W-:Y:S01]  /*12300*/  FMNMX R59, R33, R12, !PT ;  /* 0x0000000c213b7209 */ /* 0x004fe20007800000 */
[----:B---3--:R-:W-:Y:S01]  /*12310*/  @!P4 FMUL R43, R43, R43 ;  /* 0x0000002b2b2bc220 */ /* 0x008fe20000400000 */
[----:B------:R-:W-:-:S03]  /*12320*/  FSETP.GEU.AND P4, PT, R51, -126, PT ;  /* 0xc2fc00003300780b */ /* 0x000fc60003f8e000 */
[----:B------:R-:W2:Y:S01]  /*12330*/  MUFU.EX2 R47, R63 ;  /* 0x0000003f002f7308 */ /* 0x000ea20000000800 */
[----:B------:R-:W-:-:S05]  /*12340*/  FMNMX R12, R36, R59, !PT ;  /* 0x0000003b240c7209 */ /* 0x000fca0007800000 */
[----:B------:R-:W-:Y:S01]  /*12350*/  @!P3 FMUL R50, R50, 0.5 ;  /* 0x3f0000003232b820 */ /* 0x000fe20000400000 */
[----:B------:R-:W-:Y:S01]  /*12360*/  FMNMX R59, R37, R12, !PT ;  /* 0x0000000c253b7209 */ /* 0x000fe20007800000 */
[----:B-1----:R-:W-:Y:S01]  /*12370*/  @!P5 FMUL R46, R46, R46 ;  /* 0x0000002e2e2ed220 */ /* 0x002fe20000400000 */
[----:B------:R-:W-:-:S03]  /*12380*/  FSETP.GEU.AND P5, PT, R54, -126, PT ;  /* 0xc2fc00003600780b */ /* 0x000fc60003fae000 */
[----:B------:R-:W1:Y:S01]  /*12390*/  MUFU.EX2 R50, R50 ;  /* 0x0000003200327308 */ /* 0x000e620000000800 */
[----:B------:R-:W-:Y:S01]  /*123a0*/  @!P4 FMUL R51, R51, 0.5 ;  /* 0x3f0000003333c820 */ /* 0x000fe20000400000 */
[----:B------:R-:W-:Y:S01]  /*123b0*/  FMNMX R12, R40, R59, !PT ;  /* 0x0000003b280c7209 */ /* 0x000fe20007800000 */
[----:B--2---:R-:W-:Y:S01]  /*123c0*/  @!P6 FMUL R47, R47, R47 ;  /* 0x0000002f2f2fe220 */ /* 0x004fe20000400000 */
[----:B------:R-:W-:-:S04]  /*123d0*/  FSETP.GEU.AND P6, PT, R71, -126, PT ;  /* 0xc2fc00004700780b */ /* 0x000fc80003fce000 */
[----:B------:R-:W2:Y:S01]  /*123e0*/  MUFU.EX2 R51, R51 ;  /* 0x0000003300337308 */ /* 0x000ea20000000800 */
[----:B------:R-:W-:Y:S01]  /*123f0*/  FMNMX R63, R41, R12, !PT ;  /* 0x0000000c293f7209 */ /* 0x000fe20007800000 */
[----:B------:R-:W-:-:S03]  /*12400*/  @!P5 FMUL R54, R54, 0.5 ;  /* 0x3f0000003636d820 */ /* 0x000fc60000400000 */
[----:B------:R-:W-:-:S03]  /*12410*/  FMNMX R12, R44, R63, !PT ;  /* 0x0000003f2c0c7209 */ /* 0x000fc60007800000 */
[----:B------:R-:W3:Y:S01]  /*12420*/  MUFU.EX2 R54, R54 ;  /* 0x0000003600367308 */ /* 0x000ee20000000800 */
[----:B-1----:R-:W-:Y:S01]  /*12430*/  @!P3 FMUL R50, R50, R50 ;  /* 0x000000323232b220 */ /* 0x002fe20000400000 */
[----:B------:R-:W-:Y:S01]  /*12440*/  FSETP.GEU.AND P3, PT, R58, -126, PT ;  /* 0xc2fc00003a00780b */ /* 0x000fe20003f6e000 */
[----:B------:R-:W-:Y:S01]  /*12450*/  @!P6 FMUL R71, R71, 0.5 ;  /* 0x3f0000004747e820 */ /* 0x000fe20000400000 */
[----:B------:R-:W-:-:S04]  /*12460*/  FMNMX R63, R45, R12, !PT ;  /* 0x0000000c2d3f7209 */ /* 0x000fc80007800000 */
[----:B------:R-:W1:Y:S01]  /*12470*/  MUFU.EX2 R55, R71 ;  /* 0x0000004700377308 */ /* 0x000e620000000800 */
[----:B--2---:R-:W-:Y:S01]  /*12480*/  @!P4 FMUL R51, R51, R51 ;  /* 0x000000333333c220 */ /* 0x004fe20000400000 */
[----:B------:R-:W-:Y:S02]  /*12490*/  FSETP.GEU.AND P4, PT, R75, -126, PT ;  /* 0xc2fc00004b00780b */ /* 0x000fe40003f8e000 */
[----:B------:R-:W-:-:S03]  /*124a0*/  FMNMX R12, R48, R63, !PT ;  /* 0x0000003f300c7209 */ /* 0x000fc60007800000 */
[----:B------:R-:W-:Y:S01]  /*124b0*/  @!P3 FMUL R58, R58, 0.5 ;  /* 0x3f0000003a3ab820 */ /* 0x000fe20000400000 */
[----:B------:R-:W-:Y:S01]  /*124c0*/  FMNMX R67, R49, R12, !PT ;  /* 0x0000000c31437209 */ /* 0x000fe20007800000 */
[----:B---3--:R-:W-:Y:S01]  /*124d0*/  @!P5 FMUL R54, R54, R54 ;  /* 0x000000363636d220 */ /* 0x008fe20000400000 */
[----:B------:R-:W-:Y:S02]  /*124e0*/  FSETP.GEU.AND P5, PT, R62, -126, PT ;  /* 0xc2fc00003e00780b */ /* 0x000fe40003fae000 */
[----:B------:R-:W-:Y:S01]  /*124f0*/  FMNMX R12, R52, R67, !PT ;  /* 0x00000043340c7209 */ /* 0x000fe20007800000 */
[----:B------:R-:W2:Y:S02]  /*12500*/  MUFU.EX2 R58, R58 ;  /* 0x0000003a003a7308 */ /* 0x000ea40000000800 */
[----:B------:R-:W-:Y:S01]  /*12510*/  @!P4 FMUL R75, R75, 0.5 ;  /* 0x3f0000004b4bc820 */ /* 0x000fe20000400000 */
[----:B------:R-:W-:Y:S01]  /*12520*/  FMNMX R67, R53, R12, !PT ;  /* 0x0000000c35437209 */ /* 0x000fe20007800000 */
[----:B-1----:R-:W-:Y:S01]  /*12530*/  @!P6 FMUL R55, R55, R55 ;  /* 0x000000373737e220 */ /* 0x002fe20000400000 */
[----:B------:R-:W-:-:S02]  /*12540*/  FSETP.GEU.AND P6, PT, R79, -126, PT ;  /* 0xc2fc00004f00780b */ /* 0x000fc40003fce000 */
[----:B------:R-:W-:Y:S01]  /*12550*/  FMNMX R12, R56, R67, !PT ;  /* 0x00000043380c7209 */ /* 0x000fe20007800000 */
[----:B------:R-:W1:Y:S02]  /*12560*/  MUFU.EX2 R59, R75 ;  /* 0x0000004b003b7308 */ /* 0x000e640000000800 */
[----:B------:R-:W-:Y:S01]  /*12570*/  @!P5 FMUL R62, R62, 0.5 ;  /* 0x3f0000003e3ed820 */ /* 0x000fe20000400000 */
[----:B------:R-:W-:-:S04]  /*12580*/  FMNMX R71, R57, R12, !PT ;  /* 0x0000000c39477209 */ /* 0x000fc80007800000 */
[----:B------:R-:W-:Y:S01]  /*12590*/  FMNMX R12, R60, R71, !PT ;  /* 0x000000473c0c7209 */ /* 0x000fe20007800000 */
        /* <DEDUP_REMOVED lines=8> */
[----:B------:R-:W-:-:S04]  /*12620*/  FMNMX R12, R64, R71, !PT ;  /* 0x00000047400c7209 */ /* 0x000fc80007800000 */
[----:B------:R-:W-:Y:S01]  /*12630*/  @!P3 FMUL R66, R66, 0.5 ;  /* 0x3f0000004242b820 */ /* 0x000fe20000400000 */
[----:B---3--:R-:W-:Y:S01]  /*12640*/  @!P5 FMUL R62, R62, R62 ;  /* 0x0000003e3e3ed220 */ /* 0x008fe20000400000 */
[----:B------:R-:W-:Y:S02]  /*12650*/  FSETP.GEU.AND P5, PT, R70, -126, PT ;  /* 0xc2fc00004600780b */ /* 0x000fe40003fae000 */
[----:B------:R-:W-:Y:S02]  /*12660*/  FMNMX R75, R65, R12, !PT ;  /* 0x0000000c414b7209 */ /* 0x000fe40007800000 */
[----:B------:R-:W1:Y:S01]  /*12670*/  MUFU.EX2 R66, R66 ;  /* 0x0000004200427308 */ /* 0x000e620000000800 */
[----:B------:R-:W-:Y:S01]  /*12680*/  @!P4 FMUL R83, R83, 0.5 ;  /* 0x3f0000005353c820 */ /* 0x000fe20000400000 */
[----:B------:R-:W-:Y:S01]  /*12690*/  FMNMX R12, R68, R75, !PT ;  /* 0x0000004b440c7209 */ /* 0x000fe20007800000 */
[----:B--2---:R-:W-:Y:S01]  /*126a0*/  @!P6 FMUL R63, R63, R63 ;  /* 0x0000003f3f3fe220 */ /* 0x004fe20000400000 */
[----:B------:R-:W-:-:S02]  /*126b0*/  FSETP.GEU.AND P6, PT, R87, -126, PT ;  /* 0xc2fc00005700780b */ /* 0x000fc40003fce000 */
[----:B------:R-:W-:Y:S02]  /*126c0*/  FMNMX R75, R69, R12, !PT ;  /* 0x0000000c454b7209 */ /* 0x000fe40007800000 */
[----:B------:R-:W2:Y:S01]  /*126d0*/  MUFU.EX2 R67, R83 ;  /* 0x0000005300437308 */ /* 0x000ea20000000800 */
[----:B------:R-:W-:Y:S01]  /*126e0*/  @!P5 FMUL R70, R70, 0.5 ;  /* 0x3f0000004646d820 */ /* 0x000fe20000400000 */
[----:B------:R-:W-:-:S04]  /*126f0*/  FMNMX R12, R72, R75, !PT ;  /* 0x0000004b480c7209 */ /* 0x000fc80007800000 */
[----:B------:R-:W-:Y:S02]  /*12700*/  FMNMX R75, R73, R12, !PT ;  /* 0x0000000c494b7209 */ /* 0x000fe40007800000 */
[----:B------:R-:W3:Y:S01]  /*12710*/  MUFU.EX2 R70, R70 ;  /* 0x0000004600467308 */ /* 0x000ee20000000800 */
[----:B------:R-:W-:Y:S01]  /*12720*/  @!P6 FMUL R87, R87, 0.5 ;  /* 0x3f0000005757e820 */ /* 0x000fe20000400000 */
[----:B-1----:R-:W-:Y:S01]  /*12730*/  @!P3 FMUL R66, R66, R66 ;  /* 0x000000424242b220 */ /* 0x002fe20000400000 */
[----:B------:R-:W-:Y:S02]  /*12740*/  FSETP.GEU.AND P3, PT, R74, -126, PT ;  /* 0xc2fc00004a00780b */ /* 0x000fe40003f6e000 */
        /* <DEDUP_REMOVED lines=8> */
[----:B------:R-:W-:Y:S02]  /*127d0*/  FMNMX R12, R80, R79, !PT ;  /* 0x0000004f500c7209 */ /* 0x000fe40007800000 */
[----:B------:R-:W2:Y:S01]  /*127e0*/  MUFU.EX2 R74, R74 ;  /* 0x0000004a004a7308 */ /* 0x000ea20000000800 */
[----:B------:R-:W-:Y:S01]  /*127f0*/  @!P4 FMUL R78, R78, 0.5 ;  /* 0x3f0000004e4ec820 */ /* 0x000fe20000400000 */
[----:B------:R-:W-:Y:S01]  /*12800*/  FMNMX R79, R81, R12, !PT ;  /* 0x0000000c514f7209 */ /* 0x000fe20007800000 */
[----:B-1----:R-:W-:Y:S01]  /*12810*/  @!P6 FMUL R71, R71, R71 ;  /* 0x000000474747e220 */ /* 0x002fe20000400000 */
[----:B------:R-:W-:-:S02]  /*12820*/  FSETP.GEU.AND P6, PT, R82, -126, PT ;  /* 0xc2fc00005200780b */ /* 0x000fc40003fce000 */
[----:B------:R-:W-:Y:S02]  /*12830*/  FMNMX R12, R84, R79, !PT ;  /* 0x0000004f540c7209 */ /* 0x000fe40007800000 */
[----:B------:R-:W1:Y:S01]  /*12840*/  MUFU.EX2 R78, R78 ;  /* 0x0000004e004e7308 */ /* 0x000e620000000800 */
[----:B------:R-:W-:Y:S01]  /*12850*/  @!P5 FMUL R94, R94, 0.5 ;  /* 0x3f0000005e5ed820 */ /* 0x000fe20000400000 */
[----:B------:R-:W-:-:S04]  /*12860*/  FMNMX R83, R85, R12, !PT ;  /* 0x0000000c55537209 */ /* 0x000fc80007800000 */
[----:B------:R-:W-:Y:S02]  /*12870*/  FMNMX R12, R88, R83, !PT ;  /* 0x00000053580c7209 */ /* 0x000fe40007800000 */
[----:B------:R3:W4:Y:S01]  /*12880*/  MUFU.EX2 R75, R94 ;  /* 0x0000005e004b7308 */ /* 0x0007220000000800 */
[----:B------:R-:W-:Y:S01]  /*12890*/  @!P6 FMUL R82, R82, 0.5 ;  /* 0x3f0000005252e820 */ /* 0x000fe20000400000 */
[----:B--2---:R-:W-:Y:S01]  /*128a0*/  @!P3 FMUL R74, R74, R74 ;  /* 0x0000004a4a4ab220 */ /* 0x004fe20000400000 */
[----:B------:R-:W-:Y:S02]  /*128b0*/  FSETP.GEU.AND P3, PT, R98, -126, PT ;  /* 0xc2fc00006200780b */ /* 0x000fe40003f6e000 */
[----:B------:R-:W-:-:S03]  /*128c0*/  FMNMX R83, R89, R12, !PT ;  /* 0x0000000c59537209 */ /* 0x000fc60007800000 */
[----:B------:R-:W2:Y:S01]  /*128d0*/  MUFU.EX2 R82, R82 ;  /* 0x0000005200527308 */ /* 0x000ea20000000800 */
[----:B-1----:R-:W-:Y:S01]  /*128e0*/  @!P4 FMUL R78, R78, R78 ;  /* 0x0000004e4e4ec220 */ /* 0x002fe20000400000 */
[----:B------:R-:W-:Y:S01]  /*128f0*/  FSETP.GEU.AND P4, PT, R86, -126, PT ;  /* 0xc2fc00005600780b */ /* 0x000fe20003f8e000 */
[----:B---3--:R-:W-:-:S01]  /*12900*/  FFMA R94, R107, UR7, -R14 ;  /* 0x000000076b5e7c23 */ /* 0x008fc2000800080e */
[----:B------:R-:W-:-:S04]  /*12910*/  FMNMX R12, R92, R83, !PT ;  /* 0x000000535c0c7209 */ /* 0x000fc80007800000 */
[----:B------:R-:W-:Y:S01]  /*12920*/  @!P3 FMUL R98, R98, 0.5 ;  /* 0x3f0000006262b820 */ /* 0x000fe20000400000 */
[----:B----4-:R-:W-:Y:S01]  /*12930*/  @!P5 FMUL R75, R75, R75 ;  /* 0x0000004b4b4bd220 */ /* 0x010fe20000400000 */
[----:B------:R-:W-:Y:S02]  /*12940*/  FSETP.GEU.AND P5, PT, R102, -126, PT ;  /* 0xc2fc00006600780b */ /* 0x000fe40003fae000 */
[----:B------:R1:W3:Y:S01]  /*12950*/  MUFU.EX2 R79, R98 ;  /* 0x00000062004f7308 */ /* 0x0002e20000000800 */
[----:B------:R-:W-:Y:S02]  /*12960*/  FMNMX R87, R93, R12, !PT ;  /* 0x0000000c5d577209 */ /* 0x000fe40007800000 */
[----:B------:R-:W-:Y:S01]  /*12970*/  @!P4 FMUL R86, R86, 0.5 ;  /* 0x3f0000005656c820 */ /* 0x000fe20000400000 */
[----:B--2---:R-:W-:Y:S01]  /*12980*/  @!P6 FMUL R82, R82, R82 ;  /* 0x000000525252e220 */ /* 0x004fe20000400000 */
[----:B------:R-:W-:Y:S02]  /*12990*/  FSETP.GEU.AND P6, PT, R90, -126, PT ;  /* 0xc2fc00005a00780b */ /* 0x000fe40003fce000 */
[----:B------:R-:W-:-:S02]  /*129a0*/  FMNMX R12, R96, R87, !PT ;  /* 0x00000057600c7209 */ /* 0x000fc40007800000 */
[----:B------:R-:W2:Y:S01]  /*129b0*/  MUFU.EX2 R86, R86 ;  /* 0x0000005600567308 */ /* 0x000ea20000000800 */
[----:B-1----:R-:W-:-:S01]  /*129c0*/  FFMA R98, R111, UR7, -R14 ;  /* 0x000000076f627c23 */ /* 0x002fc2000800080e */
[----:B------:R-:W-:Y:S01]  /*129d0*/  @!P5 FMUL R102, R102, 0.5 ;  /* 0x3f0000006666d820 */ /* 0x000fe20000400000 */
[----:B------:R-:W-:-:S04]  /*129e0*/  FMNMX R87, R97, R12, !PT ;  /* 0x0000000c61577209 */ /* 0x000fc80007800000 */
[----:B------:R-:W-:Y:S01]  /*129f0*/  FMNMX R12, R100, R87, !PT ;  /* 0x00000057640c7209 */ /* 0x000fe20007800000 */
[----:B------:R1:W4:Y:S01]  /*12a00*/  MUFU.EX2 R83, R102 ;  /* 0x0000006600537308 */ /* 0x0003220000000800 */
[----:B---3--:R-:W-:Y:S01]  /*12a10*/  @!P3 FMUL R79, R79, R79 ;  /* 0x0000004f4f4fb220 */ /* 0x008fe20000400000 */
[----:B------:R-:W-:Y:S01]  /*12a20*/  @!P6 FMUL R90, R90, 0.5 ;  /* 0x3f0000005a5ae820 */ /* 0x000fe20000400000 */
[----:B------:R-:W-:Y:S02]  /*12a30*/  FSETP.GEU.AND P3, PT, R106, -126, PT ;  /* 0xc2fc00006a00780b */ /* 0x000fe40003f6e000 */
[----:B------:R-:W-:-:S03]  /*12a40*/  FMNMX R91, R101, R12, !PT ;  /* 0x0000000c655b7209 */ /* 0x000fc60007800000 */
[----:B------:R-:W3:Y:S01]  /*12a50*/  MUFU.EX2 R90, R90 ;  /* 0x0000005a005a7308 */ /* 0x000ee20000000800 */
[----:B--2---:R-:W-:Y:S01]  /*12a60*/  @!P4 FMUL R86, R86, R86 ;  /* 0x000000565656c220 */ /* 0x004fe20000400000 */
[----:B------:R-:W-:Y:S01]  /*12a70*/  FSETP.GEU.AND P4, PT, R94, -126, PT ;  /* 0xc2fc00005e00780b */ /* 0x000fe20003f8e000 */
[----:B-1----:R-:W-:-:S01]  /*12a80*/  FFMA R102, R115, UR7, -R14 ;  /* 0x0000000773667c23 */ /* 0x002fc2000800080e */
[----:B------:R-:W-:Y:S01]  /*12a90*/  FMNMX R12, R104, R91, !PT ;  /* 0x0000005b680c7209 */ /* 0x000fe20007800000 */
[----:B------:R-:W-:-:S03]  /*12aa0*/  FFMA R115, R134, UR7, -R14 ;  /* 0x0000000786737c23 */ /* 0x000fc6000800080e */
[----:B------:R-:W-:Y:S01]  /*12ab0*/  @!P3 FMUL R106, R106, 0.5 ;  /* 0x3f0000006a6ab820 */ /* 0x000fe20000400000 */
[----:B----4-:R-:W-:Y:S01]  /*12ac0*/  @!P5 FMUL R83, R83, R83 ;  /* 0x000000535353d220 */ /* 0x010fe20000400000 */
[----:B------:R-:W-:Y:S02]  /*12ad0*/  FSETP.GEU.AND P5, PT, R110, -126, PT ;  /* 0xc2fc00006e00780b */ /* 0x000fe40003fae000 */
[----:B------:R1:W2:Y:S01]  /*12ae0*/  MUFU.EX2 R87, R106 ;  /* 0x0000006a00577308 */ /* 0x0002a20000000800 */
[----:B------:R-:W-:Y:S02]  /*12af0*/  FMNMX R91, R105, R12, !PT ;  /* 0x0000000c695b7209 */ /* 0x000fe40007800000 */
[----:B------:R-:W-:Y:S01]  /*12b00*/  @!P4 FMUL R94, R94, 0.5 ;  /* 0x3f0000005e5ec820 */ /* 0x000fe20000400000 */
[----:B---3--:R-:W-:Y:S01]  /*12b10*/  @!P6 FMUL R90, R90, R90 ;  /* 0x0000005a5a5ae220 */ /* 0x008fe20000400000 */
[----:B------:R-:W-:Y:S02]  /*12b20*/  FSETP.GEU.AND P6, PT, R98, -126, PT ;  /* 0xc2fc00006200780b */ /* 0x000fe40003fce000 */
[----:B------:R-:W-:-:S02]  /*12b30*/  FMNMX R12, R108, R91, !PT ;  /* 0x0000005b6c0c7209 */ /* 0x000fc40007800000 */
[----:B------:R-:W3:Y:S01]  /*12b40*/  MUFU.EX2 R94, R94 ;  /* 0x0000005e005e7308 */ /* 0x000ee20000000800 */
[----:B-1----:R-:W-:-:S01]  /*12b50*/  FFMA R106, R119, UR7, -R14 ;  /* 0x00000007776a7c23 */ /* 0x002fc2000800080e */
[----:B------:R-:W-:Y:S01]  /*12b60*/  @!P5 FMUL R110, R110, 0.5 ;  /* 0x3f0000006e6ed820 */ /* 0x000fe20000400000 */
[----:B------:R-:W-:-:S04]  /*12b70*/  FMNMX R95, R109, R12, !PT ;  /* 0x0000000c6d5f7209 */ /* 0x000fc80007800000 */
[----:B------:R-:W-:Y:S01]  /*12b80*/  FMNMX R12, R112, R95, !PT ;  /* 0x0000005f700c7209 */ /* 0x000fe20007800000 */
[----:B------:R1:W4:Y:S01]  /*12b90*/  MUFU.EX2 R91, R110 ;  /* 0x0000006e005b7308 */ /* 0x0003220000000800 */
[----:B--2---:R-:W-:Y:S01]  /*12ba0*/  @!P3 FMUL R87, R87, R87 ;  /* 0x000000575757b220 */ /* 0x004fe20000400000 */
[----:B------:R-:W-:Y:S01]  /*12bb0*/  @!P6 FMUL R98, R98, 0.5 ;  /* 0x3f0000006262e820 */ /* 0x000fe20000400000 */
[----:B------:R-:W-:Y:S02]  /*12bc0*/  FSETP.GEU.AND P3, PT, R114, -126, PT ;  /* 0xc2fc00007200780b */ /* 0x000fe40003f6e000 */
[----:B------:R-:W-:-:S03]  /*12bd0*/  FMNMX R95, R113, R12, !PT ;  /* 0x0000000c715f7209 */ /* 0x000fc60007800000 */
[----:B------:R-:W2:Y:S01]  /*12be0*/  MUFU.EX2 R98, R98 ;  /* 0x0000006200627308 */ /* 0x000ea20000000800 */
[----:B---3--:R-:W-:Y:S01]  /*12bf0*/  @!P4 FMUL R94, R94, R94 ;  /* 0x0000005e5e5ec220 */ /* 0x008fe20000400000 */
[----:B------:R-:W-:Y:S01]  /*12c00*/  FSETP.GEU.AND P4, PT, R102, -126, PT ;  /* 0xc2fc00006600780b */ /* 0x000fe20003f8e000 */
[----:B-1----:R-:W-:-:S01]  /*12c10*/  FFMA R110, R123, UR7, -R14 ;  /* 0x000000077b6e7c23 */ /* 0x002fc2000800080e */
[----:B------:R-:W-:Y:S01]  /*12c20*/  FMNMX R12, R116, R95, !PT ;  /* 0x0000005f740c7209 */ /* 0x000fe20007800000 */
[----:B------:R-:W-:-:S03]  /*12c30*/  FFMA R123, R138, UR7, -R14 ;  /* 0x000000078a7b7c23 */ /* 0x000fc6000800080e */
[----:B------:R-:W-:Y:S01]  /*12c40*/  @!P3 FMUL R114, R114, 0.5 ;  /* 0x3f0000007272b820 */ /* 0x000fe20000400000 */
[----:B----4-:R-:W-:Y:S01]  /*12c50*/  @!P5 FMUL R91, R91, R91 ;  /* 0x0000005b5b5bd220 */ /* 0x010fe20000400000 */
[----:B------:R-:W-:Y:S02]  /*12c60*/  FSETP.GEU.AND P5, PT, R118, -126, PT ;  /* 0xc2fc00007600780b */ /* 0x000fe40003fae000 */
[----:B------:R1:W3:Y:S01]  /*12c70*/  MUFU.EX2 R95, R114 ;  /* 0x00000072005f7308 */ /* 0x0002e20000000800 */
[----:B------:R-:W-:Y:S02]  /*12c80*/  FMNMX R99, R117, R12, !PT ;  /* 0x0000000c75637209 */ /* 0x000fe40007800000 */
[----:B------:R-:W-:Y:S02]  /*12c90*/  @!P4 FMUL R102, R102, 0.5 ;  /* 0x3f0000006666c820 */ /* 0x000fe40000400000 */
[----:B------:R-:W-:Y:S01]  /*12ca0*/  FMNMX R12, R120, R99, !PT ;  /* 0x00000063780c7209 */ /* 0x000fe20007800000 */
[----:B--2---:R-:W-:Y:S01]  /*12cb0*/  @!P6 FMUL R98, R98, R98 ;  /* 0x000000626262e220 */ /* 0x004fe20000400000 */
[----:B------:R-:W-:-:S02]  /*12cc0*/  FSETP.GEU.AND P6, PT, R106, -126, PT ;  /* 0xc2fc00006a00780b */ /* 0x000fc40003fce000 */
[----:B------:R-:W2:Y:S01]  /*12cd0*/  MUFU.EX2 R102, R102 ;  /* 0x0000006600667308 */ /* 0x000ea20000000800 */
[----:B------:R-:W-:Y:S01]  /*12ce0*/  FMNMX R99, R121, R12, !PT ;  /* 0x0000000c79637209 */ /* 0x000fe20007800000 */
[----:B------:R-:W-:Y:S01]  /*12cf0*/  @!P5 FMUL R118, R118, 0.5 ;  /* 0x3f0000007676d820 */ /* 0x000fe20000400000 */
[----:B-1----:R-:W-:-:S02]  /*12d00*/  FFMA R114, R127, UR7, -R14 ;  /* 0x000000077f727c23 */ /* 0x002fc4000800080e */
[----:B------:R-:W-:-:S03]  /*12d10*/  FMNMX R12, R124, R99, !PT ;  /* 0x000000637c0c7209 */ /* 0x000fc60007800000 */
[----:B------:R-:W1:Y:S01]  /*12d20*/  MUFU.EX2 R99, R118 ;  /* 0x0000007600637308 */ /* 0x000e620000000800 */
[----:B---3--:R-:W-:Y:S01]  /*12d30*/  @!P3 FMUL R95, R95, R95 ;  /* 0x0000005f5f5fb220 */ /* 0x008fe20000400000 */
[----:B------:R-:W-:Y:S01]  /*12d40*/  FSETP.GEU.AND P3, PT, R122, -126, PT ;  /* 0xc2fc00007a00780b */ /* 0x000fe20003f6e000 */
[----:B------:R-:W-:Y:S01]  /*12d50*/  @!P6 FMUL R106, R106, 0.5 ;  /* 0x3f0000006a6ae820 */ /* 0x000fe20000400000 */
[----:B------:R-:W-:-:S04]  /*12d60*/  FMNMX R103, R125, R12, !PT ;  /* 0x0000000c7d677209 */ /* 0x000fc80007800000 */
[----:B------:R-:W-:Y:S01]  /*12d70*/  FMNMX R12, R128, R103, !PT ;  /* 0x00000067800c7209 */ /* 0x000fe20007800000 */
[----:B------:R-:W3:Y:S01]  /*12d80*/  MUFU.EX2 R106, R106 ;  /* 0x0000006a006a7308 */ /* 0x000ee20000000800 */
[----:B--2---:R-:W-:Y:S01]  /*12d90*/  @!P4 FMUL R102, R102, R102 ;  /* 0x000000666666c220 */ /* 0x004fe20000400000 */
[----:B------:R-:W-:Y:S02]  /*12da0*/  FSETP.GEU.AND P4, PT, R110, -126, PT ;  /* 0xc2fc00006e00780b */ /* 0x000fe40003f8e000 */
[----:B------:R-:W-:Y:S02]  /*12db0*/  FMNMX R103, R129, R12, !PT ;  /* 0x0000000c81677209 */ /* 0x000fe40007800000 */
[----:B------:R-:W-:Y:S02]  /*12dc0*/  @!P3 FMUL R122, R122, 0.5 ;  /* 0x3f0000007a7ab820 */ /* 0x000fe40000400000 */
[----:B------:R-:W-:Y:S01]  /*12dd0*/  FMNMX R12, R132, R103, !PT ;  /* 0x00000067840c7209 */ /* 0x000fe20007800000 */
[----:B-1----:R-:W-:Y:S01]  /*12de0*/  @!P5 FMUL R99, R99, R99 ;  /* 0x000000636363d220 */ /* 0x002fe20000400000 */
[----:B------:R-:W-:Y:S01]  /*12df0*/  FSETP.GEU.AND P5, PT, R126, -126, PT ;  /* 0xc2fc00007e00780b */ /* 0x000fe20003fae000 */
[----:B------:R1:W2:Y:S01]  /*12e00*/  MUFU.EX2 R103, R122 ;  /* 0x0000007a00677308 */ /* 0x0002a20000000800 */
[----:B------:R-:W-:-:S03]  /*12e10*/  FMNMX R107, R133, R12, !PT ;  /* 0x0000000c856b7209 */ /* 0x000fc60007800000 */
[----:B------:R-:W-:Y:S01]  /*12e20*/  @!P4 FMUL R110, R110, 0.5 ;  /* 0x3f0000006e6ec820 */ /* 0x000fe20000400000 */
[----:B------:R-:W-:Y:S01]  /*12e30*/  FMNMX R12, R136, R107, !PT ;  /* 0x0000006b880c7209 */ /* 0x000fe20007800000 */
[----:B---3--:R-:W-:Y:S01]  /*12e40*/  @!P6 FMUL R106, R106, R106 ;  /* 0x0000006a6a6ae220 */ /* 0x008fe20000400000 */
[----:B------:R-:W-:Y:S02]  /*12e50*/  FSETP.GEU.AND P6, PT, R114, -126, PT ;  /* 0xc2fc00007200780b */ /* 0x000fe40003fce000 */
[----:B------:R-:W-:Y:S01]  /*12e60*/  FMNMX R107, R137, R12, !PT ;  /* 0x0000000c896b7209 */ /* 0x000fe20007800000 */
[----:B------:R-:W3:Y:S01]  /*12e70*/  MUFU.EX2 R110, R110 ;  /* 0x0000006e006e7308 */ /* 0x000ee20000000800 */
[----:B-1----:R-:W-:-:S01]  /*12e80*/  FFMA R122, R135, UR7, -R14 ;  /* 0x00000007877a7c23 */ /* 0x002fc2000800080e */
[----:B------:R-:W-:Y:S01]  /*12e90*/  @!P5 FMUL R126, R126, 0.5 ;  /* 0x3f0000007e7ed820 */ /* 0x000fe20000400000 */
[----:B------:R-:W-:Y:S01]  /*12ea0*/  FMNMX R12, R140, R107, !PT ;  /* 0x0000006b8c0c7209 */ /* 0x000fe20007800000 */
[----:B--2---:R-:W-:-:S04]  /*12eb0*/  @!P3 FMUL R103, R103, R103 ;  /* 0x000000676767b220 */ /* 0x004fc80000400000 */
[----:B------:R-:W1:Y:S01]  /*12ec0*/  MUFU.EX2 R107, R126 ;  /* 0x0000007e006b7308 */ /* 0x000e620000000800 */
[----:B------:R-:W-:Y:S01]  /*12ed0*/  FSETP.GEU.AND P3, PT, R130, -126, PT ;  /* 0xc2fc00008200780b */ /* 0x000fe20003f6e000 */
[----:B------:R-:W-:Y:S01]  /*12ee0*/  @!P6 FMUL R114, R114, 0.5 ;  /* 0x3f0000007272e820 */ /* 0x000fe20000400000 */
[----:B------:R-:W-:-:S04]  /*12ef0*/  FMNMX R111, R141, R12, !PT ;  /* 0x0000000c8d6f7209 */ /* 0x000fc80007800000 */
[----:B------:R-:W-:Y:S01]  /*12f00*/  FMNMX R12, R144, R111, !PT ;  /* 0x0000006f900c7209 */ /* 0x000fe20007800000 */
[----:B------:R-:W2:Y:S01]  /*12f10*/  MUFU.EX2 R114, R114 ;  /* 0x0000007200727308 */ /* 0x000ea20000000800 */
[----:B---3--:R-:W-:Y:S01]  /*12f20*/  @!P4 FMUL R110, R110, R110 ;  /* 0x0000006e6e6ec220 */ /* 0x008fe20000400000 */
[----:B------:R-:W-:Y:S02]  /*12f30*/  FSETP.GEU.AND P4, PT, R131, -126, PT ;  /* 0xc2fc00008300780b */ /* 0x000fe40003f8e000 */
[----:B------:R-:W-:Y:S02]  /*12f40*/  FMNMX R111, R145, R12, !PT ;  /* 0x0000000c916f7209 */ /* 0x000fe40007800000 */
[----:B------:R-:W-:Y:S02]  /*12f50*/  @!P3 FMUL R130, R130, 0.5 ;  /* 0x3f0000008282b820 */ /* 0x000fe40000400000 */
[----:B------:R-:W-:Y:S01]  /*12f60*/  FMNMX R12, R148, R111, !PT ;  /* 0x0000006f940c7209 */ /* 0x000fe20007800000 */
[----:B-1----:R-:W-:Y:S01]  /*12f70*/  @!P5 FMUL R107, R107, R107 ;  /* 0x0000006b6b6bd220 */ /* 0x002fe20000400000 */
[----:B------:R-:W-:Y:S01]  /*12f80*/  FSETP.GEU.AND P5, PT, R115, -126, PT ;  /* 0xc2fc00007300780b */ /* 0x000fe20003fae000 */
[----:B------:R1:W3:Y:S01]  /*12f90*/  MUFU.EX2 R111, R130 ;  /* 0x00000082006f7308 */ /* 0x0002e20000000800 */
[----:B------:R-:W-:-:S03]  /*12fa0*/  FMNMX R12, R149, R12, !PT ;  /* 0x0000000c950c7209 */ /* 0x000fc60007800000 */
[----:B------:R-:W-:Y:S02]  /*12fb0*/  @!P4 FMUL R131, R131, 0.5 ;  /* 0x3f0000008383c820 */ /* 0x000fe40000400000 */
[----:B------:R-:W4:Y:S01]  /*12fc0*/  SHFL.BFLY PT, R119, R12, 0x1, 0x1f ;  /* 0x0c201f000c777f89 */ /* 0x000f2200000e0000 */
[----:B--2---:R-:W-:Y:S01]  /*12fd0*/  @!P6 FMUL R114, R114, R114 ;  /* 0x000000727272e220 */ /* 0x004fe20000400000 */
[----:B------:R-:W-:Y:S01]  /*12fe0*/  FSETP.GEU.AND P6, PT, R122, -126, PT ;  /* 0xc2fc00007a00780b */ /* 0x000fe20003fce000 */
[----:B------:R-:W2:Y:S01]  /*12ff0*/  MUFU.EX2 R118, R131 ;  /* 0x0000008300767308 */ /* 0x000ea20000000800 */
[----:B-1----:R-:W-:-:S02]  /*13000*/  FFMA R130, R143, UR7, -R14 ;  /* 0x000000078f827c23 */ /* 0x002fc4000800080e */
[----:B------:R-:W-:Y:S01]  /*13010*/  @!P5 FMUL R115, R115, 0.5 ;  /* 0x3f0000007373d820 */ /* 0x000fe20000400000 */
[----:B---3--:R-:W-:-:S05]  /*13020*/  @!P3 FMUL R111, R111, R111 ;  /* 0x0000006f6f6fb220 */ /* 0x008fca0000400000 */
[----:B------:R-:W1:Y:S01]  /*13030*/  MUFU.EX2 R115, R115 ;  /* 0x0000007300737308 */ /* 0x000e620000000800 */
[----:B------:R-:W-:Y:S02]  /*13040*/  FSETP.GEU.AND P3, PT, R123, -126, PT ;  /* 0xc2fc00007b00780b */ /* 0x000fe40003f6e000 */
[----:B------:R-:W-:Y:S01]  /*13050*/  @!P6 FMUL R122, R122, 0.5 ;  /* 0x3f0000007a7ae820 */ /* 0x000fe20000400000 */
[----:B--2---:R-:W-:Y:S01]  /*13060*/  @!P4 FMUL R118, R118, R118 ;  /* 0x000000767676c220 */ /* 0x004fe20000400000 */
[----:B------:R-:W-:-:S04]  /*13070*/  FSETP.GEU.AND P4, PT, R139, -126, PT ;  /* 0xc2fc00008b00780b */ /* 0x000fc80003f8e000 */
[----:B------:R-:W2:Y:S01]  /*13080*/  MUFU.EX2 R122, R122 ;  /* 0x0000007a007a7308 */ /* 0x000ea20000000800 */
[----:B----4-:R-:W-:Y:S01]  /*13090*/  FMNMX R12, R12, R119, !PT ;  /* 0x000000770c0c7209 */ /* 0x010fe20007800000 */
[----:B------:R-:W-:-:S03]  /*130a0*/  FFMA R119, R142, UR7, -R14 ;  /* 0x000000078e777c23 */ /* 0x000fc6000800080e */
[----:B------:R-:W-:Y:S01]  /*130b0*/  @!P3 FMUL R123, R123, 0.5 ;  /* 0x3f0000007b7bb820 */ /* 0x000fe20000400000 */
[----:B-1----:R-:W-:Y:S01]  /*130c0*/  @!P5 FMUL R115, R115, R115 ;  /* 0x000000737373d220 */ /* 0x002fe20000400000 */
[----:B------:R-:W-:Y:S01]  /*130d0*/  FSETP.GEU.AND P5, PT, R119, -126, PT ;  /* 0xc2fc00007700780b */ /* 0x000fe20003fae000 */
[----:B------:R-:W1:Y:S03]  /*130e0*/  SHFL.BFLY PT, R127, R12, 0x2, 0x1f ;  /* 0x0c401f000c7f7f89 */ /* 0x000e6600000e0000 */
[----:B------:R-:W3:Y:S01]  /*130f0*/  MUFU.EX2 R123, R123 ;  /* 0x0000007b007b7308 */ /* 0x000ee20000000800 */
[----:B------:R-:W-:Y:S01]  /*13100*/  @!P4 FMUL R139, R139, 0.5 ;  /* 0x3f0000008b8bc820 */ /* 0x000fe20000400000 */
[----:B--2---:R-:W-:-:S06]  /*13110*/  @!P6 FMUL R122, R122, R122 ;  /* 0x0000007a7a7ae220 */ /* 0x004fcc0000400000 */
[----:B------:R-:W2:Y:S01]  /*13120*/  MUFU.EX2 R126, R139 ;  /* 0x0000008b007e7308 */ /* 0x000ea20000000800 */
[----:B------:R-:W-:Y:S01]  /*13130*/  FSETP.GEU.AND P6, PT, R130, -126, PT ;  /* 0xc2fc00008200780b */ /* 0x000fe20003fce000 */
[----:B------:R-:W-:-:S06]  /*13140*/  @!P5 FMUL R119, R119, 0.5 ;  /* 0x3f0000007777d820 */ /* 0x000fcc0000400000 */
[----:B------:R-:W4:Y:S01]  /*13150*/  MUFU.EX2 R119, R119 ;  /* 0x0000007700777308 */ /* 0x000f220000000800 */
[----:B---3--:R-:W-:Y:S01]  /*13160*/  @!P3 FMUL R123, R123, R123 ;  /* 0x0000007b7b7bb220 */ /* 0x008fe20000400000 */
[----:B------:R-:W-:-:S04]  /*13170*/  FSETP.GEU.AND P3, PT, R146, -126, PT ;  /* 0xc2fc00009200780b */ /* 0x000fc80003f6e000 */
[----:B------:R-:W-:Y:S01]  /*13180*/  @!P6 FMUL R130, R130, 0.5 ;  /* 0x3f0000008282e820 */ /* 0x000fe20000400000 */
[----:B-1----:R-:W-:Y:S01]  /*13190*/  FMNMX R12, R12, R127, !PT ;  /* 0x0000007f0c0c7209 */ /* 0x002fe20007800000 */
[----:B--2---:R-:W-:Y:S01]  /*131a0*/  @!P4 FMUL R126, R126, R126 ;  /* 0x0000007e7e7ec220 */ /* 0x004fe20000400000 */
[----:B------:R-:W-:-:S03]  /*131b0*/  FSETP.GEU.AND P4, PT, R147, -126, PT ;  /* 0xc2fc00009300780b */ /* 0x000fc60003f8e000 */
[----:B------:R-:W1:Y:S03]  /*131c0*/  MUFU.EX2 R130, R130 ;  /* 0x0000008200827308 */ /* 0x000e660000000800 */
[----:B------:R-:W-:Y:S01]  /*131d0*/  @!P3 FMUL R146, R146, 0.5 ;  /* 0x3f0000009292b820 */ /* 0x000fe20000400000 */
[----:B----4-:R-:W-:Y:S01]  /*131e0*/  @!P5 FMUL R119, R119, R119 ;  /* 0x000000777777d220 */ /* 0x010fe20000400000 */
[----:B------:R-:W-:-:S03]  /*131f0*/  FSETP.NEU.AND P5, PT, R12, -INF , PT ;  /* 0xff8000000c00780b */ /* 0x000fc60003fad000 */
[----:B------:R-:W2:Y:S02]  /*13200*/  MUFU.EX2 R127, R146 ;  /* 0x00000092007f7308 */ /* 0x000ea40000000800 */
[----:B------:R-:W-:Y:S01]  /*13210*/  @!P4 FMUL R147, R147, 0.5 ;  /* 0x3f0000009393c820 */ /* 0x000fe20000400000 */
[----:B------:R-:W-:Y:S02]  /*13220*/  FSEL R134, R12, RZ, P5 ;  /* 0x000000ff0c867208 */ /* 0x000fe40002800000 */
[----:B------:R-:W-:-:S03]  /*13230*/  FSETP.GEU.AND P5, PT, R151, -126, PT ;  /* 0xc2fc00009700780b */ /* 0x000fc60003fae000 */
[----:B------:R-:W3:Y:S01]  /*13240*/  MUFU.EX2 R14, R147 ;  /* 0x00000093000e7308 */ /* 0x000ee20000000800 */
[----:B------:R-:W-:Y:S01]  /*13250*/  FMUL R131, R134, UR7 ;  /* 0x0000000786837c20 */ /* 0x000fe20008400000 */
[----:B-1----:R-:W-:Y:S01]  /*13260*/  @!P6 FMUL R130, R130, R130 ;  /* 0x000000828282e220 */ /* 0x002fe20000400000 */
[----:B------:R-:W-:Y:S01]  /*13270*/  FSETP.GEU.AND P6, PT, R150, -126, PT ;  /* 0xc2fc00009600780b */ /* 0x000fe20003fce000 */
[----:B------:R-:W-:Y:S01]  /*13280*/  FADD R11, -R134, R11 ;  /* 0x0000000b860b7221 */ /* 0x000fe20000000100 */
[----:B------:R-:W-:-:S01]  /*13290*/  FFMA R138, R24, UR7, -R131 ;  /* 0x00000007188a7c23 */ /* 0x000fc20008000883 */
[--C-:B------:R-:W-:Y:S01]  /*132a0*/  FFMA R139, R25, UR7, -R131.reuse ;  /* 0x00000007198b7c23 */ /* 0x100fe20008000883 */
[----:B------:R-:W-:-:S01]  /*132b0*/  FFMA R142, R28, UR7, -R131 ;  /* 0x000000071c8e7c23 */ /* 0x000fc20008000883 */
[--C-:B------:R-:W-:Y:S01]  /*132c0*/  FFMA R143, R29, UR7, -R131.reuse ;  /* 0x000000071d8f7c23 */ /* 0x100fe20008000883 */
[----:B--2---:R-:W-:Y:S01]  /*132d0*/  @!P3 FMUL R127, R127, R127 ;  /* 0x0000007f7f7fb220 */ /* 0x004fe20000400000 */
[----:B------:R-:W-:Y:S01]  /*132e0*/  FSETP.GEU.AND P3, PT, R138, -126, PT ;  /* 0xc2fc00008a00780b */ /* 0x000fe20003f6e000 */
[----:B------:R-:W-:Y:S01]  /*132f0*/  @!P5 FMUL R151, R151, 0.5 ;  /* 0x3f0000009797d820 */ /* 0x000fe20000400000 */
[--C-:B------:R-:W-:Y:S01]  /*13300*/  FFMA R32, R32, UR7, -R131.reuse ;  /* 0x0000000720207c23 */ /* 0x100fe20008000883 */
[----:B------:R-:W-:-:S01]  /*13310*/  FFMA R33, R33, UR7, -R131 ;  /* 0x0000000721217c23 */ /* 0x000fc20008000883 */
[--C-:B------:R-:W-:Y:S01]  /*13320*/  FFMA R36, R36, UR7, -R131.reuse ;  /* 0x0000000724247c23 */ /* 0x100fe20008000883 */
[----:B------:R-:W1:Y:S01]  /*13330*/  MUFU.EX2 R24, R151 ;  /* 0x0000009700187308 */ /* 0x000e620000000800 */
[----:B------:R-:W-:Y:S01]  /*13340*/  @!P6 FMUL R150, R150, 0.5 ;  /* 0x3f0000009696e820 */ /* 0x000fe20000400000 */
[----:B---3--:R-:W-:Y:S01]  /*13350*/  @!P4 FMUL R14, R14, R14 ;  /* 0x0000000e0e0ec220 */ /* 0x008fe20000400000 */
        /* <DEDUP_REMOVED lines=13> */
[----:B------:R-:W3:Y:S01]  /*13430*/  MUFU.EX2 R25, R138 ;  /* 0x0000008a00197308 */ /* 0x000ee20000000800 */
[----:B------:R-:W-:Y:S01]  /*13440*/  @!P4 FMUL R139, R139, 0.5 ;  /* 0x3f0000008b8bc820 */ /* 0x000fe20000400000 */
[----:B-1----:R-:W-:Y:S01]  /*13450*/  @!P5 FMUL R24, R24, R24 ;  /* 0x000000181818d220 */ /* 0x002fe20000400000 */
[----:B------:R-:W-:Y:S01]  /*13460*/  FSETP.GEU.AND P5, PT, R143, -126, PT ;  /* 0xc2fc00008f00780b */ /* 0x000fe20003fae000 */
[--C-:B------:R-:W-:Y:S01]  /*13470*/  FFMA R60, R60, UR7, -R131.reuse ;  /* 0x000000073c3c7c23 */ /* 0x100fe20008000883 */
[----:B------:R-:W-:-:S01]  /*13480*/  FFMA R61, R61, UR7, -R131 ;  /* 0x000000073d3d7c23 */ /* 0x000fc20008000883 */
[--C-:B------:R-:W-:Y:S01]  /*13490*/  FFMA R64, R64, UR7, -R131.reuse ;  /* 0x0000000740407c23 */ /* 0x100fe20008000883 */
[----:B------:R-:W-:-:S01]  /*134a0*/  FFMA R65, R65, UR7, -R131 ;  /* 0x0000000741417c23 */ /* 0x000fc20008000883 */
[----:B------:R1:W4:Y:S01]  /*134b0*/  MUFU.EX2 R10, R139 ;  /* 0x0000008b000a7308 */ /* 0x0003220000000800 */
[----:B--2---:R-:W-:Y:S01]  /*134c0*/  @!P6 FMUL R135, R135, R135 ;  /* 0x000000878787e220 */ /* 0x004fe20000400000 */
[----:B------:R-:W-:Y:S01]  /*134d0*/  FSETP.GEU.AND P6, PT, R142, -126, PT ;  /* 0xc2fc00008e00780b */ /* 0x000fe20003fce000 */
[----:B------:R-:W-:-:S01]  /*134e0*/  FFMA R68, R68, UR7, -R131 ;  /* 0x0000000744447c23 */ /* 0x000fc20008000883 */
[--C-:B------:R-:W-:Y:S01]  /*134f0*/  FFMA R69, R69, UR7, -R131.reuse ;  /* 0x0000000745457c23 */ /* 0x100fe20008000883 */
[----:B------:R-:W-:-:S01]  /*13500*/  FFMA R72, R72, UR7, -R131 ;  /* 0x0000000748487c23 */ /* 0x000fc20008000883 */
[--C-:B------:R-:W-:Y:S01]  /*13510*/  FFMA R73, R73, UR7, -R131.reuse ;  /* 0x0000000749497c23 */ /* 0x100fe20008000883 */
[----:B------:R-:W-:-:S01]  /*13520*/  FFMA R76, R76, UR7, -R131 ;  /* 0x000000074c4c7c23 */ /* 0x000fc20008000883 */
[----:B------:R-:W-:Y:S01]  /*13530*/  @!P5 FMUL R143, R143, 0.5 ;  /* 0x3f0000008f8fd820 */ /* 0x000fe20000400000 */
[----:B---3--:R-:W-:Y:S01]  /*13540*/  @!P3 FMUL R25, R25, R25 ;  /* 0x000000191919b220 */ /* 0x008fe20000400000 */
[----:B------:R-:W-:Y:S01]  /*13550*/  FSETP.GEU.AND P3, PT, R32, -126, PT ;  /* 0xc2fc00002000780b */ /* 0x000fe20003f6e000 */
[----:B------:R-:W-:-:S01]  /*13560*/  FADD R134, R13, R74 ;  /* 0x0000004a0d867221 */ /* 0x000fc20000000000 */
[----:B------:R-:W2:Y:S01]  /*13570*/  MUFU.EX2 R29, R143 ;  /* 0x0000008f001d7308 */ /* 0x000ea20000000800 */
[----:B-1----:R-:W-:-:S01]  /*13580*/  FADD R139, R42, R103 ;  /* 0x000000672a8b7221 */ /* 0x002fc20000000000 */
[--C-:B------:R-:W-:Y:S01]  /*13590*/  FFMA R77, R77, UR7, -R131.reuse ;  /* 0x000000074d4d7c23 */ /* 0x100fe20008000883 */
[----:B------:R-:W-:Y:S01]  /*135a0*/  @!P6 FMUL R142, R142, 0.5 ;  /* 0x3f0000008e8ee820 */ /* 0x000fe20000400000 */
[----:B------:R-:W-:Y:S01]  /*135b0*/  FFMA R80, R80, UR7, -R131 ;  /* 0x0000000750507c23 */ /* 0x000fe20008000883 */
[----:B----4-:R-:W-:Y:S01]  /*135c0*/  @!P4 FMUL R10, R10, R10 ;  /* 0x0000000a0a0ac220 */ /* 0x010fe20000400000 */
[----:B------:R-:W-:Y:S01]  /*135d0*/  FSETP.GEU.AND P4, PT, R33, -126, PT ;  /* 0xc2fc00002100780b */ /* 0x000fe20003f8e000 */
[----:B------:R-:W-:-:S01]  /*135e0*/  FADD R138, R134, R139 ;  /* 0x0000008b868a7221 */ /* 0x000fc20000000000 */
[----:B------:R-:W1:Y:S01]  /*135f0*/  MUFU.EX2 R28, R142 ;  /* 0x0000008e001c7308 */ /* 0x000e620000000800 */
[----:B------:R-:W-:-:S01]  /*13600*/  FADD R134, R26, R87 ;  /* 0x000000571a867221 */ /* 0x000fc20000000000 */
[----:B------:R-:W-:Y:S01]  /*13610*/  FADD R139, R58, R123 ;  /* 0x0000007b3a8b7221 */ /* 0x000fe20000000000 */
[----:B------:R-:W-:Y:S01]  /*13620*/  @!P3 FMUL R32, R32, 0.5 ;  /* 0x3f0000002020b820 */ /* 0x000fe20000400000 */
[--C-:B------:R-:W-:Y:S01]  /*13630*/  FFMA R81, R81, UR7, -R131.reuse ;  /* 0x0000000751517c23 */ /* 0x100fe20008000883 */
[----:B------:R-:W-:-:S01]  /*13640*/  FFMA R84, R84, UR7, -R131 ;  /* 0x0000000754547c23 */ /* 0x000fc20008000883 */
[----:B------:R-:W-:Y:S01]  /*13650*/  FADD R139, R134, R139 ;  /* 0x0000008b868b7221 */ /* 0x000fe20000000000 */
[----:B------:R-:W-:-:S01]  /*13660*/  FFMA R88, R88, UR7, -R131 ;  /* 0x0000000758587c23 */ /* 0x000fc20008000883 */
[----:B------:R-:W-:Y:S01]  /*13670*/  FFMA R89, R89, UR7, -R131 ;  /* 0x0000000759597c23 */ /* 0x000fe20008000883 */
[----:B------:R-:W3:Y:S01]  /*13680*/  MUFU.EX2 R32, R32 ;  /* 0x0000002000207308 */ /* 0x000ee20000000800 */
[----:B--2---:R-:W-:Y:S01]  /*13690*/  @!P5 FMUL R29, R29, R29 ;  /* 0x0000001d1d1dd220 */ /* 0x004fe20000400000 */
[----:B------:R-:W-:Y:S01]  /*136a0*/  @!P4 FMUL R33, R33, 0.5 ;  /* 0x3f0000002121c820 */ /* 0x000fe20000400000 */
[----:B------:R-:W-:Y:S01]  /*136b0*/  FSETP.GEU.AND P5, PT, R37, -126, PT ;  /* 0xc2fc00002500780b */ /* 0x000fe20003fae000 */
[----:B------:R-:W-:Y:S01]  /*136c0*/  FADD R134, R138, R139 ;  /* 0x0000008b8a867221 */ /* 0x000fe20000000000 */
[----:B------:R-:W-:-:S01]  /*136d0*/  FADD R138, R15, R78 ;  /* 0x0000004e0f8a7221 */ /* 0x000fc20000000000 */
[----:B------:R-:W-:Y:S01]  /*136e0*/  FADD R139, R43, R110 ;  /* 0x0000006e2b8b7221 */ /* 0x000fe20000000000 */
[----:B------:R-:W-:-:S01]  /*136f0*/  FFMA R92, R92, UR7, -R131 ;  /* 0x000000075c5c7c23 */ /* 0x000fc20008000883 */
[----:B------:R-:W2:Y:S01]  /*13700*/  MUFU.EX2 R33, R33 ;  /* 0x0000002100217308 */ /* 0x000ea20000000800 */
[----:B-1----:R-:W-:Y:S01]  /*13710*/  @!P6 FMUL R28, R28, R28 ;  /* 0x0000001c1c1ce220 */ /* 0x002fe20000400000 */
[----:B------:R-:W-:Y:S01]  /*13720*/  FSETP.GEU.AND P6, PT, R36, -126, PT ;  /* 0xc2fc00002400780b */ /* 0x000fe20003fce000 */
[----:B------:R-:W-:-:S01]  /*13730*/  FADD R142, R138, R139 ;  /* 0x0000008b8a8e7221 */ /* 0x000fc20000000000 */
[----:B------:R-:W-:Y:S01]  /*13740*/  FADD R138, R27, R94 ;  /* 0x0000005e1b8a7221 */ /* 0x000fe20000000000 */
[----:B------:R-:W-:-:S01]  /*13750*/  FADD R139, R59, R126 ;  /* 0x0000007e3b8b7221 */ /* 0x000fc20000000000 */
[--C-:B------:R-:W-:Y:S01]  /*13760*/  FFMA R93, R93, UR7, -R131.reuse ;  /* 0x000000075d5d7c23 */ /* 0x100fe20008000883 */
[----:B------:R-:W-:-:S01]  /*13770*/  FFMA R53, R53, UR7, -R131 ;  /* 0x0000000735357c23 */ /* 0x000fc20008000883 */
[----:B------:R-:W-:Y:S01]  /*13780*/  @!P5 FMUL R37, R37, 0.5 ;  /* 0x3f0000002525d820 */ /* 0x000fe20000400000 */
[----:B---3--:R-:W-:Y:S01]  /*13790*/  @!P3 FMUL R32, R32, R32 ;  /* 0x000000202020b220 */ /* 0x008fe20000400000 */
[----:B------:R-:W-:Y:S01]  /*137a0*/  FSETP.GEU.AND P3, PT, R40, -126, PT ;  /* 0xc2fc00002800780b */ /* 0x000fe20003f6e000 */
[----:B------:R-:W-:-:S01]  /*137b0*/  FADD R139, R138, R139 ;  /* 0x0000008b8a8b7221 */ /* 0x000fc20000000000 */
[--C-:B------:R-:W-:Y:S01]  /*137c0*/  FFMA R85, R85, UR7, -R131.reuse ;  /* 0x0000000755557c23 */ /* 0x100fe20008000883 */
[----:B------:R-:W-:-:S01]  /*137d0*/  FFMA R96, R96, UR7, -R131 ;  /* 0x0000000760607c23 */ /* 0x000fc20008000883 */
[----:B------:R-:W1:Y:S01]  /*137e0*/  MUFU.EX2 R37, R37 ;  /* 0x0000002500257308 */ /* 0x000e620000000800 */
[----:B------:R-:W-:Y:S01]  /*137f0*/  @!P6 FMUL R36, R36, 0.5 ;  /* 0x3f0000002424e820 */ /* 0x000fe20000400000 */
[----:B------:R-:W-:Y:S01]  /*13800*/  FADD R138, R142, R139 ;  /* 0x0000008b8e8a7221 */ /* 0x000fe20000000000 */
[----:B--2---:R-:W-:Y:S01]  /*13810*/  @!P4 FMUL R33, R33, R33 ;  /* 0x000000212121c220 */ /* 0x004fe20000400000 */
[----:B------:R-:W-:Y:S01]  /*13820*/  FSETP.GEU.AND P4, PT, R41, -126, PT ;  /* 0xc2fc00002900780b */ /* 0x000fe20003f8e000 */
[----:B------:R-:W-:-:S01]  /*13830*/  FADD R139, R18, R75 ;  /* 0x0000004b128b7221 */ /* 0x000fc20000000000 */
[----:B------:R-:W-:Y:S01]  /*13840*/  FADD R142, R46, R107 ;  /* 0x0000006b2e8e7221 */ /* 0x000fe20000000000 */
[----:B------:R-:W-:-:S01]  /*13850*/  FFMA R97, R97, UR7, -R131 ;  /* 0x0000000761617c23 */ /* 0x000fc20008000883 */
[----:B------:R-:W2:Y:S01]  /*13860*/  MUFU.EX2 R36, R36 ;  /* 0x0000002400247308 */ /* 0x000ea20000000800 */
[----:B------:R-:W-:Y:S01]  /*13870*/  @!P3 FMUL R40, R40, 0.5 ;  /* 0x3f0000002828b820 */ /* 0x000fe20000400000 */
[----:B------:R-:W-:Y:S01]  /*13880*/  FADD R143, R139, R142 ;  /* 0x0000008e8b8f7221 */ /* 0x000fe20000000000 */
[----:B------:R-:W-:-:S01]  /*13890*/  FADD R139, R30, R91 ;  /* 0x0000005b1e8b7221 */ /* 0x000fc20000000000 */
[----:B------:R-:W-:Y:S01]  /*138a0*/  FADD R142, R62, R119 ;  /* 0x000000773e8e7221 */ /* 0x000fe20000000000 */
[----:B------:R-:W-:-:S01]  /*138b0*/  FFMA R100, R100, UR7, -R131 ;  /* 0x0000000764647c23 */ /* 0x000fc20008000883 */
[--C-:B------:R-:W-:Y:S01]  /*138c0*/  FFMA R101, R101, UR7, -R131.reuse ;  /* 0x0000000765657c23 */ /* 0x100fe20008000883 */
[----:B------:R-:W-:-:S01]  /*138d0*/  FFMA R104, R104, UR7, -R131 ;  /* 0x0000000768687c23 */ /* 0x000fc20008000883 */
[----:B------:R-:W3:Y:S01]  /*138e0*/  MUFU.EX2 R40, R40 ;  /* 0x0000002800287308 */ /* 0x000ee20000000800 */
[----:B------:R-:W-:Y:S01]  /*138f0*/  @!P4 FMUL R41, R41, 0.5 ;  /* 0x3f0000002929c820 */ /* 0x000fe20000400000 */
[----:B-1----:R-:W-:Y:S01]  /*13900*/  @!P5 FMUL R37, R37, R37 ;  /* 0x000000252525d220 */ /* 0x002fe20000400000 */
[----:B------:R-:W-:Y:S01]  /*13910*/  FSETP.GEU.AND P5, PT, R45, -126, PT ;  /* 0xc2fc00002d00780b */ /* 0x000fe20003fae000 */
[----:B------:R-:W-:Y:S01]  /*13920*/  FADD R142, R139, R142 ;  /* 0x0000008e8b8e7221 */ /* 0x000fe20000000000 */
[----:B------:R-:W-:-:S01]  /*13930*/  FFMA R105, R105, UR7, -R131 ;  /* 0x0000000769697c23 */ /* 0x000fc20008000883 */
[--C-:B------:R-:W-:Y:S01]  /*13940*/  FFMA R108, R108, UR7, -R131.reuse ;  /* 0x000000076c6c7c23 */ /* 0x100fe20008000883 */
[----:B------:R-:W-:-:S01]  /*13950*/  FFMA R109, R109, UR7, -R131 ;  /* 0x000000076d6d7c23 */ /* 0x000fc20008000883 */
[----:B------:R-:W1:Y:S01]  /*13960*/  MUFU.EX2 R41, R41 ;  /* 0x0000002900297308 */ /* 0x000e620000000800 */
[----:B--2---:R-:W-:Y:S01]  /*13970*/  @!P6 FMUL R36, R36, R36 ;  /* 0x000000242424e220 */ /* 0x004fe20000400000 */
        /* <DEDUP_REMOVED lines=10> */
[----:B------:R-:W-:Y:S01]  /*13a20*/  FADD R142, R31, R98 ;  /* 0x000000621f8e7221 */ /* 0x000fe20000000000 */
[----:B------:R-:W-:-:S01]  /*13a30*/  FADD R143, R63, R130 ;  /* 0x000000823f8f7221 */ /* 0x000fc20000000000 */
[----:B------:R-:W2:Y:S01]  /*13a40*/  MUFU.EX2 R45, R45 ;  /* 0x0000002d002d7308 */ /* 0x000ea20000000800 */
[----:B------:R-:W-:Y:S01]  /*13a50*/  @!P6 FMUL R44, R44, 0.5 ;  /* 0x3f0000002c2ce820 */ /* 0x000fe20000400000 */
[----:B------:R-:W-:Y:S01]  /*13a60*/  FFMA R116, R116, UR7, -R131 ;  /* 0x0000000774747c23 */ /* 0x000fe20008000883 */
[----:B-1----:R-:W-:Y:S01]  /*13a70*/  @!P4 FMUL R41, R41, R41 ;  /* 0x000000292929c220 */ /* 0x002fe20000400000 */
[----:B------:R-:W-:Y:S01]  /*13a80*/  FSETP.GEU.AND P4, PT, R49, -126, PT ;  /* 0xc2fc00003100780b */ /* 0x000fe20003f8e000 */
[----:B------:R-:W-:-:S01]  /*13a90*/  FADD R143, R142, R143 ;  /* 0x0000008f8e8f7221 */ /* 0x000fc20000000000 */
[--C-:B------:R-:W-:Y:S01]  /*13aa0*/  FFMA R117, R117, UR7, -R131.reuse ;  /* 0x0000000775757c23 */ /* 0x100fe20008000883 */
[----:B------:R-:W-:-:S01]  /*13ab0*/  FFMA R120, R120, UR7, -R131 ;  /* 0x0000000778787c23 */ /* 0x000fc20008000883 */
[----:B------:R-:W1:Y:S01]  /*13ac0*/  MUFU.EX2 R44, R44 ;  /* 0x0000002c002c7308 */ /* 0x000e620000000800 */
        /* <DEDUP_REMOVED lines=9> */
[----:B--2---:R-:W-:Y:S01]  /*13b60*/  @!P5 FMUL R45, R45, R45 ;  /* 0x0000002d2d2dd220 */ /* 0x004fe20000400000 */
        /* <DEDUP_REMOVED lines=9> */
[--C-:B------:R-:W-:Y:S01]  /*13c00*/  FFMA R129, R129, UR7, -R131.reuse ;  /* 0x0000000781817c23 */ /* 0x100fe20008000883 */
[----:B------:R-:W-:-:S01]  /*13c10*/  FFMA R132, R132, UR7, -R131 ;  /* 0x0000000784847c23 */ /* 0x000fc20008000883 */
[----:B------:R-:W-:Y:S01]  /*13c20*/  FFMA R133, R133, UR7, -R131 ;  /* 0x0000000785857c23 */ /* 0x000fe20008000883 */
[----:B------:R-:W-:-:S01]  /*13c30*/  FADD R143, R147, R146 ;  /* 0x00000092938f7221 */ /* 0x000fc20000000000 */
[----:B------:R-:W-:Y:S01]  /*13c40*/  @!P5 FMUL R56, R56, 0.5 ;  /* 0x3f0000003838d820 */ /* 0x000fe20000400000 */
[----:B---3--:R-:W-:Y:S01]  /*13c50*/  @!P3 FMUL R48, R48, R48 ;  /* 0x000000303030b220 */ /* 0x008fe20000400000 */
[----:B------:R-:W-:Y:S01]  /*13c60*/  FSETP.GEU.AND P3, PT, R57, -126, PT ;  /* 0xc2fc00003900780b */ /* 0x000fe20003f6e000 */
[----:B------:R-:W-:-:S01]  /*13c70*/  FFMA R136, R136, UR7, -R131 ;  /* 0x0000000788887c23 */ /* 0x000fc20008000883 */
[--C-:B------:R-:W-:Y:S01]  /*13c80*/  FFMA R137, R137, UR7, -R131.reuse ;  /* 0x0000000789897c23 */ /* 0x100fe20008000883 */
[----:B------:R-:W-:-:S01]  /*13c90*/  FFMA R140, R140, UR7, -R131 ;  /* 0x000000078c8c7c23 */ /* 0x000fc20008000883 */
[----:B------:R-:W1:Y:S01]  /*13ca0*/  MUFU.EX2 R56, R56 ;  /* 0x0000003800387308 */ /* 0x000e620000000800 */
[----:B------:R-:W-:Y:S01]  /*13cb0*/  @!P6 FMUL R52, R52, 0.5 ;  /* 0x3f0000003434e820 */ /* 0x000fe20000400000 */
[--C-:B------:R-:W-:Y:S01]  /*13cc0*/  FFMA R141, R141, UR7, -R131.reuse ;  /* 0x000000078d8d7c23 */ /* 0x100fe20008000883 */
[----:B--2---:R-:W-:Y:S01]  /*13cd0*/  @!P4 FMUL R49, R49, R49 ;  /* 0x000000313131c220 */ /* 0x004fe20000400000 */
[----:B------:R-:W-:Y:S01]  /*13ce0*/  FSETP.GEU.AND P4, PT, R60, -126, PT ;  /* 0xc2fc00003c00780b */ /* 0x000fe20003f8e000 */
[----:B------:R-:W-:-:S01]  /*13cf0*/  FFMA R144, R144, UR7, -R131 ;  /* 0x0000000790907c23 */ /* 0x000fc20008000883 */
[--C-:B------:R-:W-:Y:S01]  /*13d00*/  FFMA R145, R145, UR7, -R131.reuse ;  /* 0x0000000791917c23 */ /* 0x100fe20008000883 */
[----:B------:R-:W-:-:S01]  /*13d10*/  FFMA R148, R148, UR7, -R131 ;  /* 0x0000000794947c23 */ /* 0x000fc20008000883 */
[----:B------:R-:W2:Y:S01]  /*13d20*/  MUFU.EX2 R52, R52 ;  /* 0x0000003400347308 */ /* 0x000ea20000000800 */
[----:B------:R-:W-:Y:S01]  /*13d30*/  @!P3 FMUL R57, R57, 0.5 ;  /* 0x3f0000003939b820 */ /* 0x000fe20000400000 */
[----:B------:R-:W-:Y:S01]  /*13d40*/  FFMA R131, R149, UR7, -R131 ;  /* 0x0000000795837c23 */ /* 0x000fe20008000883 */
[----:B------:R-:W-:-:S01]  /*13d50*/  FADD R146, R21, R86 ;  /* 0x0000005615927221 */ /* 0x000fc20000000000 */
[----:B------:R-:W-:Y:S01]  /*13d60*/  FADD R149, R51, R118 ;  /* 0x0000007633957221 */ /* 0x000fe20000000000 */
[----:B------:R-:W-:-:S01]  /*13d70*/  FADD R151, R67, R14 ;  /* 0x0000000e43977221 */ /* 0x000fc20000000000 */
[----:B------:R-:W-:Y:S01]  /*13d80*/  FADD R233, R71, R24 ;  /* 0x0000001847e97221 */ /* 0x000fe20000000000 */
[----:B------:R-:W-:-:S01]  /*13d90*/  FADD R134, R134, R143 ;  /* 0x0000008f86867221 */ /* 0x000fc20000000000 */
[----:B------:R-:W3:Y:S01]  /*13da0*/  MUFU.EX2 R57, R57 ;  /* 0x0000003900397308 */ /* 0x000ee20000000800 */
[----:B------:R-:W-:Y:S01]  /*13db0*/  @!P4 FMUL R60, R60, 0.5 ;  /* 0x3f0000003c3cc820 */ /* 0x000fe20000400000 */
[----:B-1----:R-:W-:Y:S01]  /*13dc0*/  @!P5 FMUL R56, R56, R56 ;  /* 0x000000383838d220 */ /* 0x002fe20000400000 */
[----:B------:R-:W-:Y:S01]  /*13dd0*/  FSETP.GEU.AND P5, PT, R64, -126, PT ;  /* 0xc2fc00004000780b */ /* 0x000fe20003fae000 */
[----:B------:R-:W-:Y:S01]  /*13de0*/  FADD R150, R146, R149 ;  /* 0x0000009592967221 */ /* 0x000fe20000000000 */
[----:B------:R-:W-:Y:S01]  /*13df0*/  F2FP.SATFINITE.E4M3.F32.PACK_AB_MERGE_C R18, RZ, R18, RZ ;  /* 0x00000012ff12723e */ /* 0x000fe200048070ff */
[----:B------:R-:W-:Y:S01]  /*13e00*/  FMUL R11, R11, UR7 ;  /* 0x000000070b0b7c20 */ /* 0x000fe20008400000 */
[----:B------:R-:W-:Y:S01]  /*13e10*/  F2FP.SATFINITE.E4M3.F32.PACK_AB_MERGE_C R13, RZ, R13, RZ ;  /* 0x0000000dff0d723e */ /* 0x000fe200048070ff */
[----:B------:R-:W1:Y:S01]  /*13e20*/  MUFU.EX2 R60, R60 ;  /* 0x0000003c003c7308 */ /* 0x000e620000000800 */
[----:B--2---:R-:W-:Y:S01]  /*13e30*/  @!P6 FMUL R52, R52, R52 ;  /* 0x000000343434e220 */ /* 0x004fe20000400000 */
[----:B------:R-:W-:Y:S01]  /*13e40*/  FSETP.GEU.AND P6, PT, R61, -126, PT ;  /* 0xc2fc00003d00780b */ /* 0x000fe20003fce000 */
[----:B------:R-:W-:Y:S01]  /*13e50*/  IMAD.U32 R18, R18, 0x10000, RZ ;  /* 0x0001000012127824 */ /* 0x000fe200078e00ff */
[----:B------:R-:W-:-:S02]  /*13e60*/  F2FP.SATFINITE.E4M3.F32.PACK_AB_MERGE_C R75, RZ, R75, RZ ;  /* 0x0000004bff4b723e */ /* 0x000fc400048070ff */
[----:B------:R-:W-:Y:S02]  /*13e70*/  F2FP.SATFINITE.E4M3.F32.PACK_AB_MERGE_C R91, RZ, R91, RZ ;  /* 0x0000005bff5b723e */ /* 0x000fe400048070ff */
[----:B------:R-:W-:Y:S01]  /*13e80*/  @!P5 FMUL R64, R64, 0.5 ;  /* 0x3f0000004040d820 */ /* 0x000fe20000400000 */
[----:B---3--:R-:W-:Y:S01]  /*13e90*/  @!P3 FMUL R57, R57, R57 ;  /* 0x000000393939b220 */ /* 0x008fe20000400000 */
[----:B------:R-:W-:Y:S02]  /*13ea0*/  FSETP.GEU.AND P3, PT, R65, -126, PT ;  /* 0xc2fc00004100780b */ /* 0x000fe40003f6e000 */
[----:B------:R-:W-:Y:S02]  /*13eb0*/  F2FP.SATFINITE.E4M3.F32.PACK_AB_MERGE_C R20, RZ, R20, RZ ;  /* 0x00000014ff14723e */ /* 0x000fe400048070ff */
[----:B------:R-:W2:Y:S01]  /*13ec0*/  MUFU.EX2 R64, R64 ;  /* 0x0000004000407308 */ /* 0x000ea20000000800 */
[----:B------:R-:W-:Y:S01]  /*13ed0*/  @!P6 FMUL R61, R61, 0.5 ;  /* 0x3f0000003d3de820 */ /* 0x000fe20000400000 */
[----:B------:R-:W-:Y:S01]  /*13ee0*/  F2FP.SATFINITE.E4M3.F32.PACK_AB_MERGE_C R107, RZ, R107, RZ ;  /* 0x0000006bff6b723e */ /* 0x000fe200048070ff */
[----:B-1----:R-:W-:Y:S01]  /*13ef0*/  @!P4 FMUL R60, R60, R60 ;  /* 0x0000003c3c3cc220 */ /* 0x002fe20000400000 */
[----:B------:R-:W-:-:S02]  /*13f00*/  FSETP.GEU.AND P4, PT, R68, -126, PT ;  /* 0xc2fc00004400780b */ /* 0x000fc40003f8e000 */
[----:B------:R-:W-:Y:S02]  /*13f10*/  F2FP.SATFINITE.E4M3.F32.PACK_AB_MERGE_C R26, RZ, R26, RZ ;  /* 0x0000001aff1a723e */ /* 0x000fe400048070ff */
[----:B------:R-:W1:Y:S01]  /*13f20*/  MUFU.EX2 R61, R61 ;  /* 0x0000003d003d7308 */ /* 0x000e620000000800 */
[----:B------:R-:W-:Y:S01]  /*13f30*/  @!P3 FMUL R65, R65, 0.5 ;  /* 0x3f0000004141b820 */ /* 0x000fe20000400000 */
[----:B------:R-:W-:Y:S02]  /*13f40*/  F2FP.SATFINITE.E4M3.F32.PACK_AB_MERGE_C R119, RZ, R119, RZ ;  /* 0x00000077ff77723e */ /* 0x000fe400048070ff */
[----:B------:R-:W-:Y:S02]  /*13f50*/  F2FP.SATFINITE.E4M3.F32.PACK_AB_MERGE_C R42, RZ, R42, RZ ;  /* 0x0000002aff2a723e */ /* 0x000fe400048070ff */
[----:B------:R-:W-:Y:S02]  /*13f60*/  F2FP.SATFINITE.E4M3.F32.PACK_AB_MERGE_C R15, RZ, R15, RZ ;  /* 0x0000000fff0f723e */ /* 0x000fe400048070ff */
[----:B------:R-:W3:Y:S01]  /*13f70*/  MUFU.EX2 R65, R65 ;  /* 0x0000004100417308 */ /* 0x000ee20000000800 */
[----:B------:R-:W-:Y:S01]  /*13f80*/  @!P4 FMUL R68, R68, 0.5 ;  /* 0x3f0000004444c820 */ /* 0x000fe20000400000 */
[----:B--2---:R-:W-:Y:S01]  /*13f90*/  @!P5 FMUL R64, R64, R64 ;  /* 0x000000404040d220 */ /* 0x004fe20000400000 */
[----:B------:R-:W-:-:S02]  /*13fa0*/  FSETP.GEU.AND P5, PT, R72, -126, PT ;  /* 0xc2fc00004800780b */ /* 0x000fc40003fae000 */
[----:B------:R-:W-:Y:S02]  /*13fb0*/  LOP3.LUT R15, R15, 0xffff, RZ, 0xc0, !PT ;  /* 0x0000ffff0f0f7812 */ /* 0x000fe400078ec0ff */
[----:B------:R-:W-:Y:S01]  /*13fc0*/  F2FP.SATFINITE.E4M3.F32.PACK_AB_MERGE_C R30, RZ, R30, RZ ;  /* 0x0000001eff1e723e */ /* 0x000fe200048070ff */
[----:B------:R-:W2:Y:S01]  /*13fd0*/  MUFU.EX2 R68, R68 ;  /* 0x0000004400447308 */ /* 0x000ea20000000800 */
[----:B-1----:R-:W-:Y:S01]  /*13fe0*/  @!P6 FMUL R61, R61, R61 ;  /* 0x0000003d3d3de220 */ /* 0x002fe20000400000 */
[----:B------:R-:W-:Y:S02]  /*13ff0*/  FSETP.GEU.AND P6, PT, R69, -126, PT ;  /* 0xc2fc00004500780b */ /* 0x000fe40003fce000 */
[----:B------:R-:W-:Y:S01]  /*14000*/  F2FP.SATFINITE.E4M3.F32.PACK_AB_MERGE_C R34, RZ, R34, RZ ;  /* 0x00000022ff22723e */ /* 0x000fe200048070ff */
[----:B------:R-:W-:Y:S01]  /*14010*/  IMAD.U32 R30, R30, 0x10000, RZ ;  /* 0x000100001e1e7824 */ /* 0x000fe200078e00ff */
[----:B------:R-:W-:Y:S02]  /*14020*/  F2FP.SATFINITE.E4M3.F32.PACK_AB_MERGE_C R58, RZ, R58, RZ ;  /* 0x0000003aff3a723e */ /* 0x000fe400048070ff */
[----:B------:R-:W-:Y:S01]  /*14030*/  @!P5 FMUL R72, R72, 0.5 ;  /* 0x3f0000004848d820 */ /* 0x000fe20000400000 */
[----:B---3--:R-:W-:Y:S01]  /*14040*/  @!P3 FMUL R65, R65, R65 ;  /* 0x000000414141b220 */ /* 0x008fe20000400000 */
[----:B------:R-:W-:-:S02]  /*14050*/  FSETP.GEU.AND P3, PT, R73, -126, PT ;  /* 0xc2fc00004900780b */ /* 0x000fc40003f6e000 */
[----:B------:R-:W-:Y:S02]  /*14060*/  F2FP.SATFINITE.E4M3.F32.PACK_AB_MERGE_C R31, RZ, R31, RZ ;  /* 0x0000001fff1f723e */ /* 0x000fe400048070ff */
[----:B------:R-:W1:Y:S01]  /*14070*/  MUFU.EX2 R72, R72 ;  /* 0x0000004800487308 */ /* 0x000e620000000800 */
[----:B------:R-:W-:Y:S01]  /*14080*/  @!P6 FMUL R69, R69, 0.5 ;  /* 0x3f0000004545e820 */ /* 0x000fe20000400000 */
[----:B------:R-:W-:Y:S01]  /*14090*/  F2FP.SATFINITE.E4M3.F32.PACK_AB_MERGE_C R19, RZ, R19, RZ ;  /* 0x00000013ff13723e */ /* 0x000fe200048070ff */
[----:B--2---:R-:W-:Y:S01]  /*140a0*/  @!P4 FMUL R68, R68, R68 ;  /* 0x000000444444c220 */ /* 0x004fe20000400000 */
[----:B------:R-:W-:Y:S02]  /*140b0*/  FSETP.GEU.AND P4, PT, R76, -126, PT ;  /* 0xc2fc00004c00780b */ /* 0x000fe40003f8e000 */
[----:B------:R-:W-:Y:S02]  /*140c0*/  LOP3.LUT R31, R31, 0xffff, RZ, 0xc0, !PT ;  /* 0x0000ffff1f1f7812 */ /* 0x000fe400078ec0ff */
[----:B------:R-:W2:Y:S01]  /*140d0*/  MUFU.EX2 R69, R69 ;  /* 0x0000004500457308 */ /* 0x000ea20000000800 */
[----:B------:R-:W-:Y:S01]  /*140e0*/  @!P3 FMUL R73, R73, 0.5 ;  /* 0x3f0000004949b820 */ /* 0x000fe20000400000 */
[----:B------:R-:W-:-:S02]  /*140f0*/  LOP3.LUT R19, R19, 0xffff, RZ, 0xc0, !PT ;  /* 0x0000ffff13137812 */ /* 0x000fc400078ec0ff */
[----:B------:R-:W-:Y:S02]  /*14100*/  F2FP.SATFINITE.E4M3.F32.PACK_AB_MERGE_C R46, RZ, R46, RZ ;  /* 0x0000002eff2e723e */ /* 0x000fe400048070ff */
[----:B------:R-:W-:Y:S02]  /*14110*/  F2FP.SATFINITE.E4M3.F32.PACK_AB_MERGE_C R50, RZ, R50, RZ ;  /* 0x00000032ff32723e */ /* 0x000fe400048070ff */
[----:B------:R-:W3:Y:S01]  /*14120*/  MUFU.EX2 R73, R73 ;  /* 0x0000004900497308 */ /* 0x000ee20000000800 */
[----:B------:R-:W-:Y:S01]  /*14130*/  @!P4 FMUL R76, R76, 0.5 ;  /* 0x3f0000004c4cc820 */ /* 0x000fe20000400000 */
[----:B-1----:R-:W-:Y:S01]  /*14140*/  @!P5 FMUL R72, R72, R72 ;  /* 0x000000484848d220 */ /* 0x002fe20000400000 */
[----:B------:R-:W-:Y:S01]  /*14150*/  FSETP.GEU.AND P5, PT, R80, -126, PT ;  /* 0xc2fc00005000780b */ /* 0x000fe20003fae000 */
[----:B------:R-:W-:Y:S01]  /*14160*/  IMAD.U32 R46, R46, 0x10000, RZ ;  /* 0x000100002e2e7824 */ /* 0x000fe200078e00ff */
[----:B------:R-:W-:Y:S02]  /*14170*/  F2FP.SATFINITE.E4M3.F32.PACK_AB_MERGE_C R47, RZ, R47, RZ ;  /* 0x0000002fff2f723e */ /* 0x000fe400048070ff */
[----:B------:R-:W-:Y:S01]  /*14180*/  F2FP.SATFINITE.E4M3.F32.PACK_AB_MERGE_C R21, RZ, R21, RZ ;  /* 0x00000015ff15723e */ /* 0x000fe200048070ff */
[----:B------:R-:W1:Y:S01]  /*14190*/  MUFU.EX2 R76, R76 ;  /* 0x0000004c004c7308 */ /* 0x000e620000000800 */
[----:B--2---:R-:W-:Y:S01]  /*141a0*/  @!P6 FMUL R69, R69, R69 ;  /* 0x000000454545e220 */ /* 0x004fe20000400000 */
[----:B------:R-:W-:-:S02]  /*141b0*/  FSETP.GEU.AND P6, PT, R77, -126, PT ;  /* 0xc2fc00004d00780b */ /* 0x000fc40003fce000 */
[----:B------:R-:W-:Y:S02]  /*141c0*/  F2FP.SATFINITE.E4M3.F32.PACK_AB_MERGE_C R27, RZ, R27, RZ ;  /* 0x0000001bff1b723e */ /* 0x000fe400048070ff */
[----:B------:R-:W-:Y:S02]  /*141d0*/  F2FP.SATFINITE.E4M3.F32.PACK_AB_MERGE_C R14, RZ, R14, RZ ;  /* 0x0000000eff0e723e */ /* 0x000fe400048070ff */
[----:B------:R-:W-:Y:S01]  /*141e0*/  @!P5 FMUL R80, R80, 0.5 ;  /* 0x3f0000005050d820 */ /* 0x000fe20000400000 */
[----:B---3--:R-:W-:Y:S01]  /*141f0*/  @!P3 FMUL R73, R73, R73 ;  /* 0x000000494949b220 */ /* 0x008fe20000400000 */
[----:B------:R-:W-:Y:S02]  /*14200*/  FSETP.GEU.AND P3, PT, R81, -126, PT ;  /* 0xc2fc00005100780b */ /* 0x000fe40003f6e000 */
[----:B------:R-:W-:Y:S02]  /*14210*/  LOP3.LUT R47, R47, 0xffff, RZ, 0xc0, !PT ;  /* 0x0000ffff2f2f7812 */ /* 0x000fe400078ec0ff */
        /* <DEDUP_REMOVED lines=8> */
[----:B------:R-:W-:Y:S01]  /*142a0*/  F2FP.SATFINITE.E4M3.F32.PACK_AB_MERGE_C R74, RZ, R74, RZ ;  /* 0x0000004aff4a723e */ /* 0x000fe200048070ff */
[----:B------:R-:W-:Y:S01]  /*142b0*/  IMAD.U32 R66, R66, 0x10000, RZ ;  /* 0x0001000042427824 */ /* 0x000fe200078e00ff */
[----:B------:R-:W-:Y:S02]  /*142c0*/  LOP3.LUT R21, R21, 0xffff, RZ, 0xc0, !PT ;  /* 0x0000ffff15157812 */ /* 0x000fe400078ec0ff */
[----:B------:R-:W-:Y:S02]  /*142d0*/  F2FP.SATFINITE.E4M3.F32.PACK_AB_MERGE_C R43, RZ, R43, RZ ;  /* 0x0000002bff2b723e */ /* 0x000fe400048070ff */
[----:B------:R-:W3:Y:S01]  /*142e0*/  MUFU.EX2 R81, R81 ;  /* 0x0000005100517308 */ /* 0x000ee20000000800 */
[----:B------:R-:W-:Y:S01]  /*142f0*/  @!P4 FMUL R84, R84, 0.5 ;  /* 0x3f0000005454c820 */ /* 0x000fe20000400000 */
[----:B--2---:R-:W-:Y:S01]  /*14300*/  @!P5 FMUL R80, R80, R80 ;  /* 0x000000505050d220 */ /* 0x004fe20000400000 */
[----:B------:R-:W-:Y:S01]  /*14310*/  FSETP.GEU.AND P5, PT, R89, -126, PT ;  /* 0xc2fc00005900780b */ /* 0x000fe20003fae000 */
[----:B------:R-:W-:Y:S01]  /*14320*/  IMAD.SHL.U32 R21, R21, 0x1000000, RZ ;  /* 0x0100000015157824 */ /* 0x000fe200078e00ff */
[----:B------:R-:W-:-:S02]  /*14330*/  F2FP.SATFINITE.E4M3.F32.PACK_AB_MERGE_C R59, RZ, R59, RZ ;  /* 0x0000003bff3b723e */ /* 0x000fc400048070ff */
[----:B------:R-:W-:Y:S01]  /*14340*/  F2FP.SATFINITE.E4M3.F32.PACK_AB_MERGE_C R63, RZ, R63, RZ ;  /* 0x0000003fff3f723e */ /* 0x000fe200048070ff */
[----:B------:R-:W2:Y:S01]  /*14350*/  MUFU.EX2 R84, R84 ;  /* 0x0000005400547308 */ /* 0x000ea20000000800 */
[----:B-1----:R-:W-:Y:S01]  /*14360*/  @!P6 FMUL R77, R77, R77 ;  /* 0x0000004d4d4de220 */ /* 0x002fe20000400000 */
[----:B------:R-:W-:Y:S02]  /*14370*/  FSETP.GEU.AND P6, PT, R88, -126, PT ;  /* 0xc2fc00005800780b */ /* 0x000fe40003fce000 */
[----:B------:R-:W-:Y:S02]  /*14380*/  F2FP.SATFINITE.E4M3.F32.PACK_AB_MERGE_C R67, RZ, R67, RZ ;  /* 0x00000043ff43723e */ /* 0x000fe400048070ff */
[----:B------:R-:W-:Y:S02]  /*14390*/  F2FP.SATFINITE.E4M3.F32.PACK_AB_MERGE_C R71, RZ, R71, RZ ;  /* 0x00000047ff47723e */ /* 0x000fe400048070ff */
[----:B------:R-:W-:Y:S01]  /*143a0*/  @!P5 FMUL R89, R89, 0.5 ;  /* 0x3f0000005959d820 */ /* 0x000fe20000400000 */
[----:B---3--:R-:W-:Y:S01]  /*143b0*/  @!P3 FMUL R81, R81, R81 ;  /* 0x000000515151b220 */ /* 0x008fe20000400000 */
[----:B------:R-:W-:-:S02]  /*143c0*/  FSETP.GEU.AND P3, PT, R92, -126, PT ;  /* 0xc2fc00005c00780b */ /* 0x000fc40003f6e000 */
[----:B------:R-:W-:Y:S02]  /*143d0*/  LOP3.LUT R27, R27, 0xffff, RZ, 0xc0, !PT ;  /* 0x0000ffff1b1b7812 */ /* 0x000fe400078ec0ff */
[----:B------:R-:W1:Y:S01]  /*143e0*/  MUFU.EX2 R89, R89 ;  /* 0x0000005900597308 */ /* 0x000e620000000800 */
[----:B------:R-:W-:Y:S01]  /*143f0*/  @!P6 FMUL R88, R88, 0.5 ;  /* 0x3f0000005858e820 */ /* 0x000fe20000400000 */
[----:B------:R-:W-:Y:S01]  /*14400*/  F2FP.SATFINITE.E4M3.F32.PACK_AB_MERGE_C R51, RZ, R51, RZ ;  /* 0x00000033ff33723e */ /* 0x000fe200048070ff */
[----:B--2---:R-:W-:Y:S01]  /*14410*/  @!P4 FMUL R84, R84, R84 ;  /* 0x000000545454c220 */ /* 0x004fe20000400000 */
[----:B------:R-:W-:Y:S01]  /*14420*/  FSETP.GEU.AND P4, PT, R93, -126, PT ;  /* 0xc2fc00005d00780b */ /* 0x000fe20003f8e000 */
[----:B------:R-:W-:Y:S01]  /*14430*/  IMAD.SHL.U32 R27, R27, 0x1000000, RZ ;  /* 0x010000001b1b7824 */ /* 0x000fe200078e00ff */
[----:B------:R-:W-:Y:S02]  /*14440*/  LOP3.LUT R14, R14, 0xffff, RZ, 0xc0, !PT ;  /* 0x0000ffff0e0e7812 */ /* 0x000fe400078ec0ff */
[----:B------:R-:W2:Y:S01]  /*14450*/  MUFU.EX2 R88, R88 ;  /* 0x0000005800587308 */ /* 0x000ea20000000800 */
[----:B------:R-:W-:Y:S01]  /*14460*/  @!P3 FMUL R92, R92, 0.5 ;  /* 0x3f0000005c5cb820 */ /* 0x000fe20000400000 */
[----:B------:R-:W-:-:S02]  /*14470*/  F2FP.SATFINITE.E4M3.F32.PACK_AB_MERGE_C R79, RZ, R79, RZ ;  /* 0x0000004fff4f723e */ /* 0x000fc400048070ff */
[----:B------:R-:W-:Y:S02]  /*14480*/  F2FP.SATFINITE.E4M3.F32.PACK_AB_MERGE_C R87, RZ, R87, RZ ;  /* 0x00000057ff57723e */ /* 0x000fe400048070ff */
[----:B------:R-:W-:Y:S01]  /*14490*/  F2FP.SATFINITE.E4M3.F32.PACK_AB_MERGE_C R95, RZ, R95, RZ ;  /* 0x0000005fff5f723e */ /* 0x000fe200048070ff */
[----:B------:R-:W-:Y:S01]  /*144a0*/  IMAD.U32 R79, R79, 0x10000, RZ ;  /* 0x000100004f4f7824 */ /* 0x000fe200078e00ff */
[----:B------:R3:W4:Y:S01]  /*144b0*/  MUFU.EX2 R147, R92 ;  /* 0x0000005c00937308 */ /* 0x0007220000000800 */
[----:B------:R-:W-:Y:S01]  /*144c0*/  @!P4 FMUL R93, R93, 0.5 ;  /* 0x3f0000005d5dc820 */ /* 0x000fe20000400000 */
[----:B-1----:R-:W-:Y:S01]  /*144d0*/  @!P5 FMUL R89, R89, R89 ;  /* 0x000000595959d220 */ /* 0x002fe20000400000 */
[----:B------:R-:W-:Y:S01]  /*144e0*/  FSETP.GEU.AND P5, PT, R97, -126, PT ;  /* 0xc2fc00006100780b */ /* 0x000fe20003fae000 */
[----:B------:R-:W-:Y:S01]  /*144f0*/  IMAD.U32 R87, R87, 0x10000, RZ ;  /* 0x0001000057577824 */ /* 0x000fe200078e00ff */
[----:B------:R-:W-:Y:S01]  /*14500*/  F2FP.SATFINITE.E4M3.F32.PACK_AB_MERGE_C R103, RZ, R103, RZ ;  /* 0x00000067ff67723e */ /* 0x000fe200048070ff */
[----:B------:R-:W-:Y:S01]  /*14510*/  IMAD.U32 R95, R95, 0x10000, RZ ;  /* 0x000100005f5f7824 */ /* 0x000fe200078e00ff */
[----:B------:R-:W-:Y:S01]  /*14520*/  F2FP.SATFINITE.E4M3.F32.PACK_AB_MERGE_C R123, RZ, R123, RZ ;  /* 0x0000007bff7b723e */ /* 0x000fe200048070ff */
[----:B------:R1:W5:Y:S01]  /*14530*/  MUFU.EX2 R146, R93 ;  /* 0x0000005d00927308 */ /* 0x0003620000000800 */
[----:B--2---:R-:W-:Y:S01]  /*14540*/  @!P6 FMUL R88, R88, R88 ;  /* 0x000000585858e220 */ /* 0x004fe20000400000 */
[----:B------:R-:W-:Y:S01]  /*14550*/  FSETP.GEU.AND P6, PT, R96, -126, PT ;  /* 0xc2fc00006000780b */ /* 0x000fe20003fce000 */
[----:B---3--:R-:W-:-:S01]  /*14560*/  FADD R92, R35, R102 ;  /* 0x00000066235c7221 */ /* 0x008fc20000000000 */
[----:B------:R-:W-:Y:S01]  /*14570*/  F2FP.SATFINITE.E4M3.F32.PACK_AB_MERGE_C R35, RZ, R35, RZ ;  /* 0x00000023ff23723e */ /* 0x000fe200048070ff */
[----:B------:R-:W-:Y:S01]  /*14580*/  IMAD.U32 R103, R103, 0x10000, RZ ;  /* 0x0001000067677824 */ /* 0x000fe200078e00ff */
[----:B------:R-:W-:Y:S01]  /*14590*/  F2FP.SATFINITE.E4M3.F32.PACK_AB_MERGE_C R127, RZ, R127, RZ ;  /* 0x0000007fff7f723e */ /* 0x000fe200048070ff */
[----:B------:R-:W-:-:S01]  /*145a0*/  FADD R151, R92, R151 ;  /* 0x000000975c977221 */ /* 0x000fc20000000000 */
[----:B------:R-:W-:Y:S01]  /*145b0*/  @!P5 FMUL R97, R97, 0.5 ;  /* 0x3f0000006161d820 */ /* 0x000fe20000400000 */
[----:B----4-:R-:W-:Y:S01]  /*145c0*/  @!P3 FMUL R147, R147, R147 ;  /* 0x000000939393b220 */ /* 0x010fe20000400000 */
[----:B------:R-:W-:Y:S01]  /*145d0*/  FSETP.GEU.AND P3, PT, R100, -126, PT ;  /* 0xc2fc00006400780b */ /* 0x000fe20003f6e000 */
[----:B-1----:R-:W-:-:S01]  /*145e0*/  FADD R93, R150, R151 ;  /* 0x00000097965d7221 */ /* 0x002fc20000000000 */
[----:B------:R-:W-:Y:S01]  /*145f0*/  FADD R151, R54, R115 ;  /* 0x0000007336977221 */ /* 0x000fe20000000000 */
[----:B------:R-:W-:-:S01]  /*14600*/  FADD R150, R22, R83 ;  /* 0x0000005316967221 */ /* 0x000fc20000000000 */
[----:B------:R1:W2:Y:S01]  /*14610*/  MUFU.EX2 R92, R97 ;  /* 0x00000061005c7308 */ /* 0x0002a20000000800 */
[----:B------:R-:W-:Y:S01]  /*14620*/  @!P6 FMUL R96, R96, 0.5 ;  /* 0x3f0000006060e820 */ /* 0x000fe20000400000 */
[----:B------:R-:W-:Y:S01]  /*14630*/  FADD R93, R138, R93 ;  /* 0x0000005d8a5d7221 */ /* 0x000fe20000000000 */
[----:B-----5:R-:W-:Y:S01]  /*14640*/  @!P4 FMUL R146, R146, R146 ;  /* 0x000000929292c220 */ /* 0x020fe20000400000 */
[----:B------:R-:W-:Y:S01]  /*14650*/  FSETP.GEU.AND P4, PT, R101, -126, PT ;  /* 0xc2fc00006500780b */ /* 0x000fe20003f8e000 */
[----:B------:R-:W-:-:S01]  /*14660*/  FADD R232, R150, R151 ;  /* 0x0000009796e87221 */ /* 0x000fc20000000000 */
[----:B------:R-:W-:Y:S01]  /*14670*/  F2FP.SATFINITE.E4M3.F32.PACK_AB_MERGE_C R83, RZ, R83, RZ ;  /* 0x00000053ff53723e */ /* 0x000fe200048070ff */
[----:B------:R-:W-:-:S01]  /*14680*/  FADD R143, R29, R146 ;  /* 0x000000921d8f7221 */ /* 0x000fc20000000000 */
[----:B------:R3:W4:Y:S01]  /*14690*/  MUFU.EX2 R149, R96 ;  /* 0x0000006000957308 */ /* 0x0007220000000800 */
[----:B------:R-:W-:Y:S01]  /*146a0*/  @!P3 FMUL R100, R100, 0.5 ;  /* 0x3f0000006464b820 */ /* 0x000fe20000400000 */
[----:B-1----:R-:W-:Y:S01]  /*146b0*/  FADD R97, R70, R135 ;  /* 0x0000008746617221 */ /* 0x002fe20000000000 */
[----:B------:R-:W-:Y:S01]  /*146c0*/  F2FP.SATFINITE.E4M3.F32.PACK_AB_MERGE_C R29, RZ, R29, RZ ;  /* 0x0000001dff1d723e */ /* 0x000fe200048070ff */
[----:B------:R-:W-:Y:S01]  /*146d0*/  IMAD.U32 R123, R123, 0x10000, RZ ;  /* 0x000100007b7b7824 */ /* 0x000fe200078e00ff */
[----:B------:R-:W-:Y:S01]  /*146e0*/  F2FP.SATFINITE.E4M3.F32.PACK_AB_MERGE_C R146, RZ, R146, RZ ;  /* 0x00000092ff92723e */ /* 0x000fe200048070ff */
[----:B------:R-:W-:Y:S01]  /*146f0*/  IMAD.U32 R127, R127, 0x10000, RZ ;  /* 0x000100007f7f7824 */ /* 0x000fe200078e00ff */
[----:B------:R-:W-:Y:S01]  /*14700*/  LOP3.LUT R29, R29, 0xffff, RZ, 0xc0, !PT ;  /* 0x0000ffff1d1d7812 */ /* 0x000fe200078ec0ff */
[----:B------:R1:W5:Y:S01]  /*14710*/  MUFU.EX2 R151, R100 ;  /* 0x0000006400977308 */ /* 0x0003620000000800 */
[----:B------:R-:W-:Y:S01]  /*14720*/  @!P4 FMUL R101, R101, 0.5 ;  /* 0x3f0000006565c820 */ /* 0x000fe20000400000 */
[----:B--2---:R-:W-:Y:S01]  /*14730*/  @!P5 FMUL R92, R92, R92 ;  /* 0x0000005c5c5cd220 */ /* 0x004fe20000400000 */
[----:B------:R-:W-:Y:S01]  /*14740*/  FSETP.GEU.AND P5, PT, R120, -126, PT ;  /* 0xc2fc00007800780b */ /* 0x000fe20003fae000 */
[----:B---3--:R-:W-:Y:S01]  /*14750*/  FADD R96, R38, R99 ;  /* 0x0000006326607221 */ /* 0x008fe20000000000 */
[----:B------:R-:W-:-:S02]  /*14760*/  LOP3.LUT R146, R146, 0xffff, RZ, 0xc0, !PT ;  /* 0x0000ffff92927812 */ /* 0x000fc400078ec0ff */
[----:B------:R-:W-:Y:S01]  /*14770*/  F2FP.SATFINITE.E4M3.F32.PACK_AB_MERGE_C R99, RZ, R99, RZ ;  /* 0x00000063ff63723e */ /* 0x000fe200048070ff */
[----:B------:R2:W3:Y:S01]  /*14780*/  MUFU.EX2 R150, R101 ;  /* 0x0000006500967308 */ /* 0x0004e20000000800 */
[----:B----4-:R-:W-:Y:S01]  /*14790*/  @!P6 FMUL R149, R149, R149 ;  /* 0x000000959595e220 */ /* 0x010fe20000400000 */
[----:B------:R-:W-:Y:S01]  /*147a0*/  FSETP.GEU.AND P6, PT, R104, -126, PT ;  /* 0xc2fc00006800780b */ /* 0x000fe20003fce000 */
[----:B------:R-:W-:-:S01]  /*147b0*/  FADD R97, R96, R97 ;  /* 0x0000006160617221 */ /* 0x000fc20000000000 */
[----:B-1----:R-:W-:Y:S01]  /*147c0*/  FADD R100, R23, R90 ;  /* 0x0000005a17647221 */ /* 0x002fe20000000000 */
[----:B------:R-:W-:Y:S02]  /*147d0*/  F2FP.SATFINITE.E4M3.F32.PACK_AB_MERGE_C R115, RZ, R115, RZ ;  /* 0x00000073ff73723e */ /* 0x000fe400048070ff */
[----:B------:R-:W-:Y:S01]  /*147e0*/  FADD R96, R232, R97 ;  /* 0x00000061e8607221 */ /* 0x000fe20000000000 */
[----:B------:R-:W-:Y:S01]  /*147f0*/  @!P5 FMUL R120, R120, 0.5 ;  /* 0x3f0000007878d820 */ /* 0x000fe20000400000 */
[----:B-----5:R-:W-:Y:S01]  /*14800*/  @!P3 FMUL R151, R151, R151 ;  /* 0x000000979797b220 */ /* 0x020fe20000400000 */
[----:B------:R-:W-:Y:S01]  /*14810*/  FSETP.GEU.AND P3, PT, R105, -126, PT ;  /* 0xc2fc00006900780b */ /* 0x000fe20003f6e000 */
[----:B--2---:R-:W-:Y:S01]  /*14820*/  FADD R101, R55, R122 ;  /* 0x0000007a37657221 */ /* 0x004fe20000000000 */
[----:B------:R-:W-:-:S01]  /*14830*/  FADD R139, R139, R96 ;  /* 0x000000608b8b7221 */ /* 0x000fc20000000000 */
[----:B------:R-:W-:-:S02]  /*14840*/  F2FP.SATFINITE.E4M3.F32.PACK_AB_MERGE_C R135, RZ, R135, RZ ;  /* 0x00000087ff87723e */ /* 0x000fc400048070ff */
[----:B------:R-:W-:Y:S01]  /*14850*/  @!P6 FMUL R104, R104, 0.5 ;  /* 0x3f0000006868e820 */ /* 0x000fe20000400000 */
[----:B------:R-:W-:Y:S01]  /*14860*/  FADD R232, R100, R101 ;  /* 0x0000006564e87221 */ /* 0x000fe20000000000 */
[----:B---3--:R-:W-:Y:S01]  /*14870*/  @!P4 FMUL R150, R150, R150 ;  /* 0x000000969696c220 */ /* 0x008fe20000400000 */
[----:B------:R-:W-:Y:S01]  /*14880*/  FSETP.GEU.AND P4, PT, R136, -126, PT ;  /* 0xc2fc00008800780b */ /* 0x000fe20003f8e000 */
[----:B------:R1:W2:Y:S01]  /*14890*/  MUFU.EX2 R97, R104 ;  /* 0x0000006800617308 */ /* 0x0002a20000000800 */
[----:B------:R-:W-:-:S01]  /*148a0*/  FADD R134, R134, R139 ;  /* 0x0000008b86867221 */ /* 0x000fc20000000000 */
[----:B------:R-:W-:Y:S02]  /*148b0*/  F2FP.SATFINITE.E4M3.F32.PACK_AB_MERGE_C R139, RZ, R10, RZ ;  /* 0x0000000aff8b723e */ /* 0x000fe400048070ff */
[----:B------:R-:W-:Y:S01]  /*148c0*/  @!P3 FMUL R105, R105, 0.5 ;  /* 0x3f0000006969b820 */ /* 0x000fe20000400000 */
[----:B------:R-:W-:Y:S02]  /*148d0*/  F2FP.SATFINITE.E4M3.F32.PACK_AB_MERGE_C R22, RZ, R22, RZ ;  /* 0x00000016ff16723e */ /* 0x000fe400048070ff */
[----:B------:R-:W-:Y:S01]  /*148e0*/  F2FP.SATFINITE.E4M3.F32.PACK_AB_MERGE_C R23, RZ, R23, RZ ;  /* 0x00000017ff17723e */ /* 0x000fe200048070ff */
[----:B------:R-:W3:Y:S01]  /*148f0*/  MUFU.EX2 R101, R120 ;  /* 0x0000007800657308 */ /* 0x000ee20000000800 */
[----:B-1----:R-:W-:-:S01]  /*14900*/  FADD R104, R39, R106 ;  /* 0x0000006a27687221 */ /* 0x002fc20000000000 */
[----:B------:R-:W-:Y:S01]  /*14910*/  IMAD.U32 R22, R22, 0x10000, RZ ;  /* 0x0001000016167824 */ /* 0x000fe200078e00ff */
[----:B------:R-:W-:Y:S01]  /*14920*/  LOP3.LUT R23, R23, 0xffff, RZ, 0xc0, !PT ;  /* 0x0000ffff17177812 */ /* 0x000fe200078ec0ff */
[----:B------:R-:W-:Y:S01]  /*14930*/  @!P4 FMUL R136, R136, 0.5 ;  /* 0x3f0000008888c820 */ /* 0x000fe20000400000 */
[----:B------:R-:W-:-:S01]  /*14940*/  FADD R233, R104, R233 ;  /* 0x000000e968e97221 */ /* 0x000fc20000000000 */
[----:B------:R-:W-:Y:S01]  /*14950*/  FADD R104, R25, R88 ;  /* 0x0000005819687221 */ /* 0x000fe20000000000 */
[----:B------:R-:W-:Y:S01]  /*14960*/  F2FP.SATFINITE.E4M3.F32.PACK_AB_MERGE_C R88, RZ, R88, RZ ;  /* 0x00000058ff58723e */ /* 0x000fe200048070ff */
[----:B------:R1:W4:Y:S01]  /*14970*/  MUFU.EX2 R100, R105 ;  /* 0x0000006900647308 */ /* 0x0003220000000800 */
[----:B--2---:R-:W-:Y:S01]  /*14980*/  @!P6 FMUL R97, R97, R97 ;  /* 0x000000616161e220 */ /* 0x004fe20000400000 */
[----:B------:R-:W-:Y:S01]  /*14990*/  FSETP.GEU.AND P6, PT, R121, -126, PT ;  /* 0xc2fc00007900780b */ /* 0x000fe20003fce000 */
[----:B------:R-:W-:-:S01]  /*149a0*/  FADD R233, R232, R233 ;  /* 0x000000e9e8e97221 */ /* 0x000fc20000000000 */
[----:B------:R-:W-:-:S02]  /*149b0*/  F2FP.SATFINITE.E4M3.F32.PACK_AB_MERGE_C R70, RZ, R70, RZ ;  /* 0x00000046ff46723e */ /* 0x000fc400048070ff */
[----:B------:R-:W-:Y:S01]  /*149c0*/  F2FP.SATFINITE.E4M3.F32.PACK_AB_MERGE_C R38, RZ, R38, RZ ;  /* 0x00000026ff26723e */ /* 0x000fe200048070ff */
[----:B------:R-:W-:Y:S01]  /*149d0*/  FADD R142, R142, R233 ;  /* 0x000000e98e8e7221 */ /* 0x000fe20000000000 */
[----:B------:R-:W2:Y:S01]  /*149e0*/  MUFU.EX2 R235, R136 ;  /* 0x0000008800eb7308 */ /* 0x000ea20000000800 */
[----:B---3--:R-:W-:Y:S01]  /*149f0*/  @!P5 FMUL R101, R101, R101 ;  /* 0x000000656565d220 */ /* 0x008fe20000400000 */
[----:B------:R-:W-:Y:S01]  /*14a00*/  FSETP.GEU.AND P5, PT, R108, -126, PT ;  /* 0xc2fc00006c00780b */ /* 0x000fe20003fae000 */
[----:B------:R-:W-:Y:S01]  /*14a10*/  IMAD.U32 R38, R38, 0x10000, RZ ;  /* 0x0001000026267824 */ /* 0x000fe200078e00ff */
[----:B------:R-:W-:Y:S01]  /*14a20*/  F2FP.SATFINITE.E4M3.F32.PACK_AB_MERGE_C R39, RZ, R39, RZ ;  /* 0x00000027ff27723e */ /* 0x000fe200048070ff */
[----:B-1----:R-:W-:-:S01]  /*14a30*/  FADD R105, R56, R101 ;  /* 0x0000006538697221 */ /* 0x002fc20000000000 */
[----:B------:R-:W-:Y:S01]  /*14a40*/  F2FP.SATFINITE.E4M3.F32.PACK_AB_MERGE_C R56, RZ, R56, RZ ;  /* 0x00000038ff38723e */ /* 0x000fe200048070ff */
[----:B------:R-:W-:Y:S01]  /*14a50*/  @!P6 FMUL R121, R121, 0.5 ;  /* 0x3f0000007979e820 */ /* 0x000fe20000400000 */
[----:B------:R-:W-:Y:S01]  /*14a60*/  F2FP.SATFINITE.E4M3.F32.PACK_AB_MERGE_C R101, RZ, R101, RZ ;  /* 0x00000065ff65723e */ /* 0x000fe200048070ff */
[----:B----4-:R-:W-:Y:S01]  /*14a70*/  @!P3 FMUL R100, R100, R100 ;  /* 0x000000646464b220 */ /* 0x010fe20000400000 */
[----:B------:R-:W-:Y:S01]  /*14a80*/  FSETP.GEU.AND P3, PT, R137, -126, PT ;  /* 0xc2fc00008900780b */ /* 0x000fe20003f6e000 */
[----:B------:R-:W-:-:S01]  /*14a90*/  FADD R232, R104, R105 ;  /* 0x0000006968e87221 */ /* 0x000fc20000000000 */
[----:B------:R-:W-:Y:S01]  /*14aa0*/  FADD R105, R40, R97 ;  /* 0x0000006128697221 */ /* 0x000fe20000000000 */
[----:B------:R1:W3:Y:S01]  /*14ab0*/  MUFU.EX2 R104, R121 ;  /* 0x0000007900687308 */ /* 0x0002e20000000800 */
[----:B------:R-:W-:Y:S01]  /*14ac0*/  F2FP.SATFINITE.E4M3.F32.PACK_AB_MERGE_C R40, RZ, R40, RZ ;  /* 0x00000028ff28723e */ /* 0x000fe200048070ff */
[----:B------:R-:W-:Y:S01]  /*14ad0*/  @!P5 FMUL R108, R108, 0.5 ;  /* 0x3f0000006c6cd820 */ /* 0x000fe20000400000 */
[----:B------:R-:W-:Y:S01]  /*14ae0*/  LOP3.LUT R56, R56, 0xff, RZ, 0xc0, !PT ;  /* 0x000000ff38387812 */ /* 0x000fe200078ec0ff */
[----:B--2---:R-:W-:Y:S01]  /*14af0*/  @!P4 FMUL R235, R235, R235 ;  /* 0x000000ebebebc220 */ /* 0x004fe20000400000 */
[----:B------:R-:W-:Y:S01]  /*14b00*/  FSETP.GEU.AND P4, PT, R124, -126, PT ;  /* 0xc2fc00007c00780b */ /* 0x000fe20003f8e000 */
[----:B------:R-:W-:Y:S01]  /*14b10*/  FADD R93, R93, R142 ;  /* 0x0000008e5d5d7221 */ /* 0x000fe20000000000 */
[----:B------:R-:W-:Y:S01]  /*14b20*/  LOP3.LUT R40, R40, 0xff, RZ, 0xc0, !PT ;  /* 0x000000ff28287812 */ /* 0x000fe200078ec0ff */
[----:B------:R-:W-:Y:S01]  /*14b30*/  FADD R120, R72, R235 ;  /* 0x000000eb48787221 */ /* 0x000fe20000000000 */
[----:B------:R2:W4:Y:S01]  /*14b40*/  MUFU.EX2 R237, R108 ;  /* 0x0000006c00ed7308 */ /* 0x0005220000000800 */
[----:B------:R-:W-:Y:S01]  /*14b50*/  @!P3 FMUL R137, R137, 0.5 ;  /* 0x3f0000008989b820 */ /* 0x000fe20000400000 */
[----:B-1----:R-:W-:Y:S01]  /*14b60*/  FADD R121, R10, R89 ;  /* 0x000000590a797221 */ /* 0x002fe20000000000 */
[----:B------:R-:W-:-:S01]  /*14b70*/  FADD R105, R105, R120 ;  /* 0x0000007869697221 */ /* 0x000fc20000000000 */
[----:B------:R-:W-:Y:S01]  /*14b80*/  F2FP.SATFINITE.E4M3.F32.PACK_AB_MERGE_C R72, RZ, R72, RZ ;  /* 0x00000048ff48723e */ /* 0x000fe200048070ff */
[----:B------:R-:W-:-:S01]  /*14b90*/  FADD R134, R134, R93 ;  /* 0x0000005d86867221 */ /* 0x000fc20000000000 */
[----:B------:R-:W-:Y:S01]  /*14ba0*/  F2FP.SATFINITE.E4M3.F32.PACK_AB_MERGE_C R97, RZ, R97, RZ ;  /* 0x00000061ff61723e */ /* 0x000fe200048070ff */
[----:B------:R-:W-:-:S01]  /*14bb0*/  FADD R105, R232, R105 ;  /* 0x00000069e8697221 */ /* 0x000fc20000000000 */
[----:B------:R-:W1:Y:S01]  /*14bc0*/  MUFU.EX2 R120, R137 ;  /* 0x0000008900787308 */ /* 0x000e620000000800 */
[----:B---3--:R-:W-:Y:S01]  /*14bd0*/  @!P6 FMUL R104, R104, R104 ;  /* 0x000000686868e220 */ /* 0x008fe20000400000 */
[----:B------:R-:W-:Y:S01]  /*14be0*/  FSETP.GEU.AND P6, PT, R109, -126, PT ;  /* 0xc2fc00006d00780b */ /* 0x000fe20003fce000 */
[----:B------:R-:W-:Y:S01]  /*14bf0*/  @!P4 FMUL R124, R124, 0.5 ;  /* 0x3f0000007c7cc820 */ /* 0x000fe20000400000 */
[----:B------:R-:W-:Y:S01]  /*14c00*/  LOP3.LUT R72, R72, 0xff, RZ, 0xc0, !PT ;  /* 0x000000ff48487812 */ /* 0x000fe200078ec0ff */
[----:B--2---:R-:W-:-:S01]  /*14c10*/  FADD R108, R57, R104 ;  /* 0x00000068396c7221 */ /* 0x004fc20000000000 */
[----:B------:R-:W-:-:S02]  /*14c20*/  F2FP.SATFINITE.E4M3.F32.PACK_AB_MERGE_C R57, RZ, R57, RZ ;  /* 0x00000039ff39723e */ /* 0x000fc400048070ff */
[----:B------:R-:W-:Y:S01]  /*14c30*/  F2FP.SATFINITE.E4M3.F32.PACK_AB_MERGE_C R104, RZ, R104, RZ ;  /* 0x00000068ff68723e */ /* 0x000fe200048070ff */
[----:B----4-:R-:W-:Y:S01]  /*14c40*/  @!P5 FMUL R237, R237, R237 ;  /* 0x000000edededd220 */ /* 0x010fe20000400000 */
[----:B------:R-:W-:Y:S01]  /*14c50*/  FSETP.GEU.AND P5, PT, R140, -126, PT ;  /* 0xc2fc00008c00780b */ /* 0x000fe20003fae000 */
[----:B------:R-:W-:Y:S01]  /*14c60*/  FADD R232, R121, R108 ;  /* 0x0000006c79e87221 */ /* 0x000fe20000000000 */
[----:B------:R-:W-:-:S01]  /*14c70*/  FADD R108, R41, R100 ;  /* 0x00000064296c7221 */ /* 0x000fc20000000000 */
[----:B------:R2:W3:Y:S01]  /*14c80*/  MUFU.EX2 R121, R124 ;  /* 0x0000007c00797308 */ /* 0x0004e20000000800 */
[----:B------:R-:W-:Y:S01]  /*14c90*/  F2FP.SATFINITE.E4M3.F32.PACK_AB_MERGE_C R41, RZ, R41, RZ ;  /* 0x00000029ff29723e */ /* 0x000fe200048070ff */
[----:B------:R-:W-:Y:S01]  /*14ca0*/  @!P6 FMUL R109, R109, 0.5 ;  /* 0x3f0000006d6de820 */ /* 0x000fe20000400000 */
[----:B------:R-:W-:Y:S01]  /*14cb0*/  LOP3.LUT R57, R57, 0xffff, RZ, 0xc0, !PT ;  /* 0x0000ffff39397812 */ /* 0x000fe200078ec0ff */
[----:B-1----:R-:W-:Y:S01]  /*14cc0*/  @!P3 FMUL R120, R120, R120 ;  /* 0x000000787878b220 */ /* 0x002fe20000400000 */
[----:B------:R-:W-:-:S02]  /*14cd0*/  FSETP.GEU.AND P3, PT, R125, -126, PT ;  /* 0xc2fc00007d00780b */ /* 0x000fc40003f6e000 */
[----:B------:R-:W-:Y:S01]  /*14ce0*/  LOP3.LUT R41, R41, 0xffff, RZ, 0xc0, !PT ;  /* 0x0000ffff29297812 */ /* 0x000fe200078ec0ff */
[----:B------:R-:W-:-:S01]  /*14cf0*/  FADD R137, R73, R120 ;  /* 0x0000007849897221 */ /* 0x000fc20000000000 */
[----:B------:R1:W4:Y:S01]  /*14d00*/  MUFU.EX2 R136, R109 ;  /* 0x0000006d00887308 */ /* 0x0003220000000800 */
[----:B------:R-:W-:Y:S01]  /*14d10*/  @!P5 FMUL R140, R140, 0.5 ;  /* 0x3f0000008c8cd820 */ /* 0x000fe20000400000 */
[----:B--2---:R-:W-:Y:S01]  /*14d20*/  FADD R124, R28, R147 ;  /* 0x000000931c7c7221 */ /* 0x004fe20000000000 */
[----:B------:R-:W-:-:S01]  /*14d30*/  FADD R137, R108, R137 ;  /* 0x000000896c897221 */ /* 0x000fc20000000000 */
[----:B------:R-:W-:Y:S02]  /*14d40*/  F2FP.SATFINITE.E4M3.F32.PACK_AB_MERGE_C R28, RZ, R28, RZ ;  /* 0x0000001cff1c723e */ /* 0x000fe400048070ff */
[----:B------:R-:W-:Y:S01]  /*14d50*/  F2FP.SATFINITE.E4M3.F32.PACK_AB_MERGE_C R73, RZ, R73, RZ ;  /* 0x00000049ff49723e */ /* 0x000fe200048070ff */
[----:B------:R-:W-:Y:S01]  /*14d60*/  FADD R108, R232, R137 ;  /* 0x00000089e86c7221 */ /* 0x000fe20000000000 */
[----:B---3--:R-:W-:Y:S01]  /*14d70*/  @!P4 FMUL R121, R121, R121 ;  /* 0x000000797979c220 */ /* 0x008fe20000400000 */
[----:B------:R2:W3:Y:S01]  /*14d80*/  MUFU.EX2 R137, R140 ;  /* 0x0000008c00897308 */ /* 0x0004e20000000800 */
[----:B------:R-:W-:Y:S01]  /*14d90*/  FSETP.GEU.AND P4, PT, R112, -126, PT ;  /* 0xc2fc00007000780b */ /* 0x000fe20003f8e000 */
[----:B------:R-:W-:Y:S01]  /*14da0*/  @!P3 FMUL R125, R125, 0.5 ;  /* 0x3f0000007d7db820 */ /* 0x000fe20000400000 */
[----:B-1----:R-:W-:-:S01]  /*14db0*/  FADD R109, R60, R121 ;  /* 0x000000793c6d7221 */ /* 0x002fc20000000000 */
[----:B------:R-:W-:-:S02]  /*14dc0*/  LOP3.LUT R28, R28, 0xff, RZ, 0xc0, !PT ;  /* 0x000000ff1c1c7812 */ /* 0x000fc400078ec0ff */
[----:B------:R-:W-:Y:S01]  /*14dd0*/  F2FP.SATFINITE.E4M3.F32.PACK_AB_MERGE_C R60, RZ, R60, RZ ;  /* 0x0000003cff3c723e */ /* 0x000fe200048070ff */
[----:B------:R-:W-:Y:S01]  /*14de0*/  FADD R234, R124, R109 ;  /* 0x0000006d7cea7221 */ /* 0x000fe20000000000 */
[----:B----4-:R-:W-:Y:S01]  /*14df0*/  @!P6 FMUL R136, R136, R136 ;  /* 0x000000888888e220 */ /* 0x010fe20000400000 */
[----:B------:R-:W-:Y:S01]  /*14e00*/  FSETP.GEU.AND P6, PT, R141, -126, PT ;  /* 0xc2fc00008d00780b */ /* 0x000fe20003fce000 */
[----:B--2---:R-:W-:-:S01]  /*14e10*/  FADD R140, R44, R237 ;  /* 0x000000ed2c8c7221 */ /* 0x004fc20000000000 */
[----:B------:R-:W1:Y:S01]  /*14e20*/  MUFU.EX2 R124, R125 ;  /* 0x0000007d007c7308 */ /* 0x000e620000000800 */
[----:B------:R-:W-:Y:S02]  /*14e30*/  PRMT R29, R29, 0x7604, R28 ;  /* 0x000076041d1d7816 */ /* 0x000fe4000000001c */
[----:B------:R-:W-:Y:S01]  /*14e40*/  @!P4 FMUL R112, R112, 0.5 ;  /* 0x3f0000007070c820 */ /* 0x000fe20000400000 */
[----:B------:R-:W-:Y:S01]  /*14e50*/  F2FP.SATFINITE.E4M3.F32.PACK_AB_MERGE_C R44, RZ, R44, RZ ;  /* 0x0000002cff2c723e */ /* 0x000fe200048070ff */
[----:B---3--:R-:W-:Y:S01]  /*14e60*/  @!P5 FMUL R137, R137, R137 ;  /* 0x000000898989d220 */ /* 0x008fe20000400000 */
[----:B------:R-:W-:-:S02]  /*14e70*/  FSETP.GEU.AND P5, PT, R113, -126, PT ;  /* 0xc2fc00007100780b */ /* 0x000fc40003fae000 */
[----:B------:R-:W2:Y:S01]  /*14e80*/  MUFU.EX2 R109, R112 ;  /* 0x00000070006d7308 */ /* 0x000ea20000000800 */
[----:B------:R-:W-:Y:S01]  /*14e90*/  F2FP.SATFINITE.E4M3.F32.PACK_AB_MERGE_C R147, RZ, R147, RZ ;  /* 0x00000093ff93723e */ /* 0x000fe200048070ff */
[----:B------:R-:W-:Y:S01]  /*14ea0*/  FADD R232, R76, R137 ;  /* 0x000000894ce87221 */ /* 0x000fe20000000000 */
[----:B------:R-:W-:Y:S01]  /*14eb0*/  @!P6 FMUL R141, R141, 0.5 ;  /* 0x3f0000008d8de820 */ /* 0x000fe20000400000 */
[----:B------:R-:W-:Y:S02]  /*14ec0*/  LOP3.LUT R73, R73, 0xffff, RZ, 0xc0, !PT ;  /* 0x0000ffff49497812 */ /* 0x000fe400078ec0ff */
[----:B------:R-:W-:-:S01]  /*14ed0*/  FADD R140, R140, R232 ;  /* 0x000000e88c8c7221 */ /* 0x000fc20000000000 */
[----:B------:R-:W-:Y:S01]  /*14ee0*/  F2FP.SATFINITE.E4M3.F32.PACK_AB_MERGE_C R100, RZ, R100, RZ ;  /* 0x00000064ff64723e */ /* 0x000fe200048070ff */
[----:B-1----:R-:W-:Y:S02]  /*14ef0*/  @!P3 FMUL R124, R124, R124 ;  /* 0x0000007c7c7cb220 */ /* 0x002fe40000400000 */
[----:B------:R-:W-:Y:S01]  /*14f00*/  FADD R125, R234, R140 ;  /* 0x0000008cea7d7221 */ /* 0x000fe20000000000 */
[----:B------:R-:W-:Y:S01]  /*14f10*/  FSETP.GEU.AND P3, PT, R128, -126, PT ;  /* 0xc2fc00008000780b */ /* 0x000fe20003f6e000 */
[----:B------:R-:W-:Y:S01]  /*14f20*/  @!P5 FMUL R113, R113, 0.5 ;  /* 0x3f0000007171d820 */ /* 0x000fe20000400000 */
[----:B------:R-:W1:Y:S01]  /*14f30*/  MUFU.EX2 R140, R141 ;  /* 0x0000008d008c7308 */ /* 0x000e620000000800 */
[----:B------:R-:W-:-:S01]  /*14f40*/  FADD R232, R61, R124 ;  /* 0x0000007c3de87221 */ /* 0x000fc20000000000 */
[----:B------:R-:W-:Y:S01]  /*14f50*/  F2FP.SATFINITE.E4M3.F32.PACK_AB_MERGE_C R61, RZ, R61, RZ ;  /* 0x0000003dff3d723e */ /* 0x000fe200048070ff */
[----:B--2---:R-:W-:Y:S01]  /*14f60*/  @!P4 FMUL R109, R109, R109 ;  /* 0x0000006d6d6dc220 */ /* 0x004fe20000400000 */
[----:B------:R-:W-:Y:S01]  /*14f70*/  FSETP.GEU.AND P4, PT, R116, -126, PT ;  /* 0xc2fc00007400780b */ /* 0x000fe20003f8e000 */
[----:B------:R-:W-:-:S01]  /*14f80*/  FADD R234, R143, R232 ;  /* 0x000000e88fea7221 */ /* 0x000fc20000000000 */
[----:B------:R-:W-:-:S02]  /*14f90*/  FADD R143, R45, R136 ;  /* 0x000000882d8f7221 */ /* 0x000fc40000000000 */
[----:B------:R-:W2:Y:S01]  /*14fa0*/  MUFU.EX2 R112, R113 ;  /* 0x0000007100707308 */ /* 0x000ea20000000800 */
[----:B------:R-:W-:Y:S02]  /*14fb0*/  F2FP.SATFINITE.E4M3.F32.PACK_AB_MERGE_C R45, RZ, R45, RZ ;  /* 0x0000002dff2d723e */ /* 0x000fe400048070ff */
[----:B------:R-:W-:Y:S01]  /*14fc0*/  @!P3 FMUL R128, R128, 0.5 ;  /* 0x3f0000008080b820 */ /* 0x000fe20000400000 */
[----:B------:R-:W-:Y:S01]  /*14fd0*/  LOP3.LUT R29, R29, 0xff0000, R18, 0xf8, !PT ;  /* 0x00ff00001d1d7812 */ /* 0x000fe200078ef812 */
[----:B------:R-:W-:Y:S01]  /*14fe0*/  IMAD.U32 R18, R83, 0x10000, RZ ;  /* 0x0001000053127824 */ /* 0x000fe200078e00ff */
[----:B------:R-:W-:Y:S02]  /*14ff0*/  F2FP.SATFINITE.E4M3.F32.PACK_AB_MERGE_C R237, RZ, R237, RZ ;  /* 0x000000edffed723e */ /* 0x000fe400048070ff */
[----:B------:R3:W4:Y:S01]  /*15000*/  MUFU.EX2 R141, R128 ;  /* 0x00000080008d7308 */ /* 0x0007220000000800 */
[----:B-1----:R-:W-:Y:S01]  /*15010*/  @!P6 FMUL R140, R140, R140 ;  /* 0x0000008c8c8ce220 */ /* 0x002fe20000400000 */
[----:B------:R-:W-:Y:S01]  /*15020*/  FSETP.GEU.AND P6, PT, R144, -126, PT ;  /* 0xc2fc00009000780b */ /* 0x000fe20003fce000 */
[----:B------:R-:W-:Y:S01]  /*15030*/  @!P4 FMUL R116, R116, 0.5 ;  /* 0x3f0000007474c820 */ /* 0x000fe20000400000 */
[----:B------:R-:W-:Y:S01]  /*15040*/  F2FP.SATFINITE.E4M3.F32.PACK_AB_MERGE_C R136, RZ, R136, RZ ;  /* 0x00000088ff88723e */ /* 0x000fe200048070ff */
[----:B------:R-:W-:-:S01]  /*15050*/  FADD R232, R77, R140 ;  /* 0x0000008c4de87221 */ /* 0x000fc20000000000 */
[----:B------:R-:W-:-:S02]  /*15060*/  F2FP.SATFINITE.E4M3.F32.PACK_AB_MERGE_C R76, RZ, R76, RZ ;  /* 0x0000004cff4c723e */ /* 0x000fc400048070ff */
[----:B------:R-:W1:Y:S01]  /*15070*/  MUFU.EX2 R113, R116 ;  /* 0x0000007400717308 */ /* 0x000e620000000800 */
[----:B--2---:R-:W-:Y:S01]  /*15080*/  @!P5 FMUL R112, R112, R112 ;  /* 0x000000707070d220 */ /* 0x004fe20000400000 */
[----:B------:R-:W-:Y:S01]  /*15090*/  FSETP.GEU.AND P5, PT, R129, -126, PT ;  /* 0xc2fc00008100780b */ /* 0x000fe20003fae000 */
[----:B---3--:R-:W-:-:S01]  /*150a0*/  FADD R128, R32, R149 ;  /* 0x0000009520807221 */ /* 0x008fc20000000000 */
[----:B------:R-:W-:Y:S01]  /*150b0*/  FADD R143, R143, R232 ;  /* 0x000000e88f8f7221 */ /* 0x000fe20000000000 */
[----:B------:R-:W-:Y:S02]  /*150c0*/  F2FP.SATFINITE.E4M3.F32.PACK_AB_MERGE_C R32, RZ, R32, RZ ;  /* 0x00000020ff20723e */ /* 0x000fe400048070ff */
[----:B------:R-:W-:Y:S01]  /*150d0*/  @!P6 FMUL R144, R144, 0.5 ;  /* 0x3f0000009090e820 */ /* 0x000fe20000400000 */
[----:B------:R-:W-:-:S01]  /*150e0*/  FADD R143, R234, R143 ;  /* 0x0000008fea8f7221 */ /* 0x000fc20000000000 */
[----:B----4-:R-:W-:Y:S01]  /*150f0*/  @!P3 FMUL R141, R141, R141 ;  /* 0x0000008d8d8db220 */ /* 0x010fe20000400000 */
[----:B------:R-:W-:-:S02]  /*15100*/  FSETP.GEU.AND P3, PT, R132, -126, PT ;  /* 0xc2fc00008400780b */ /* 0x000fc40003f6e000 */
[----:B------:R-:W-:Y:S01]  /*15110*/  LOP3.LUT R32, R32, 0xff, RZ, 0xc0, !PT ;  /* 0x000000ff20207812 */ /* 0x000fe200078ec0ff */
[----:B------:R-:W2:Y:S01]  /*15120*/  MUFU.EX2 R144, R144 ;  /* 0x0000009000907308 */ /* 0x000ea20000000800 */
[----:B------:R-:W-:-:S01]  /*15130*/  FADD R138, R64, R141 ;  /* 0x0000008d408a7221 */ /* 0x000fc20000000000 */
[----:B------:R-:W-:Y:S01]  /*15140*/  @!P5 FMUL R129, R129, 0.5 ;  /* 0x3f0000008181d820 */ /* 0x000fe20000400000 */
[----:B------:R-:W-:Y:S01]  /*15150*/  F2FP.SATFINITE.E4M3.F32.PACK_AB_MERGE_C R149, RZ, R149, RZ ;  /* 0x00000095ff95723e */ /* 0x000fe200048070ff */
[----:B-1----:R-:W-:Y:S01]  /*15160*/  @!P4 FMUL R113, R113, R113 ;  /* 0x000000717171c220 */ /* 0x002fe20000400000 */
[----:B------:R-:W-:Y:S01]  /*15170*/  FSETP.GEU.AND P4, PT, R133, -126, PT ;  /* 0xc2fc00008500780b */ /* 0x000fe20003f8e000 */
[----:B------:R-:W-:Y:S01]  /*15180*/  FADD R128, R128, R138 ;  /* 0x0000008a80807221 */ /* 0x000fe20000000000 */
[----:B------:R-:W-:-:S01]  /*15190*/  FADD R138, R48, R109 ;  /* 0x0000006d308a7221 */ /* 0x000fc20000000000 */
[----:B------:R1:W3:Y:S01]  /*151a0*/  MUFU.EX2 R116, R129 ;  /* 0x0000008100747308 */ /* 0x0002e20000000800 */
[----:B------:R-:W-:Y:S01]  /*151b0*/  F2FP.SATFINITE.E4M3.F32.PACK_AB_MERGE_C R48, RZ, R48, RZ ;  /* 0x00000030ff30723e */ /* 0x000fe200048070ff */
[----:B------:R-:W-:Y:S01]  /*151c0*/  @!P3 FMUL R132, R132, 0.5 ;  /* 0x3f0000008484b820 */ /* 0x000fe20000400000 */
[----:B------:R-:W-:-:S02]  /*151d0*/  F2FP.SATFINITE.E4M3.F32.PACK_AB_MERGE_C R64, RZ, R64, RZ ;  /* 0x00000040ff40723e */ /* 0x000fc400048070ff */
[----:B------:R-:W-:Y:S02]  /*151e0*/  LOP3.LUT R48, R48, 0xff, RZ, 0xc0, !PT ;  /* 0x000000ff30307812 */ /* 0x000fe400078ec0ff */
[----:B------:R-:W-:Y:S01]  /*151f0*/  LOP3.LUT R64, R64, 0xff, RZ, 0xc0, !PT ;  /* 0x000000ff40407812 */ /* 0x000fe200078ec0ff */
[----:B------:R-:W4:Y:S01]  /*15200*/  MUFU.EX2 R132, R132 ;  /* 0x0000008400847308 */ /* 0x000f220000000800 */
[----:B--2---:R-:W-:Y:S01]  /*15210*/  @!P6 FMUL R144, R144, R144 ;  /* 0x000000909090e220 */ /* 0x004fe20000400000 */
[----:B------:R-:W-:Y:S01]  /*15220*/  FSETP.GEU.AND P6, PT, R145, -126, PT ;  /* 0xc2fc00009100780b */ /* 0x000fe20003fce000 */
[----:B------:R-:W-:Y:S01]  /*15230*/  @!P4 FMUL R133, R133, 0.5 ;  /* 0x3f0000008585c820 */ /* 0x000fe20000400000 */
[----:B-1----:R-:W-:Y:S01]  /*15240*/  FADD R129, R33, R92 ;  /* 0x0000005c21817221 */ /* 0x002fe20000000000 */
[----:B------:R-:W-:-:S01]  /*15250*/  FADD R232, R80, R144 ;  /* 0x0000009050e87221 */ /* 0x000fc20000000000 */
[----:B------:R-:W-:Y:S02]  /*15260*/  F2FP.SATFINITE.E4M3.F32.PACK_AB_MERGE_C R33, RZ, R33, RZ ;  /* 0x00000021ff21723e */ /* 0x000fe400048070ff */
[----:B------:R-:W-:Y:S01]  /*15270*/  F2FP.SATFINITE.E4M3.F32.PACK_AB_MERGE_C R92, RZ, R92, RZ ;  /* 0x0000005cff5c723e */ /* 0x000fe200048070ff */
[----:B---3--:R-:W-:Y:S01]  /*15280*/  @!P5 FMUL R116, R116, R116 ;  /* 0x000000747474d220 */ /* 0x008fe20000400000 */
[----:B------:R-:W-:Y:S01]  /*15290*/  FSETP.GEU.AND P5, PT, R148, -126, PT ;  /* 0xc2fc00009400780b */ /* 0x000fe20003fae000 */
[----:B------:R-:W-:Y:S01]  /*152a0*/  FADD R232, R138, R232 ;  /* 0x000000e88ae87221 */ /* 0x000fe20000000000 */
[----:B------:R-:W-:Y:S01]  /*152b0*/  LOP3.LUT R33, R33, 0xffff, RZ, 0xc0, !PT ;  /* 0x0000ffff21217812 */ /* 0x000fe200078ec0ff */
[----:B------:R1:W2:Y:S01]  /*152c0*/  MUFU.EX2 R138, R133 ;  /* 0x00000085008a7308 */ /* 0x0002a20000000800 */
[----:B------:R-:W-:Y:S01]  /*152d0*/  F2FP.SATFINITE.E4M3.F32.PACK_AB_MERGE_C R80, RZ, R80, RZ ;  /* 0x00000050ff50723e */ /* 0x000fe200048070ff */
[----:B------:R-:W-:Y:S01]  /*152e0*/  FADD R128, R128, R232 ;  /* 0x000000e880807221 */ /* 0x000fe20000000000 */
[----:B------:R-:W-:-:S01]  /*152f0*/  FADD R232, R65, R116 ;  /* 0x0000007441e87221 */ /* 0x000fc20000000000 */
[----:B------:R-:W-:Y:S01]  /*15300*/  @!P6 FMUL R145, R145, 0.5 ;  /* 0x3f0000009191e820 */ /* 0x000fe20000400000 */
[----:B----4-:R-:W-:Y:S01]  /*15310*/  @!P3 FMUL R132, R132, R132 ;  /* 0x000000848484b220 */ /* 0x010fe20000400000 */
[----:B------:R-:W-:Y:S01]  /*15320*/  FSETP.GEU.AND P3, PT, R53, -126, PT ;  /* 0xc2fc00003500780b */ /* 0x000fe20003f6e000 */
[----:B------:R-:W-:-:S01]  /*15330*/  FADD R234, R129, R232 ;  /* 0x000000e881ea7221 */ /* 0x000fc20000000000 */
[----:B------:R3:W4:Y:S01]  /*15340*/  MUFU.EX2 R96, R145 ;  /* 0x0000009100607308 */ /* 0x0007220000000800 */
[----:B-1----:R-:W-:-:S01]  /*15350*/  FADD R133, R49, R112 ;  /* 0x0000007031857221 */ /* 0x002fc20000000000 */
[----:B------:R-:W-:Y:S01]  /*15360*/  @!P5 FMUL R148, R148, 0.5 ;  /* 0x3f0000009494d820 */ /* 0x000fe20000400000 */
[----:B------:R-:W-:Y:S01]  /*15370*/  PRMT R28, R33, 0x7604, R32 ;  /* 0x00007604211c7816 */ /* 0x000fe20000000020 */
[----:B------:R-:W-:Y:S01]  /*15380*/  FADD R105, R105, R128 ;  /* 0x0000008069697221 */ /* 0x000fe20000000000 */
[----:B------:R-:W-:-:S02]  /*15390*/  F2FP.SATFINITE.E4M3.F32.PACK_AB_MERGE_C R49, RZ, R49, RZ ;  /* 0x00000031ff31723e */ /* 0x000fc400048070ff */
[----:B------:R-:W-:Y:S01]  /*153a0*/  F2FP.SATFINITE.E4M3.F32.PACK_AB_MERGE_C R65, RZ, R65, RZ ;  /* 0x00000041ff41723e */ /* 0x000fe200048070ff */
[----:B------:R-:W1:Y:S01]  /*153b0*/  MUFU.EX2 R129, R148 ;  /* 0x0000009400817308 */ /* 0x000e620000000800 */
[----:B--2---:R-:W-:Y:S01]  /*153c0*/  @!P4 FMUL R138, R138, R138 ;  /* 0x0000008a8a8ac220 */ /* 0x004fe20000400000 */
[----:B------:R-:W-:Y:S01]  /*153d0*/  FSETP.GEU.AND P4, PT, R85, -126, PT ;  /* 0xc2fc00005500780b */ /* 0x000fe20003f8e000 */
[----:B------:R-:W-:Y:S01]  /*153e0*/  @!P3 FMUL R53, R53, 0.5 ;  /* 0x3f0000003535b820 */ /* 0x000fe20000400000 */
[----:B---3--:R-:W-:Y:S01]  /*153f0*/  FADD R145, R36, R151 ;  /* 0x0000009724917221 */ /* 0x008fe20000000000 */
[----:B------:R-:W-:-:S01]  /*15400*/  FADD R236, R69, R138 ;  /* 0x0000008a45ec7221 */ /* 0x000fc20000000000 */
[----:B------:R-:W-:Y:S02]  /*15410*/  F2FP.SATFINITE.E4M3.F32.PACK_AB_MERGE_C R36, RZ, R36, RZ ;  /* 0x00000024ff24723e */ /* 0x000fe400048070ff */
[----:B------:R-:W-:Y:S01]  /*15420*/  LOP3.LUT R49, R49, 0xffff, RZ, 0xc0, !PT ;  /* 0x0000ffff31317812 */ /* 0x000fe200078ec0ff */
[----:B----4-:R-:W-:Y:S01]  /*15430*/  @!P6 FMUL R96, R96, R96 ;  /* 0x000000606060e220 */ /* 0x010fe20000400000 */
[----:B------:R-:W-:Y:S01]  /*15440*/  FSETP.GEU.AND P6, PT, R117, -126, PT ;  /* 0xc2fc00007500780b */ /* 0x000fe20003fce000 */
[----:B------:R-:W2:Y:S01]  /*15450*/  MUFU.EX2 R53, R53 ;  /* 0x0000003500357308 */ /* 0x000ea20000000800 */
[----:B------:R-:W-:Y:S01]  /*15460*/  LOP3.LUT R33, R36, 0xff, RZ, 0xc0, !PT ;  /* 0x000000ff24217812 */ /* 0x000fe200078ec0ff */
[----:B------:R-:W-:Y:S01]  /*15470*/  FADD R232, R81, R96 ;  /* 0x0000006051e87221 */ /* 0x000fe20000000000 */
[----:B------:R-:W-:Y:S01]  /*15480*/  LOP3.LUT R36, R45, 0xffff, RZ, 0xc0, !PT ;  /* 0x0000ffff2d247812 */ /* 0x000fe200078ec0ff */
[----:B------:R-:W-:Y:S01]  /*15490*/  @!P4 FMUL R85, R85, 0.5 ;  /* 0x3f0000005555c820 */ /* 0x000fe20000400000 */
[----:B------:R-:W-:Y:S01]  /*154a0*/  F2FP.SATFINITE.E4M3.F32.PACK_AB_MERGE_C R69, RZ, R69, RZ ;  /* 0x00000045ff45723e */ /* 0x000fe200048070ff */
[----:B-1----:R-:W-:Y:S01]  /*154b0*/  @!P5 FMUL R129, R129, R129 ;  /* 0x000000818181d220 */ /* 0x002fe20000400000 */
[----:B------:R-:W-:Y:S01]  /*154c0*/  FSETP.GEU.AND P5, PT, R131, -126, PT ;  /* 0xc2fc00008300780b */ /* 0x000fe20003fae000 */
[----:B------:R-:W-:Y:S01]  /*154d0*/  FADD R133, R133, R232 ;  /* 0x000000e885857221 */ /* 0x000fe20000000000 */
[----:B------:R-:W-:-:S01]  /*154e0*/  FADD R232, R68, R132 ;  /* 0x0000008444e87221 */ /* 0x000fc20000000000 */
[----:B------:R-:W1:Y:S01]  /*154f0*/  MUFU.EX2 R85, R85 ;  /* 0x0000005500557308 */ /* 0x000e620000000800 */
[----:B------:R-:W-:Y:S01]  /*15500*/  F2FP.SATFINITE.E4M3.F32.PACK_AB_MERGE_C R68, RZ, R68, RZ ;  /* 0x00000044ff44723e */ /* 0x000fe200048070ff */
[----:B------:R-:W-:Y:S01]  /*15510*/  @!P6 FMUL R117, R117, 0.5 ;  /* 0x3f0000007575e820 */ /* 0x000fe20000400000 */
[----:B------:R-:W-:-:S01]  /*15520*/  FADD R133, R234, R133 ;  /* 0x00000085ea857221 */ /* 0x000fc20000000000 */
[----:B------:R-:W-:Y:S01]  /*15530*/  FADD R233, R145, R232 ;  /* 0x000000e891e97221 */ /* 0x000fe20000000000 */
[----:B------:R-:W-:-:S01]  /*15540*/  FADD R145, R52, R113 ;  /* 0x0000007134917221 */ /* 0x000fc20000000000 */
[----:B------:R-:W-:Y:S01]  /*15550*/  F2FP.SATFINITE.E4M3.F32.PACK_AB_MERGE_C R52, RZ, R52, RZ ;  /* 0x00000034ff34723e */ /* 0x000fe200048070ff */
[----:B--2---:R-:W-:Y:S01]  /*15560*/  @!P3 FMUL R53, R53, R53 ;  /* 0x000000353535b220 */ /* 0x004fe20000400000 */
[----:B------:R2:W3:Y:S01]  /*15570*/  MUFU.EX2 R148, R117 ;  /* 0x0000007500947308 */ /* 0x0004e20000000800 */
[----:B------:R-:W-:Y:S01]  /*15580*/  F2FP.SATFINITE.E4M3.F32.PACK_AB_MERGE_C R151, RZ, R151, RZ ;  /* 0x00000097ff97723e */ /* 0x000fe200048070ff */
[----:B------:R-:W-:Y:S01]  /*15590*/  @!P5 FMUL R131, R131, 0.5 ;  /* 0x3f0000008383d820 */ /* 0x000fe20000400000 */
[----:B------:R-:W-:Y:S01]  /*155a0*/  LOP3.LUT R45, R60, 0xff, RZ, 0xc0, !PT ;  /* 0x000000ff3c2d7812 */ /* 0x000fe200078ec0ff */
[----:B------:R-:W-:Y:S01]  /*155b0*/  FADD R232, R84, R129 ;  /* 0x0000008154e87221 */ /* 0x000fe20000000000 */
[----:B------:R-:W-:Y:S01]  /*155c0*/  LOP3.LUT R60, R149, 0xff, RZ, 0xc0, !PT ;  /* 0x000000ff953c7812 */ /* 0x000fe200078ec0ff */
[----:B------:R-:W-:Y:S01]  /*155d0*/  FADD R108, R108, R133 ;  /* 0x000000856c6c7221 */ /* 0x000fe20000000000 */
[----:B------:R-:W-:Y:S01]  /*155e0*/  LOP3.LUT R65, R65, 0xffff, RZ, 0xc0, !PT ;  /* 0x0000ffff41417812 */ /* 0x000fe200078ec0ff */
[----:B------:R4:W5:Y:S01]  /*155f0*/  MUFU.EX2 R234, R131 ;  /* 0x0000008300ea7308 */ /* 0x0009620000000800 */
[----:B--2---:R-:W-:-:S01]  /*15600*/  FADD R117, R37, R150 ;  /* 0x0000009625757221 */ /* 0x004fc20000000000 */
[----:B-1----:R-:W-:Y:S01]  /*15610*/  @!P4 FMUL R85, R85, R85 ;  /* 0x000000555555c220 */ /* 0x002fe20000400000 */
[----:B------:R-:W-:Y:S01]  /*15620*/  F2FP.SATFINITE.E4M3.F32.PACK_AB_MERGE_C R37, RZ, R37, RZ ;  /* 0x00000025ff25723e */ /* 0x000fe200048070ff */
[----:B------:R-:W-:Y:S01]  /*15630*/  FADD R232, R145, R232 ;  /* 0x000000e891e87221 */ /* 0x000fe20000000000 */
[----:B------:R-:W-:-:S01]  /*15640*/  FADD R117, R117, R236 ;  /* 0x000000ec75757221 */ /* 0x000fc20000000000 */
[----:B------:R-:W-:-:S02]  /*15650*/  F2FP.SATFINITE.E4M3.F32.PACK_AB_MERGE_C R150, RZ, R150, RZ ;  /* 0x00000096ff96723e */ /* 0x000fc400048070ff */
[----:B------:R-:W-:Y:S01]  /*15660*/  LOP3.LUT R32, R37, 0xffff, RZ, 0xc0, !PT ;  /* 0x0000ffff25207812 */ /* 0x000fe200078ec0ff */
[----:B---3--:R-:W-:Y:S01]  /*15670*/  @!P6 FMUL R148, R148, R148 ;  /* 0x000000949494e220 */ /* 0x008fe20000400000 */
[----:B----4-:R-:W-:Y:S01]  /*15680*/  F2FP.SATFINITE.E4M3.F32.PACK_AB_MERGE_C R131, RZ, R25, RZ ;  /* 0x00000019ff83723e */ /* 0x010fe200048070ff */
[----:B------:R-:W-:Y:S01]  /*15690*/  FADD R232, R233, R232 ;  /* 0x000000e8e9e87221 */ /* 0x000fe20000000000 */
[----:B------:R-:W-:Y:S01]  /*156a0*/  PRMT R33, R32, 0x7604, R33 ;  /* 0x0000760420217816 */ /* 0x000fe20000000021 */
[----:B------:R-:W-:Y:S01]  /*156b0*/  FADD R25, R53, R148 ;  /* 0x0000009435197221 */ /* 0x000fe20000000000 */
[----:B------:R-:W-:Y:S01]  /*156c0*/  F2FP.SATFINITE.E4M3.F32.PACK_AB_MERGE_C R53, RZ, R53, RZ ;  /* 0x00000035ff35723e */ /* 0x000fe200048070ff */
[----:B------:R-:W-:Y:S01]  /*156d0*/  FADD R232, R125, R232 ;  /* 0x000000e87de87221 */ /* 0x000fe20000000000 */
[----:B------:R-:W-:Y:S01]  /*156e0*/  PRMT R32, R41, 0x7604, R40 ;  /* 0x0000760429207816 */ /* 0x000fe20000000028 */
[----:B-----5:R-:W-:Y:S01]  /*156f0*/  @!P5 FMUL R234, R234, R234 ;  /* 0x000000eaeaead220 */ /* 0x020fe20000400000 */
[----:B------:R-:W-:Y:S01]  /*15700*/  LOP3.LUT R37, R44, 0xff, RZ, 0xc0, !PT ;  /* 0x000000ff2c257812 */ /* 0x000fe200078ec0ff */
[----:B------:R-:W-:Y:S01]  /*15710*/  FADD R105, R105, R232 ;  /* 0x000000e869697221 */ /* 0x000fe20000000000 */
[----:B------:R-:W-:Y:S01]  /*15720*/  LOP3.LUT R41, R52, 0xff, RZ, 0xc0, !PT ;  /* 0x000000ff34297812 */ /* 0x000fe200078ec0ff */
[----:B------:R-:W-:Y:S01]  /*15730*/  FADD R236, R85, R234 ;  /* 0x000000ea55ec7221 */ /* 0x000fe20000000000 */
[----:B------:R-:W-:-:S02]  /*15740*/  LOP3.LUT R40, R53, 0xffff, RZ, 0xc0, !PT ;  /* 0x0000ffff35287812 */ /* 0x000fc400078ec0ff */
[----:B------:R-:W-:Y:S01]  /*15750*/  PRMT R37, R36, 0x7604, R37 ;  /* 0x0000760424257816 */ /* 0x000fe20000000025 */
[----:B------:R-:W-:-:S01]  /*15760*/  FADD R10, R25, R236 ;  /* 0x000000ec190a7221 */ /* 0x000fc20000000000 */
[----:B------:R-:W-:Y:S02]  /*15770*/  LOP3.LUT R25, R131, 0xff, RZ, 0xc0, !PT ;  /* 0x000000ff83197812 */ /* 0x000fe400078ec0ff */
[----:B------:R-:W-:Y:S01]  /*15780*/  LOP3.LUT R236, R139, 0xffff, RZ, 0xc0, !PT ;  /* 0x0000ffff8bec7812 */ /* 0x000fe200078ec0ff */
[----:B------:R-:W-:Y:S01]  /*15790*/  FADD R10, R117, R10 ;  /* 0x0000000a750a7221 */ /* 0x000fe20000000000 */
[----:B------:R-:W-:Y:S02]  /*157a0*/  PRMT R41, R40, 0x7604, R41 ;  /* 0x0000760428297816 */ /* 0x000fe40000000029 */
[----:B------:R-:W-:Y:S01]  /*157b0*/  PRMT R36, R49, 0x7604, R48 ;  /* 0x0000760431247816 */ /* 0x000fe20000000030 */
[----:B------:R-:W-:-:S01]  /*157c0*/  FADD R143, R143, R10 ;  /* 0x0000000a8f8f7221 */ /* 0x000fc20000000000 */
[----:B------:R-:W-:Y:S01]  /*157d0*/  PRMT R40, R57, 0x7604, R56 ;  /* 0x0000760439287816 */ /* 0x000fe20000000038 */
[----:B------:R-:W-:Y:S01]  /*157e0*/  IMAD.U32 R10, R13, 0x10000, RZ ;  /* 0x000100000d0a7824 */ /* 0x000fe200078e00ff */
[----:B------:R-:W-:Y:S01]  /*157f0*/  PRMT R25, R236, 0x7604, R25 ;  /* 0x00007604ec197816 */ /* 0x000fe20000000019 */
[----:B------:R-:W-:Y:S01]  /*15800*/  IMAD.U32 R13, R20, 0x10000, RZ ;  /* 0x00010000140d7824 */ /* 0x000fe200078e00ff */
[----:B------:R-:W-:Y:S01]  /*15810*/  LOP3.LUT R44, R61, 0xffff, RZ, 0xc0, !PT ;  /* 0x0000ffff3d2c7812 */ /* 0x000fe200078ec0ff */
[----:B------:R-:W-:-:S01]  /*15820*/  FADD R108, R108, R143 ;  /* 0x0000008f6c6c7221 */ /* 0x000fc20000000000 */
[----:B------:R-:W-:-:S02]  /*15830*/  LOP3.LUT R49, R68, 0xff, RZ, 0xc0, !PT ;  /* 0x000000ff44317812 */ /* 0x000fc400078ec0ff */
[----:B------:R-:W-:Y:S01]  /*15840*/  LOP3.LUT R48, R69, 0xffff, RZ, 0xc0, !PT ;  /* 0x0000ffff45307812 */ /* 0x000fe200078ec0ff */
[----:B------:R-:W-:Y:S01]  /*15850*/  FADD R105, R105, R108 ;  /* 0x0000006c69697221 */ /* 0x000fe20000000000 */
[----:B------:R-:W-:Y:S02]  /*15860*/  LOP3.LUT R57, R92, 0xffff, RZ, 0xc0, !PT ;  /* 0x0000ffff5c397812 */ /* 0x000fe400078ec0ff */
[----:B------:R-:W-:Y:S02]  /*15870*/  LOP3.LUT R151, R151, 0xff, RZ, 0xc0, !PT ;  /* 0x000000ff97977812 */ /* 0x000fe400078ec0ff */
[----:B------:R-:W-:Y:S02]  /*15880*/  LOP3.LUT R150, R150, 0xffff, RZ, 0xc0, !PT ;  /* 0x0000ffff96967812 */ /* 0x000fe400078ec0ff */
[----:B------:R-:W-:Y:S02]  /*15890*/  LOP3.LUT R61, R147, 0xff, RZ, 0xc0, !PT ;  /* 0x000000ff933d7812 */ /* 0x000fe400078ec0ff */
[----:B------:R-:W-:-:S02]  /*158a0*/  F2FP.SATFINITE.E4M3.F32.PACK_AB_MERGE_C R81, RZ, R81, RZ ;  /* 0x00000051ff51723e */ /* 0x000fc400048070ff */
[----:B------:R-:W-:Y:S02]  /*158b0*/  F2FP.SATFINITE.E4M3.F32.PACK_AB_MERGE_C R109, RZ, R109, RZ ;  /* 0x0000006dff6d723e */ /* 0x000fe400048070ff */
[----:B------:R-:W-:Y:S02]  /*158c0*/  F2FP.SATFINITE.E4M3.F32.PACK_AB_MERGE_C R112, RZ, R112, RZ ;  /* 0x00000070ff70723e */ /* 0x000fe400048070ff */
[----:B------:R-:W-:Y:S02]  /*158d0*/  F2FP.SATFINITE.E4M3.F32.PACK_AB_MERGE_C R113, RZ, R113, RZ ;  /* 0x00000071ff71723e */ /* 0x000fe400048070ff */
[----:B------:R-:W-:Y:S02]  /*158e0*/  F2FP.SATFINITE.E4M3.F32.PACK_AB_MERGE_C R148, RZ, R148, RZ ;  /* 0x00000094ff94723e */ /* 0x000fe400048070ff */
[----:B------:R-:W-:Y:S02]  /*158f0*/  PRMT R45, R44, 0x7604, R45 ;  /* 0x000076042c2d7816 */ /* 0x000fe4000000002d */
[----:B------:R-:W-:-:S02]  /*15900*/  PRMT R49, R48, 0x7604, R49 ;  /* 0x0000760430317816 */ /* 0x000fc40000000031 */
[----:B------:R-:W-:Y:S02]  /*15910*/  F2FP.SATFINITE.E4M3.F32.PACK_AB_MERGE_C R84, RZ, R84, RZ ;  /* 0x00000054ff54723e */ /* 0x000fe400048070ff */
[----:B------:R-:W-:Y:S02]  /*15920*/  F2FP.SATFINITE.E4M3.F32.PACK_AB_MERGE_C R85, RZ, R85, RZ ;  /* 0x00000055ff55723e */ /* 0x000fe400048070ff */
[----:B------:R-:W-:Y:S02]  /*15930*/  PRMT R60, R57, 0x7604, R60 ;  /* 0x00007604393c7816 */ /* 0x000fe4000000003c */
[----:B------:R-:W-:Y:S01]  /*15940*/  LOP3.LUT R25, R25, 0xff0000, R10, 0xf8, !PT ;  /* 0x00ff000019197812 */ /* 0x000fe200078ef80a */
[----:B------:R-:W-:Y:S01]  /*15950*/  IMAD.U32 R10, R75, 0x10000, RZ ;  /* 0x000100004b0a7824 */ /* 0x000fe200078e00ff */
[----:B------:R-:W-:Y:S02]  /*15960*/  PRMT R44, R65, 0x7604, R64 ;  /* 0x00007604412c7816 */ /* 0x000fe40000000040 */
[----:B------:R-:W-:-:S02]  /*15970*/  PRMT R48, R73, 0x7604, R72 ;  /* 0x0000760449307816 */ /* 0x000fc40000000048 */
[----:B------:R-:W-:Y:S02]  /*15980*/  F2FP.SATFINITE.E4M3.F32.PACK_AB_MERGE_C R77, RZ, R77, RZ ;  /* 0x0000004dff4d723e */ /* 0x000fe400048070ff */
[----:B------:R-:W-:Y:S02]  /*15990*/  PRMT R57, R150, 0x7604, R151 ;  /* 0x0000760496397816 */ /* 0x000fe40000000097 */
[----:B------:R-:W-:Y:S02]  /*159a0*/  PRMT R61, R146, 0x7604, R61 ;  /* 0x00007604923d7816 */ /* 0x000fe4000000003d */
[----:B------:R-:W-:Y:S02]  /*159b0*/  LOP3.LUT R72, R97, 0xff, RZ, 0xc0, !PT ;  /* 0x000000ff61487812 */ /* 0x000fe400078ec0ff */
[----:B------:R-:W-:Y:S02]  /*159c0*/  LOP3.LUT R65, R100, 0xffff, RZ, 0xc0, !PT ;  /* 0x0000ffff64417812 */ /* 0x000fe400078ec0ff */
[----:B------:R-:W-:-:S02]  /*159d0*/  LOP3.LUT R53, R80, 0xff, RZ, 0xc0, !PT ;  /* 0x000000ff50357812 */ /* 0x000fc400078ec0ff */
[----:B------:R-:W-:Y:S02]  /*159e0*/  LOP3.LUT R52, R81, 0xffff, RZ, 0xc0, !PT ;  /* 0x0000ffff51347812 */ /* 0x000fe400078ec0ff */
[----:B------:R-:W-:Y:S02]  /*159f0*/  LOP3.LUT R68, R109, 0xff, RZ, 0xc0, !PT ;  /* 0x000000ff6d447812 */ /* 0x000fe400078ec0ff */
[----:B------:R-:W-:Y:S02]  /*15a00*/  LOP3.LUT R73, R112, 0xffff, RZ, 0xc0, !PT ;  /* 0x0000ffff70497812 */ /* 0x000fe400078ec0ff */
        /* <DEDUP_REMOVED lines=12> */
[----:B------:R-:W-:Y:S01]  /*15ad0*/  LOP3.LUT R57, R57, 0xff0000, R18, 0xf8, !PT ;  /* 0x00ff000039397812 */ /* 0x000fe200078ef812 */
[----:B------:R-:W-:Y:S01]  /*15ae0*/  IMAD.U32 R18, R99, 0x10000, RZ ;  /* 0x0001000063127824 */ /* 0x000fe200078e00ff */
[----:B------:R-:W-:Y:S02]  /*15af0*/  PRMT R72, R65, 0x7604, R72 ;  /* 0x0000760441487816 */ /* 0x000fe40000000048 */
[----:B------:R-:W-:-:S02]  /*15b00*/  F2FP.SATFINITE.E4M3.F32.PACK_AB_MERGE_C R121, RZ, R121, RZ ;  /* 0x00000079ff79723e */ /* 0x000fc400048070ff */
[----:B------:R-:W-:Y:S02]  /*15b10*/  F2FP.SATFINITE.E4M3.F32.PACK_AB_MERGE_C R124, RZ, R124, RZ ;  /* 0x0000007cff7c723e */ /* 0x000fe400048070ff */
[----:B------:R-:W-:Y:S01]  /*15b20*/  LOP3.LUT R61, R61, 0xff0000, R10, 0xf8, !PT ;  /* 0x00ff00003d3d7812 */ /* 0x000fe200078ef80a */
[----:B------:R-:W-:Y:S01]  /*15b30*/  IMAD.U32 R10, R91, 0x10000, RZ ;  /* 0x000100005b0a7824 */ /* 0x000fe200078e00ff */
[----:B------:R-:W-:Y:S02]  /*15b40*/  PRMT R53, R52, 0x7604, R53 ;  /* 0x0000760434357816 */ /* 0x000fe40000000035 */
[----:B------:R-:W-:Y:S02]  /*15b50*/  PRMT R68, R73, 0x7604, R68 ;  /* 0x0000760449447816 */ /* 0x000fe40000000044 */
[----:B------:R-:W-:Y:S02]  /*15b60*/  PRMT R65, R148, 0x7604, R113 ;  /* 0x0000760494417816 */ /* 0x000fe40000000071 */
[----:B------:R-:W-:-:S02]  /*15b70*/  PRMT R52, R85, 0x7604, R84 ;  /* 0x0000760455347816 */ /* 0x000fc40000000054 */
[----:B------:R-:W-:Y:S02]  /*15b80*/  PRMT R69, R136, 0x7604, R69 ;  /* 0x0000760488457816 */ /* 0x000fe40000000045 */
[----:B------:R-:W-:Y:S02]  /*15b90*/  LOP3.LUT R80, R101, 0xff, RZ, 0xc0, !PT ;  /* 0x000000ff65507812 */ /* 0x000fe400078ec0ff */
[----:B------:R-:W-:Y:S02]  /*15ba0*/  LOP3.LUT R73, R104, 0xffff, RZ, 0xc0, !PT ;  /* 0x0000ffff68497812 */ /* 0x000fe400078ec0ff */
[----:B------:R-:W-:Y:S02]  /*15bb0*/  PRMT R56, R77, 0x7604, R56 ;  /* 0x000076044d387816 */ /* 0x000fe40000000038 */
[----:B------:R-:W-:Y:S02]  /*15bc0*/  LOP3.LUT R76, R141, 0xff, RZ, 0xc0, !PT ;  /* 0x000000ff8d4c7812 */ /* 0x000fe400078ec0ff */
[----:B------:R-:W-:-:S02]  /*15bd0*/  LOP3.LUT R81, R116, 0xffff, RZ, 0xc0, !PT ;  /* 0x0000ffff74517812 */ /* 0x000fc400078ec0ff */
[----:B------:R-:W-:Y:S02]  /*15be0*/  LOP3.LUT R132, R132, 0xff, RZ, 0xc0, !PT ;  /* 0x000000ff84847812 */ /* 0x000fe400078ec0ff */
[----:B------:R-:W-:Y:S02]  /*15bf0*/  LOP3.LUT R85, R138, 0xffff, RZ, 0xc0, !PT ;  /* 0x0000ffff8a557812 */ /* 0x000fe400078ec0ff */
[----:B------:R-:W-:Y:S02]  /*15c00*/  LOP3.LUT R77, R121, 0xff, RZ, 0xc0, !PT ;  /* 0x000000ff794d7812 */ /* 0x000fe400078ec0ff */
[----:B------:R-:W-:Y:S02]  /*15c10*/  LOP3.LUT R124, R124, 0xffff, RZ, 0xc0, !PT ;  /* 0x0000ffff7c7c7812 */ /* 0x000fe400078ec0ff */
[----:B------:R-:W-:Y:S02]  /*15c20*/  F2FP.SATFINITE.E4M3.F32.PACK_AB_MERGE_C R235, RZ, R235, RZ ;  /* 0x000000ebffeb723e */ /* 0x000fe400048070ff */
[----:B------:R-:W-:-:S02]  /*15c30*/  F2FP.SATFINITE.E4M3.F32.PACK_AB_MERGE_C R120, RZ, R120, RZ ;  /* 0x00000078ff78723e */ /* 0x000fc400048070ff */
[----:B------:R-:W-:Y:S02]  /*15c40*/  F2FP.SATFINITE.E4M3.F32.PACK_AB_MERGE_C R129, RZ, R129, RZ ;  /* 0x00000081ff81723e */ /* 0x000fe400048070ff */
[----:B------:R-:W-:Y:S02]  /*15c50*/  F2FP.SATFINITE.E4M3.F32.PACK_AB_MERGE_C R234, RZ, R234, RZ ;  /* 0x000000eaffea723e */ /* 0x000fe400048070ff */
[----:B------:R-:W-:Y:S01]  /*15c60*/  LOP3.LUT R65, R65, 0xff0000, R18, 0xf8, !PT ;  /* 0x00ff000041417812 */ /* 0x000fe200078ef812 */
[----:B------:R-:W-:Y:S01]  /*15c70*/  IMAD.U32 R18, R115, 0x10000, RZ ;  /* 0x0001000073127824 */ /* 0x000fe200078e00ff */
[----:B------:R-:W-:Y:S02]  /*15c80*/  F2FP.SATFINITE.E4M3.F32.PACK_AB_MERGE_C R89, RZ, R89, RZ ;  /* 0x00000059ff59723e */ /* 0x000fe400048070ff */
[----:B------:R-:W-:Y:S02]  /*15c90*/  PRMT R80, R73, 0x7604, R80 ;  /* 0x0000760449507816 */ /* 0x000fe40000000050 */
[----:B------:R-:W-:-:S02]  /*15ca0*/  F2FP.SATFINITE.E4M3.F32.PACK_AB_MERGE_C R137, RZ, R137, RZ ;  /* 0x00000089ff89723e */ /* 0x000fc400048070ff */
[----:B------:R-:W-:Y:S02]  /*15cb0*/  F2FP.SATFINITE.E4M3.F32.PACK_AB_MERGE_C R140, RZ, R140, RZ ;  /* 0x0000008cff8c723e */ /* 0x000fe400048070ff */
[----:B------:R-:W-:Y:S01]  /*15cc0*/  LOP3.LUT R69, R69, 0xff0000, R10, 0xf8, !PT ;  /* 0x00ff000045457812 */ /* 0x000fe200078ef80a */
[----:B------:R-:W-:Y:S01]  /*15cd0*/  IMAD.U32 R10, R107, 0x10000, RZ ;  /* 0x000100006b0a7824 */ /* 0x000fe200078e00ff */
[----:B------:R-:W-:Y:S02]  /*15ce0*/  LOP3.LUT R64, R88, 0xff, RZ, 0xc0, !PT ;  /* 0x000000ff58407812 */ /* 0x000fe400078ec0ff */
[----:B------:R-:W-:Y:S02]  /*15cf0*/  PRMT R76, R81, 0x7604, R76 ;  /* 0x00007604514c7816 */ /* 0x000fe4000000004c */
[----:B------:R-:W-:Y:S02]  /*15d00*/  PRMT R73, R85, 0x7604, R132 ;  /* 0x0000760455497816 */ /* 0x000fe40000000084 */
[----:B------:R-:W-:Y:S01]  /*15d10*/  LOP3.LUT R28, R28, 0xff0000, R13, 0xf8, !PT ;  /* 0x00ff00001c1c7812 */ /* 0x000fe200078ef80d */
[----:B------:R-:W-:Y:S01]  /*15d20*/  IMAD.U32 R13, R26, 0x10000, RZ ;  /* 0x000100001a0d7824 */ /* 0x000fe200078e00ff */
[----:B------:R-:W-:-:S02]  /*15d30*/  PRMT R77, R124, 0x7604, R77 ;  /* 0x000076047c4d7816 */ /* 0x000fc4000000004d */
[----:B------:R-:W-:Y:S02]  /*15d40*/  LOP3.LUT R88, R235, 0xff, RZ, 0xc0, !PT ;  /* 0x000000ffeb587812 */ /* 0x000fe400078ec0ff */
[----:B------:R-:W-:Y:S02]  /*15d50*/  LOP3.LUT R81, R120, 0xffff, RZ, 0xc0, !PT ;  /* 0x0000ffff78517812 */ /* 0x000fe400078ec0ff */
[----:B------:R-:W-:Y:S02]  /*15d60*/  LOP3.LUT R129, R129, 0xff, RZ, 0xc0, !PT ;  /* 0x000000ff81817812 */ /* 0x000fe400078ec0ff */
[----:B------:R-:W-:Y:S02]  /*15d70*/  LOP3.LUT R234, R234, 0xffff, RZ, 0xc0, !PT ;  /* 0x0000ffffeaea7812 */ /* 0x000fe400078ec0ff */
[----:B------:R-:W-:Y:S02]  /*15d80*/  LOP3.LUT R89, R89, 0xffff, RZ, 0xc0, !PT ;  /* 0x0000ffff59597812 */ /* 0x000fe400078ec0ff */
[----:B------:R-:W-:-:S02]  /*15d90*/  LOP3.LUT R85, R137, 0xff, RZ, 0xc0, !PT ;  /* 0x000000ff89557812 */ /* 0x000fc400078ec0ff */
[----:B------:R-:W-:Y:S02]  /*15da0*/  LOP3.LUT R140, R140, 0xffff, RZ, 0xc0, !PT ;  /* 0x0000ffff8c8c7812 */ /* 0x000fe400078ec0ff */
[----:B------:R-:W-:Y:S02]  /*15db0*/  F2FP.SATFINITE.E4M3.F32.PACK_AB_MERGE_C R144, RZ, R144, RZ ;  /* 0x00000090ff90723e */ /* 0x000fe400048070ff */
[----:B------:R-:W-:Y:S02]  /*15dc0*/  F2FP.SATFINITE.E4M3.F32.PACK_AB_MERGE_C R96, RZ, R96, RZ ;  /* 0x00000060ff60723e */ /* 0x000fe400048070ff */
[----:B------:R-:W-:Y:S01]  /*15dd0*/  LOP3.LUT R73, R73, 0xff0000, R18, 0xf8, !PT ;  /* 0x00ff000049497812 */ /* 0x000fe200078ef812 */
[----:B------:R-:W-:Y:S01]  /*15de0*/  IMAD.U32 R18, R135, 0x10000, RZ ;  /* 0x0001000087127824 */ /* 0x000fe200078e00ff */
[----:B------:R-:W-:Y:S02]  /*15df0*/  PRMT R88, R81, 0x7604, R88 ;  /* 0x0000760451587816 */ /* 0x000fe40000000058 */
[----:B------:R-:W-:Y:S01]  /*15e00*/  LOP3.LUT R77, R77, 0xff0000, R10, 0xf8, !PT ;  /* 0x00ff00004d4d7812 */ /* 0x000fe200078ef80a */
[----:B------:R-:W-:Y:S01]  /*15e10*/  IMAD.U32 R10, R119, 0x10000, RZ ;  /* 0x00010000770a7824 */ /* 0x000fe200078e00ff */
[----:B------:R-:W-:-:S02]  /*15e20*/  FSETP.GEU.AND P4, PT, R17, -126, PT ;  /* 0xc2fc00001100780b */ /* 0x000fc40003f8e000 */
[----:B------:R-:W-:Y:S02]  /*15e30*/  PRMT R81, R234, 0x7604, R129 ;  /* 0x00007604ea517816 */ /* 0x000fe40000000081 */
[----:B------:R-:W-:Y:S01]  /*15e40*/  LOP3.LUT R32, R32, 0xff0000, R13, 0xf8, !PT ;  /* 0x00ff000020207812 */ /* 0x000fe200078ef80d */
[----:B------:R-:W-:Y:S01]  /*15e50*/  IMAD.U32 R13, R42, 0x10000, RZ ;  /* 0x000100002a0d7824 */ /* 0x000fe200078e00ff */
[----:B------:R-:W-:Y:S02]  /*15e60*/  PRMT R64, R89, 0x7604, R64 ;  /* 0x0000760459407816 */ /* 0x000fe40000000040 */
[----:B------:R-:W-:Y:S02]  /*15e70*/  PRMT R85, R140, 0x7604, R85 ;  /* 0x000076048c557816 */ /* 0x000fe40000000055 */
[----:B------:R-:W-:Y:S02]  /*15e80*/  LOP3.LUT R84, R144, 0xff, RZ, 0xc0, !PT ;  /* 0x000000ff90547812 */ /* 0x000fe400078ec0ff */
[----:B------:R-:W-:Y:S01]  /*15e90*/  LOP3.LUT R89, R96, 0xffff, RZ, 0xc0, !PT ;  /* 0x0000ffff60597812 */ /* 0x000fe200078ec0ff */
[----:B------:R-:W-:Y:S01]  /*15ea0*/  @!P4 FMUL R17, R17, 0.5 ;  /* 0x3f0000001111c820 */ /* 0x000fe20000400000 */
[----:B------:R-:W-:Y:S01]  /*15eb0*/  LOP3.LUT R81, R81, 0xff0000, R18, 0xf8, !PT ;  /* 0x00ff000051517812 */ /* 0x000fe200078ef812 */
[----:B------:R-:W-:Y:S01]  /*15ec0*/  IMAD.SHL.U32 R18, R23, 0x1000000, RZ ;  /* 0x0100000017127824 */ /* 0x000fe200078e00ff */
[----:B------:R-:W-:Y:S01]  /*15ed0*/  LOP3.LUT R85, R85, 0xff0000, R10, 0xf8, !PT ;  /* 0x00ff000055557812 */ /* 0x000fe200078ef80a */
[----:B------:R-:W-:Y:S01]  /*15ee0*/  IMAD.SHL.U32 R10, R15, 0x1000000, RZ ;  /* 0x010000000f0a7824 */ /* 0x000fe200078e00ff */
[----:B------:R-:W-:Y:S01]  /*15ef0*/  PRMT R84, R89, 0x7604, R84 ;  /* 0x0000760459547816 */ /* 0x000fe20000000054 */
[----:B------:R-:W-:Y:S01]  /*15f00*/  IMAD.U32 R89, R34, 0x10000, RZ ;  /* 0x0001000022597824 */ /* 0x000fe200078e00ff */
[----:B------:R-:W-:Y:S01]  /*15f10*/  LOP3.LUT R33, R33, 0xff0000, R22, 0xf8, !PT ;  /* 0x00ff000021217812 */ /* 0x000fe200078ef816 */
[----:B------:R-:W1:Y:S01]  /*15f20*/  MUFU.EX2 R17, R17 ;  /* 0x0000001100117308 */ /* 0x000e620000000800 */
[----:B------:R-:W-:Y:S01]  /*15f30*/  LOP3.LUT R40, R40, 0xff0000, R13, 0xf8, !PT ;  /* 0x00ff000028287812 */ /* 0x000fe200078ef80d */
[----:B------:R-:W-:Y:S01]  /*15f40*/  IMAD.U32 R13, R58, 0x10000, RZ ;  /* 0x000100003a0d7824 */ /* 0x000fe200078e00ff */
[----:B------:R-:W-:-:S02]  /*15f50*/  FSETP.GEU.AND P3, PT, R11, -126, PT ;  /* 0xc2fc00000b00780b */ /* 0x000fc40003f6e000 */
[----:B------:R-:W-:Y:S01]  /*15f60*/  LOP3.LUT R33, R33, R18, RZ, 0xfc, !PT ;  /* 0x0000001221217212 */ /* 0x000fe200078efcff */
[----:B------:R-:W-:Y:S01]  /*15f70*/  IMAD.SHL.U32 R18, R31, 0x1000000, RZ ;  /* 0x010000001f127824 */ /* 0x000fe200078e00ff */
[----:B------:R-:W-:Y:S01]  /*15f80*/  LOP3.LUT R25, R25, R10, RZ, 0xfc, !PT ;  /* 0x0000000a19197212 */ /* 0x000fe200078efcff */
[----:B------:R-:W-:Y:S01]  /*15f90*/  IMAD.SHL.U32 R10, R19, 0x1000000, RZ ;  /* 0x01000000130a7824 */ /* 0x000fe200078e00ff */
[----:B------:R-:W-:Y:S01]  /*15fa0*/  LOP3.LUT R37, R37, 0xff0000, R30, 0xf8, !PT ;  /* 0x00ff000025257812 */ /* 0x000fe200078ef81e */
[----:B------:R-:W-:Y:S01]  /*15fb0*/  IMAD.SHL.U32 R31, R14, 0x1000000, RZ ;  /* 0x010000000e1f7824 */ /* 0x000fe200078e00ff */
[----:B------:R-:W-:Y:S01]  /*15fc0*/  LOP3.LUT R36, R36, 0xff0000, R89, 0xf8, !PT ;  /* 0x00ff000024247812 */ /* 0x000fe200078ef859 */
[----:B------:R-:W-:Y:S01]  /*15fd0*/  IMAD.U32 R89, R50, 0x10000, RZ ;  /* 0x0001000032597824 */ /* 0x000fe200078e00ff */
[----:B------:R-:W-:Y:S01]  /*15fe0*/  LOP3.LUT R48, R48, 0xff0000, R13, 0xf8, !PT ;  /* 0x00ff000030307812 */ /* 0x000fe200078ef80d */
[----:B------:R-:W-:Y:S01]  /*15ff0*/  IMAD.U32 R13, R70, 0x10000, RZ ;  /* 0x00010000460d7824 */ /* 0x000fe200078e00ff */
[----:B------:R-:W-:Y:S01]  /*16000*/  LOP3.LUT R39, R39, 0xffff, RZ, 0xc0, !PT ;  /* 0x0000ffff27277812 */ /* 0x000fe200078ec0ff */
[----:B------:R-:W-:Y:S01]  /*16010*/  @!P3 FMUL R11, R11, 0.5 ;  /* 0x3f0000000b0bb820 */ /* 0x000fe20000400000 */
[----:B------:R-:W-:Y:S01]  /*16020*/  F2FP.SATFINITE.E4M3.F32.PACK_AB_MERGE_C R54, RZ, R54, RZ ;  /* 0x00000036ff36723e */ /* 0x000fe200048070ff */
[----:B-1----:R-:W-:Y:S01]  /*16030*/  @!P4 FMUL R17, R17, R17 ;  /* 0x000000111111c220 */ /* 0x002fe20000400000 */
[----:B------:R-:W-:Y:S01]  /*16040*/  F2FP.SATFINITE.E4M3.F32.PACK_AB_MERGE_C R55, RZ, R55, RZ ;  /* 0x00000037ff37723e */ /* 0x000fe200048070ff */
[----:B------:R-:W-:Y:S01]  /*16050*/  IMAD.SHL.U32 R20, R39, 0x1000000, RZ ;  /* 0x0100000027147824 */ /* 0x000fe200078e00ff */
[----:B------:R-:W-:Y:S01]  /*16060*/  LOP3.LUT R37, R37, R18, RZ, 0xfc, !PT ;  /* 0x0000001225257212 */ /* 0x000fe200078efcff */
[----:B------:R-:W-:Y:S01]  /*16070*/  IMAD.SHL.U32 R18, R47, 0x1000000, RZ ;  /* 0x010000002f127824 */ /* 0x000fe200078e00ff */
[----:B------:R-:W-:Y:S01]  /*16080*/  F2FP.SATFINITE.E4M3.F32.PACK_AB_MERGE_C R78, RZ, R78, RZ ;  /* 0x0000004eff4e723e */ /* 0x000fe200048070ff */
[----:B------:R-:W-:Y:S01]  /*16090*/  IMAD.U32 R54, R54, 0x10000, RZ ;  /* 0x0001000036367824 */ /* 0x000fe200078e00ff */
[----:B------:R-:W-:Y:S01]  /*160a0*/  F2FP.SATFINITE.E4M3.F32.PACK_AB_MERGE_C R82, RZ, R82, RZ ;  /* 0x00000052ff52723e */ /* 0x000fe200048070ff */
[----:B------:R-:W-:-:S01]  /*160b0*/  FFMA R2, R17, R2, R134 ;  /* 0x0000000211027223 */ /* 0x000fc20000000086 */
[----:B------:R-:W-:Y:S01]  /*160c0*/  F2FP.SATFINITE.E4M3.F32.PACK_AB_MERGE_C R86, RZ, R86, RZ ;  /* 0x00000056ff56723e */ /* 0x000fe200048070ff */
[-C--:B------:R-:W-:Y:S01]  /*160d0*/  FMUL R218, R218, R17.reuse ;  /* 0x00000011dada7220 */ /* 0x080fe20000400000 */
        /* <DEDUP_REMOVED lines=19> */
[----:B------:R-:W-:Y:S01]  /*16210*/  FMUL R206, R206, R17 ;  /* 0x00000011cece7220 */ /* 0x000fe20000400000 */
[----:B------:R-:W-:Y:S01]  /*16220*/  F2FP.SATFINITE.E4M3.F32.PACK_AB_MERGE_C R111, RZ, R111, RZ ;  /* 0x0000006fff6f723e */ /* 0x000fe200048070ff */
[-C--:B------:R-:W-:Y:S01]  /*16230*/  FMUL R207, R207, R17.reuse ;  /* 0x00000011cfcf7220 */ /* 0x080fe20000400000 */
[----:B------:R-:W-:Y:S01]  /*16240*/  LOP3.LUT R10, R29, R10, RZ, 0xfc, !PT ;  /* 0x0000000a1d0a7212 */ /* 0x000fe200078efcff */
[-C--:B------:R-:W-:Y:S01]  /*16250*/  FMUL R210, R210, R17.reuse ;  /* 0x00000011d2d27220 */ /* 0x080fe20000400000 */
[----:B------:R-:W-:Y:S01]  /*16260*/  F2FP.SATFINITE.E4M3.F32.PACK_AB_MERGE_C R118, RZ, R118, RZ ;  /* 0x00000076ff76723e */ /* 0x000fe200048070ff */
[----:B------:R-:W-:Y:S01]  /*16270*/  IMAD.U32 R111, R111, 0x10000, RZ ;  /* 0x000100006f6f7824 */ /* 0x000fe200078e00ff */
[----:B------:R-:W-:Y:S01]  /*16280*/  F2FP.SATFINITE.E4M3.F32.PACK_AB_MERGE_C R122, RZ, R122, RZ ;  /* 0x0000007aff7a723e */ /* 0x000fe200048070ff */
[-C--:B------:R-:W-:Y:S01]  /*16290*/  FMUL R211, R211, R17.reuse ;  /* 0x00000011d3d37220 */ /* 0x080fe20000400000 */
[----:B------:R-:W-:Y:S01]  /*162a0*/  LOP3.LUT R45, R45, 0xff0000, R46, 0xf8, !PT ;  /* 0x00ff00002d2d7812 */ /* 0x000fe200078ef82e */
[-C--:B------:R-:W-:Y:S01]  /*162b0*/  FMUL R214, R214, R17.reuse ;  /* 0x00000011d6d67220 */ /* 0x080fe20000400000 */
[----:B------:R-:W-:Y:S01]  /*162c0*/  LOP3.LUT R44, R44, 0xff0000, R89, 0xf8, !PT ;  /* 0x00ff00002c2c7812 */ /* 0x000fe200078ef859 */
[----:B------:R-:W-:Y:S01]  /*162d0*/  IMAD.U32 R89, R62, 0x10000, RZ ;  /* 0x000100003e597824 */ /* 0x000fe200078e00ff */
[----:B------:R-:W-:Y:S01]  /*162e0*/  LOP3.LUT R52, R52, 0xff0000, R13, 0xf8, !PT ;  /* 0x00ff000034347812 */ /* 0x000fe200078ef80d */
[----:B------:R-:W-:Y:S01]  /*162f0*/  IMAD.U32 R13, R74, 0x10000, RZ ;  /* 0x000100004a0d7824 */ /* 0x000fe200078e00ff */
[----:B------:R-:W-:Y:S01]  /*16300*/  LOP3.LUT R35, R35, 0xffff, RZ, 0xc0, !PT ;  /* 0x0000ffff23237812 */ /* 0x000fe200078ec0ff */
[-C--:B------:R-:W-:Y:S01]  /*16310*/  FMUL R215, R215, R17.reuse ;  /* 0x00000011d7d77220 */ /* 0x080fe20000400000 */
[----:B------:R-:W-:Y:S01]  /*16320*/  LOP3.LUT R43, R43, 0xffff, RZ, 0xc0, !PT ;  /* 0x0000ffff2b2b7812 */ /* 0x000fe200078ec0ff */
[-C--:B------:R-:W-:Y:S01]  /*16330*/  FMUL R186, R186, R17.reuse ;  /* 0x00000011baba7220 */ /* 0x080fe20000400000 */
        /* <DEDUP_REMOVED lines=9> */
[-C--:B------:R-:W-:Y:S01]  /*163d0*/  FMUL R187, R187, R17.reuse ;  /* 0x00000011bbbb7220 */ /* 0x080fe20000400000 */
[----:B------:R-:W-:Y:S01]  /*163e0*/  LOP3.LUT R51, R51, 0xffff, RZ, 0xc0, !PT ;  /* 0x0000ffff33337812 */ /* 0x000fe200078ec0ff */
[----:B------:R-:W-:Y:S01]  /*163f0*/  IMAD.SHL.U32 R71, R71, 0x1000000, RZ ;  /* 0x0100000047477824 */ /* 0x000fe200078e00ff */
        /* <DEDUP_REMOVED lines=19> */
[----:B------:R-:W-:Y:S01]  /*16530*/  FMUL R195, R195, R17 ;  /* 0x00000011c3c37220 */ /* 0x000fe20000400000 */
        /* <DEDUP_REMOVED lines=12> */
[----:B------:R-:W-:Y:S01]  /*16600*/  SEL R14, R10, R25, P1 ;  /* 0x000000190a0e7207 */ /* 0x000fe20000800000 */
[-C--:B------:R-:W-:Y:S01]  /*16610*/  FMUL R198, R198, R17.reuse ;  /* 0x00000011c6c67220 */ /* 0x080fe20000400000 */
[----:B------:R-:W-:Y:S01]  /*16620*/  LOP3.LUT R45, R45, R18, RZ, 0xfc, !PT ;  /* 0x000000122d2d7212 */ /* 0x000fe200078efcff */
[----:B------:R-:W-:Y:S01]  /*16630*/  IMAD.SHL.U32 R18, R67, 0x1000000, RZ ;  /* 0x0100000043127824 */ /* 0x000fe200078e00ff */
[----:B------:R-:W-:Y:S01]  /*16640*/  SEL R25, R25, R10, P1 ;  /* 0x0000000a19197207 */ /* 0x000fe20000800000 */
[----:B------:R-:W-:Y:S01]  /*16650*/  IMAD.SHL.U32 R122, R122, 0x1000000, RZ ;  /* 0x010000007a7a7824 */ /* 0x000fe200078e00ff */
[----:B------:R-:W-:Y:S01]  /*16660*/  LOP3.LUT R41, R41, R20, RZ, 0xfc, !PT ;  /* 0x0000001429297212 */ /* 0x000fe200078efcff */
[----:B------:R-:W1:Y:S01]  /*16670*/  MUFU.EX2 R10, R11 ;  /* 0x0000000b000a7308 */ /* 0x000e620000000800 */
[----:B------:R-:W-:Y:S01]  /*16680*/  LOP3.LUT R56, R56, 0xff0000, R89, 0xf8, !PT ;  /* 0x00ff000038387812 */ /* 0x000fe200078ef859 */
[----:B------:R-:W-:Y:S01]  /*16690*/  IMAD.SHL.U32 R20, R55, 0x1000000, RZ ;  /* 0x0100000037147824 */ /* 0x000fe200078e00ff */
[----:B------:R-:W-:Y:S01]  /*166a0*/  LOP3.LUT R53, R53, 0xff0000, R66, 0xf8, !PT ;  /* 0x00ff000035357812 */ /* 0x000fe200078ef842 */
[----:B------:R-:W-:Y:S01]  /*166b0*/  FMUL R199, R199, R17 ;  /* 0x00000011c7c77220 */ /* 0x000fe20000400000 */
[----:B------:R-:W-:Y:S01]  /*166c0*/  LOP3.LUT R64, R64, 0xff0000, R13, 0xf8, !PT ;  /* 0x00ff000040407812 */ /* 0x000fe200078ef80d */
[----:B------:R-:W-:Y:S01]  /*166d0*/  IMAD.SHL.U32 R13, R78, 0x1000000, RZ ;  /* 0x010000004e0d7824 */ /* 0x000fe200078e00ff */
[----:B------:R-:W-:Y:S01]  /*166e0*/  LOP3.LUT R28, R28, R21, RZ, 0xfc, !PT ;  /* 0x000000151c1c7212 */ /* 0x000fe200078efcff */
[----:B------:R-:W-:Y:S01]  /*166f0*/  IMAD.SHL.U32 R21, R102, 0x1000000, RZ ;  /* 0x0100000066157824 */ /* 0x000fe200078e00ff */
[----:B------:R-:W-:Y:S01]  /*16700*/  LOP3.LUT R49, R49, 0xff0000, R54, 0xf8, !PT ;  /* 0x00ff000031317812 */ /* 0x000fe200078ef836 */
[----:B------:R-:W-:Y:S01]  /*16710*/  FMUL R170, R170, R17 ;  /* 0x00000011aaaa7220 */ /* 0x000fe20000400000 */
[----:B------:R-:W-:Y:S01]  /*16720*/  LOP3.LUT R32, R32, R27, RZ, 0xfc, !PT ;  /* 0x0000001b20207212 */ /* 0x000fe200078efcff */
[----:B------:R-:W-:Y:S01]  /*16730*/  IMAD.SHL.U32 R27, R118, 0x1000000, RZ ;  /* 0x01000000761b7824 */ /* 0x000fe200078e00ff */
[----:B------:R-:W-:Y:S01]  /*16740*/  LOP3.LUT R60, R60, 0xff0000, R79, 0xf8, !PT ;  /* 0x00ff00003c3c7812 */ /* 0x000fe200078ef84f */
[-C--:B------:R-:W-:Y:S01]  /*16750*/  FMUL R171, R171, R17.reuse ;  /* 0x00000011abab7220 */ /* 0x080fe20000400000 */
[----:B------:R-:W-:Y:S01]  /*16760*/  LOP3.LUT R72, R72, 0xff0000, R87, 0xf8, !PT ;  /* 0x00ff000048487812 */ /* 0x000fe200078ef857 */
[-C--:B------:R-:W-:Y:S01]  /*16770*/  FMUL R174, R174, R17.reuse ;  /* 0x00000011aeae7220 */ /* 0x080fe20000400000 */
[----:B------:R-:W-:Y:S01]  /*16780*/  LOP3.LUT R68, R68, 0xff0000, R95, 0xf8, !PT ;  /* 0x00ff000044447812 */ /* 0x000fe200078ef85f */
[----:B-1----:R-:W-:Y:S01]  /*16790*/  @!P3 FMUL R10, R10, R10 ;  /* 0x0000000a0a0ab220 */ /* 0x002fe20000400000 */
[----:B------:R-:W-:Y:S01]  /*167a0*/  LOP3.LUT R80, R80, 0xff0000, R103, 0xf8, !PT ;  /* 0x00ff000050507812 */ /* 0x000fe200078ef867 */
[-C--:B------:R-:W-:Y:S01]  /*167b0*/  FMUL R175, R175, R17.reuse ;  /* 0x00000011afaf7220 */ /* 0x080fe20000400000 */
[----:B------:R-:W-:Y:S01]  /*167c0*/  LOP3.LUT R88, R88, 0xff0000, R123, 0xf8, !PT ;  /* 0x00ff000058587812 */ /* 0x000fe200078ef87b */
[-C--:B------:R-:W-:Y:S01]  /*167d0*/  FMUL R178, R178, R17.reuse ;  /* 0x00000011b2b27220 */ /* 0x080fe20000400000 */
[----:B------:R-:W-:Y:S01]  /*167e0*/  LOP3.LUT R84, R84, 0xff0000, R127, 0xf8, !PT ;  /* 0x00ff000054547812 */ /* 0x000fe200078ef87f */
[-C--:B------:R-:W-:Y:S01]  /*167f0*/  FMUL R179, R179, R17.reuse ;  /* 0x00000011b3b37220 */ /* 0x080fe20000400000 */
[----:B------:R-:W-:Y:S01]  /*16800*/  LOP3.LUT R76, R76, 0xff0000, R111, 0xf8, !PT ;  /* 0x00ff00004c4c7812 */ /* 0x000fe200078ef86f */
[----:B------:R-:W-:Y:S01]  /*16810*/  FMUL R182, R182, R17 ;  /* 0x00000011b6b67220 */ /* 0x000fe20000400000 */
[----:B------:R-:W-:Y:S01]  /*16820*/  LOP3.LUT R36, R36, R35, RZ, 0xfc, !PT ;  /* 0x0000002324247212 */ /* 0x000fe200078efcff */
[----:B------:R-:W-:Y:S01]  /*16830*/  FMUL R183, R183, R17 ;  /* 0x00000011b7b77220 */ /* 0x000fe20000400000 */
[----:B------:R-:W-:Y:S01]  /*16840*/  LOP3.LUT R40, R40, R43, RZ, 0xfc, !PT ;  /* 0x0000002b28287212 */ /* 0x000fe200078efcff */
[----:B------:R-:W-:Y:S01]  /*16850*/  FMUL R154, R154, R17 ;  /* 0x000000119a9a7220 */ /* 0x000fe20000400000 */
[----:B------:R-:W-:Y:S01]  /*16860*/  LOP3.LUT R48, R48, R59, RZ, 0xfc, !PT ;  /* 0x0000003b30307212 */ /* 0x000fe200078efcff */
[----:B------:R-:W-:Y:S01]  /*16870*/  FMUL R155, R155, R17 ;  /* 0x000000119b9b7220 */ /* 0x000fe20000400000 */
[----:B------:R-:W-:Y:S01]  /*16880*/  LOP3.LUT R63, R56, R63, RZ, 0xfc, !PT ;  /* 0x0000003f383f7212 */ /* 0x000fe200078efcff */
[-C--:B------:R-:W-:Y:S01]  /*16890*/  FMUL R158, R158, R17.reuse ;  /* 0x000000119e9e7220 */ /* 0x080fe20000400000 */
        /* <DEDUP_REMOVED lines=11> */
[----:B------:R1:W2:Y:S01]  /*16950*/  SHFL.IDX PT, R14, R14, R7, 0x1c1f ;  /* 0x001c1f070e0e7589 */ /* 0x0002a200000e0000 */
[----:B------:R-:W-:Y:S01]  /*16960*/  LOP3.LUT R15, R60, R15, RZ, 0xfc, !PT ;  /* 0x0000000f3c0f7212 */ /* 0x000fe200078efcff */
[----:B------:R-:W-:Y:S01]  /*16970*/  FFMA R3, R10, R3, R105 ;  /* 0x000000030a037223 */ /* 0x000fe20000000069 */
[----:B------:R-:W-:Y:S01]  /*16980*/  LOP3.LUT R90, R57, R90, RZ, 0xfc, !PT ;  /* 0x0000005a395a7212 */ /* 0x000fe200078efcff */
[----:B------:R1:W3:Y:S01]  /*16990*/  SHFL.IDX PT, R25, R25, R8, 0x1c1f ;  /* 0x001c1f0819197589 */ /* 0x0002e200000e0000 */
[----:B------:R-:W-:Y:S01]  /*169a0*/  LOP3.LUT R19, R72, R19, RZ, 0xfc, !PT ;  /* 0x0000001348137212 */ /* 0x000fe200078efcff */
[----:B------:R-:W-:Y:S01]  /*169b0*/  FMUL R216, R216, R10 ;  /* 0x0000000ad8d87220 */ /* 0x000fe20000400000 */
[----:B------:R-:W-:Y:S01]  /*169c0*/  LOP3.LUT R98, R69, R98, RZ, 0xfc, !PT ;  /* 0x0000006245627212 */ /* 0x000fe200078efcff */
[-C--:B------:R-:W-:Y:S01]  /*169d0*/  FMUL R217, R217, R10.reuse ;  /* 0x0000000ad9d97220 */ /* 0x080fe20000400000 */
        /* <DEDUP_REMOVED lines=16> */
[----:B------:R-:W-:Y:S01]  /*16ae0*/  SEL R20, R33, R28, P1 ;  /* 0x0000001c21147207 */ /* 0x000fe20000800000 */
[----:B------:R-:W-:Y:S01]  /*16af0*/  FMUL R204, R204, R10 ;  /* 0x0000000acccc7220 */ /* 0x000fe20000400000 */
[----:B------:R-:W-:Y:S01]  /*16b00*/  SEL R22, R37, R32, P1 ;  /* 0x0000002025167207 */ /* 0x000fe20000800000 */
[-C--:B------:R-:W-:Y:S01]  /*16b10*/  FMUL R205, R205, R10.reuse ;  /* 0x0000000acdcd7220 */ /* 0x080fe20000400000 */
[----:B------:R-:W-:Y:S01]  /*16b20*/  LOP3.LUT R27, R76, R27, RZ, 0xfc, !PT ;  /* 0x0000001b4c1b7212 */ /* 0x000fe200078efcff */
[----:B------:R-:W-:Y:S01]  /*16b30*/  FMUL R208, R208, R10 ;  /* 0x0000000ad0d07220 */ /* 0x000fe20000400000 */
[----:B------:R-:W-:Y:S01]  /*16b40*/  LOP3.LUT R122, R73, R122, RZ, 0xfc, !PT ;  /* 0x0000007a497a7212 */ /* 0x000fe200078efcff */
[----:B------:R1:W4:Y:S01]  /*16b50*/  SHFL.IDX PT, R20, R20, R7, 0x1c1f ;  /* 0x001c1f0714147589 */ /* 0x00032200000e0000 */
[----:B------:R-:W-:Y:S01]  /*16b60*/  SEL R33, R28, R33, P1 ;  /* 0x000000211c217207 */ /* 0x000fe20000800000 */
[----:B------:R-:W-:Y:S01]  /*16b70*/  FMUL R209, R209, R10 ;  /* 0x0000000ad1d17220 */ /* 0x000fe20000400000 */
[----:B------:R-:W-:Y:S01]  /*16b80*/  SEL R37, R32, R37, P1 ;  /* 0x0000002520257207 */ /* 0x000fe20000800000 */
[----:B------:R1:W1:Y:S01]  /*16b90*/  SHFL.IDX PT, R22, R22, R7, 0x1c1f ;  /* 0x001c1f0716167589 */ /* 0x00026200000e0000 */
        /* <DEDUP_REMOVED lines=13> */
[-C--:B------:R-:W-:Y:S01]  /*16c70*/  FMUL R185, R185, R10.reuse ;  /* 0x0000000ab9b97220 */ /* 0x080fe20000400000 */
        /* <DEDUP_REMOVED lines=38> */
[----:B------:R-:W-:Y:S01]  /*16ee0*/  SHF.L.U32 R11, R4, 0x1f, RZ ;  /* 0x0000001f040b7819 */ /* 0x000fe200000006ff */
[-C--:B------:R-:W-:Y:S01]  /*16ef0*/  FMUL R173, R173, R10.reuse ;  /* 0x0000000aadad7220 */ /* 0x080fe20000400000 */
[-C--:B------:R-:W-:Y:S01]  /*16f00*/  FMUL R176, R176, R10.reuse ;  /* 0x0000000ab0b07220 */ /* 0x080fe20000400000 */
[----:B------:R1:W1:Y:S01]  /*16f10*/  SHFL.IDX PT, R13, R13, R8, 0x1c1f ;  /* 0x001c1f080d0d7589 */ /* 0x00026200000e0000 */
[----:B------:R1:W1:Y:S01]  /*16f20*/  SYNCS.PHASECHK.TRANS64.TRYWAIT P3, [UR10+0x37000], R11 ;  /* 0x0370000bff0075a7 */ /* 0x000262000806014a */
[-C--:B------:R-:W-:Y:S01]  /*16f30*/  FMUL R177, R177, R10.reuse ;  /* 0x0000000ab1b17220 */ /* 0x080fe20000400000 */
[-C--:B------:R-:W-:Y:S01]  /*16f40*/  FMUL R180, R180, R10.reuse ;  /* 0x0000000ab4b47220 */ /* 0x080fe20000400000 */
[----:B------:R1:W1:Y:S01]  /*16f50*/  SHFL.IDX PT, R36, R36, R7, 0x1c1f ;  /* 0x001c1f0724247589 */ /* 0x00026200000e0000 */
[-C--:B------:R-:W-:Y:S01]  /*16f60*/  FMUL R181, R181, R10.reuse ;  /* 0x0000000ab5b57220 */ /* 0x080fe20000400000 */
        /* <DEDUP_REMOVED lines=9> */
[----:B------:R-:W-:Y:S01]  /*17000*/  FMUL R165, R165, R10 ;  /* 0x0000000aa5a57220 */ /* 0x000fe20000400000 */
[----:B------:R1:W1:Y:S04]  /*17010*/  SHFL.IDX PT, R19, R19, R8, 0x1c1f ;  /* 0x001c1f0813137589 */ /* 0x00026800000e0000 */
        /* <DEDUP_REMOVED lines=9> */
[----:B------:R1:W1:Y:S01]  /*170b0*/  SHFL.IDX PT, R31, R31, R8, 0x1c1f ;  /* 0x001c1f081f1f7589 */ /* 0x00026200000e0000 */
[----:B--234-:R-:W-:Y:S05]  /*170c0*/  @!P0 BRA `(.L_x_39) ;  /* 0x0000000000048947 */ /* 0x01cfea0003800000 */
[----:B------:R-:W-:Y:S01]  /*170d0*/  BPT.TRAP 0x1 ;  /* 0x000000040000795c */ /* 0x000fe20000300000 */
.L_x_39:
[----:B-1----:R-:W-:Y:S05]  /*170e0*/  @P3 BRA `(.L_x_40) ;  /* 0x0000000000083947 */ /* 0x002fea0003800000 */
[----:B------:R-:W1:Y:S02]  /*170f0*/  SYNCS.PHASECHK.TRANS64.TRYWAIT P3, [UR10+0x37000], R11 ;  /* 0x0370000bff0075a7 */ /* 0x000e64000806014a */
[----:B-1----:R-:W-:Y:S05]  /*17100*/  @!P3 BRA `(.L_x_41) ;  /* 0x0000004c0048b947 */ /* 0x002fea0003800000 */
.L_x_40:
[CCC-:B------:R-:W-:Y:S01]  /*17110*/  PRMT R24, R14.reuse, R6.reuse, R25.reuse ;  /* 0x000000060e187216 */ /* 0x1c0fe20000000019 */
[----:B------:R-:W-:Y:S01]  /*17120*/  UIMAD UR10, UR5, 0xa00, UR6 ;  /* 0x00000a00050a78a4 */ /* 0x000fe2000f8e0206 */
[-C--:B------:R-:W-:Y:S01]  /*17130*/  PRMT R25, R14, R5.reuse, R25 ;  /* 0x000000050e197216 */ /* 0x080fe20000000019 */
[----:B------:R-:W-:Y:S01]  /*17140*/  UMOV UR11, 0x40000040 ;  /* 0x40000040000b7882 */ /* 0x000fe20000000000 */
[C-C-:B------:R-:W-:Y:S01]  /*17150*/  PRMT R26, R20.reuse, R6, R33.reuse ;  /* 0x00000006141a7216 */ /* 0x140fe20000000021 */
[----:B------:R-:W-:Y:S01]  /*17160*/  UIADD3 UR14, UR10, 0x100, URZ ;  /* 0x000001000a0e7890 */ /* 0x000fe2000fffe03f */
[----:B------:R-:W-:Y:S01]  /*17170*/  PRMT R27, R20, R5, R33 ;  /* 0x00000005141b7216 */ /* 0x000fe20000000021 */
[----:B------:R-:W-:Y:S01]  /*17180*/  UMOV UR15, 0x40000040 ;  /* 0x40000040000f7882 */ /* 0x000fe20000000000 */
[----:B------:R-:W-:Y:S02]  /*17190*/  UIADD3 UR18, UR10, 0x200, URZ ;  /* 0x000002000a127890 */ /* 0x000fe4000fffe03f */
[----:B------:R-:W-:Y:S01]  /*171a0*/  WARPGROUP.ARRIVE ;  /* 0x00000000000079c5 */ /* 0x000fe20000000000 */
[----:B------:R-:W-:Y:S01]  /*171b0*/  UMOV UR19, 0x40000040 ;  /* 0x4000004000137882 */ /* 0x000fe20000000000 */
[----:B------:R-:W-:Y:S01]  /*171c0*/  UIADD3 UR22, UR10, 0x300, URZ ;  /* 0x000003000a167890 */ /* 0x000fe2000fffe03f */
[----:B------:R-:W-:Y:S01]  /*171d0*/  UMOV UR23, 0x40000040 ;  /* 0x4000004000177882 */ /* 0x000fe20000000000 */
[----:B------:R-:W-:-:S02]  /*171e0*/  UIADD3 UR26, UR10, 0x400, URZ ;  /* 0x000004000a1a7890 */ /* 0x000fc4000fffe03f */
[----:B------:R-:W-:Y:S01]  /*171f0*/  QGMMA.64x32x32.F32.E4M3.E4M3 R216, R24, gdesc[UR8], R216, gsb0 ;  /* 0x0060000818d87df3 */ /* 0x000fe200080008d8 */
[----:B------:R-:W-:Y:S01]  /*17200*/  UMOV UR27, 0x40000040 ;  /* 0x40000040001b7882 */ /* 0x000fe20000000000 */
        /* <DEDUP_REMOVED lines=22> */
[CCC-:B------:R-:W-:Y:S02]  /*17370*/  PRMT R24, R22.reuse, R6.reuse, R37.reuse ;  /* 0x0000000616187216 */ /* 0x1c0fe40000000025 */
[-C--:B------:R-:W-:Y:S02]  /*17380*/  PRMT R25, R22, R5.reuse, R37 ;  /* 0x0000000516197216 */ /* 0x080fe40000000025 */
[C-C-:B------:R-:W-:Y:S02]  /*17390*/  PRMT R26, R17.reuse, R6, R50.reuse ;  /* 0x00000006111a7216 */ /* 0x140fe40000000032 */
[----:B------:R-:W-:-:S04]  /*173a0*/  PRMT R27, R17, R5, R50 ;  /* 0x00000005111b7216 */ /* 0x000fc80000000032 */
        /* <DEDUP_REMOVED lines=171> */
[CCC-:B------:R-:W-:Y:S02]  /*17e60*/  PRMT R24, R46.reuse, R6.reuse, R29.reuse ;  /* 0x000000062e187216 */ /* 0x1c0fe4000000001d */
[----:B------:R-:W-:Y:S02]  /*17e70*/  PRMT R25, R46, R5, R29 ;  /* 0x000000052e197216 */ /* 0x000fe4000000001d */
[----:B------:R-:W-:-:S02]  /*17e80*/  PRMT R26, R48, R6, R31 ;  /* 0x00000006301a7216 */ /* 0x000fc4000000001f */
[----:B------:R-:W-:-:S04]  /*17e90*/  PRMT R27, R48, R5, R31 ;  /* 0x00000005301b7216 */ /* 0x000fc8000000001f */
        /* <DEDUP_REMOVED lines=17> */
.L_x_42:
[----:B------:R-:W-:-:S04]  /*17fb0*/  ULEA UR10, UR4, UR36, 0x3 ;  /* 0x00000024040a7291 */ /* 0x000fc8000f8e183f */
[----:B------:R-:W-:-:S04]  /*17fc0*/  UIADD3 UR10, UR10, 0x37028, URZ ;  /* 0x000370280a0a7890 */ /* 0x000fc8000fffe03f */
[----:B------:R-:W-:-:S09]  /*17fd0*/  UPRMT UR10, URZ, 0x654, UR10 ;  /* 0x000006543f0a7896 */ /* 0x000fd2000800000a */
[----:B------:R-:W-:Y:S01]  /*17fe0*/  SYNCS.ARRIVE.TRANS64.RED.A1T0 RZ, [UR10], RZ ;  /* 0x000000ffffff79a7 */ /* 0x000fe2000810040a */
[----:B------:R-:W-:Y:S05]  /*17ff0*/  @P2 BRA `(.L_x_43) ;  /* 0x0000000000042947 */ /* 0x000fea0003800000 */
[----:B------:R-:W-:Y:S01]  /*18000*/  BPT.TRAP 0x1 ;  /* 0x000000040000795c */ /* 0x000fe20000300000 */
.L_x_43:
[----:B------:R-:W-:-:S04]  /*18010*/  UIADD3 UR4, UR4, 0x1, URZ ;  /* 0x0000000104047890 */ /* 0x000fc8000fffe03f */
[----:B------:R-:W-:-:S04]  /*18020*/  UISETP.NE.AND UP0, UPT, UR4, 0x5, UPT ;  /* 0x000000050400788c */ /* 0x000fc8000bf05270 */
[----:B------:R-:W-:Y:S01]  /*18030*/  USEL UR10, UR4, URZ, UP0 ;  /* 0x0000003f040a7287 */ /* 0x000fe20008000000 */
[----:B------:R-:W-:Y:S11]  /*18040*/  @!P0 BRA `(.L_x_44) ;  /* 0x0000000000048947 */ /* 0x000ff60003800000 */
[----:B------:R-:W-:Y:S01]  /*18050*/  BPT.TRAP 0x1 ;  /* 0x000000040000795c */ /* 0x000fe20000300000 */
.L_x_44:
[----:B------:R-:W-:-:S04]  /*18060*/  ULEA UR4, UR10, UR36, 0x3 ;  /* 0x000000240a047291 */ /* 0x000fc8000f8e183f */
[----:B------:R-:W-:-:S04]  /*18070*/  UIADD3 UR4, UR4, 0x37028, URZ ;  /* 0x0003702804047890 */ /* 0x000fc8000fffe03f */
[----:B------:R-:W-:-:S09]  /*18080*/  UPRMT UR4, URZ, 0x654, UR4 ;  /* 0x000006543f047896 */ /* 0x000fd20008000004 */
[----:B------:R-:W-:Y:S01]  /*18090*/  SYNCS.ARRIVE.TRANS64.RED.A1T0 RZ, [UR4], RZ ;  /* 0x000000ffffff79a7 */ /* 0x000fe20008100404 */
[----:B------:R-:W-:Y:S05]  /*180a0*/  @P2 BRA `(.L_x_45) ;  /* 0x0000000000042947 */ /* 0x000fea0003800000 */
[----:B------:R-:W-:Y:S01]  /*180b0*/  BPT.TRAP 0x1 ;  /* 0x000000040000795c */ /* 0x000fe20000300000 */
.L_x_45:
[----:B------:R-:W-:Y:S01]  /*180c0*/  UIADD3 UR5, UR5, 0x1, URZ ;  /* 0x0000000105057890 */ /* 0x000fe2000fffe03f */
[C---:B------:R-:W-:Y:S01]  /*180d0*/  ISETP.GT.AND P3, PT, R9.reuse, 0x1, PT ;  /* 0x000000010900780c */ /* 0x040fe20003f64270 */
[----:B------:R-:W-:Y:S01]  /*180e0*/  UIADD3 UR4, UR10, 0x1, URZ ;  /* 0x000000010a047890 */ /* 0x000fe2000fffe03f */
[----:B------:R-:W-:Y:S01]  /*180f0*/  VIADD R9, R9, 0xffffffff ;  /* 0xffffffff09097836 */ /* 0x000fe20000000000 */
[----:B------:R-:W-:Y:S01]  /*18100*/  UISETP.NE.AND UP1, UPT, UR5, 0x5, UPT ;  /* 0x000000050500788c */ /* 0x000fe2000bf25270 */
[----:B------:R-:W-:Y:S01]  /*18110*/  VIADD R0, R0, 0x100 ;  /* 0x0000010000007836 */ /* 0x000fe20000000000 */
[----:B------:R-:W-:Y:S01]  /*18120*/  UISETP.NE.AND UP0, UPT, UR4, 0x5, UPT ;  /* 0x000000050400788c */ /* 0x000fe2000bf05270 */
[----:B-1----:R-:W-:Y:S01]  /*18130*/  IMAD.MOV.U32 R10, RZ, RZ, R16 ;  /* 0x000000ffff0a7224 */ /* 0x002fe200078e0010 */
[----:B------:R-:W-:Y:S01]  /*18140*/  USEL UR10, URZ, 0x1, UP1 ;  /* 0x000000013f0a7887 */ /* 0x000fe20008800000 */
[----:B------:R-:W-:Y:S01]  /*18150*/  IMAD.MOV.U32 R11, RZ, RZ, R12 ;  /* 0x000000ffff0b7224 */ /* 0x000fe200078e000c */
[----:B------:R-:W-:-:S02]  /*18160*/  USEL UR4, UR4, URZ, UP0 ;  /* 0x0000003f04047287 */ /* 0x000fc40008000000 */
[----:B------:R-:W-:Y:S02]  /*18170*/  USEL UR5, UR5, URZ, UP1 ;  /* 0x0000003f05057287 */ /* 0x000fe40008800000 */
[----:B------:R-:W-:Y:S01]  /*18180*/  LOP3.LUT R4, R4, UR10, RZ, 0x3c, !PT ;  /* 0x0000000a04047c12 */ /* 0x000fe2000f8e3cff */
[----:B------:R-:W-:Y:S09]  /*18190*/  @P3 BRA `(.L_x_46) ;  /* 0xffffff8000543947 */ /* 0x000ff2000383ffff */
.L_x_35:
[----:B------:R-:W2:Y:S01]  /*181a0*/  SHFL.BFLY PT, R0, R3, 0x1, 0x1f ;  /* 0x0c201f0003007f89 */ /* 0x000ea200000e0000 */
[----:B------:R-:W-:Y:S01]  /*181b0*/  BSSY B0, `(.L_x_47) ;  /* 0x0000023000007945 */ /* 0x000fe20003800000 */
[----:B------:R-:W-:Y:S02]  /*181c0*/  IMAD.MOV.U32 R6, RZ, RZ, 0x3f800000 ;  /* 0x3f800000ff067424 */ /* 0x000fe400078e00ff */
[----:B------:R-:W3:Y:S01]  /*181d0*/  SHFL.BFLY PT, R5, R2, 0x1, 0x1f ;  /* 0x0c201f0002057f89 */ /* 0x000ee200000e0000 */
[----:B------:R-:W-:Y:S02]  /*181e0*/  IMAD.MOV.U32 R8, RZ, RZ, 0x3f800000 ;  /* 0x3f800000ff087424 */ /* 0x000fe400078e00ff */
[----:B------:R-:W-:Y:S02]  /*181f0*/  IMAD.MOV.U32 R9, RZ, RZ, 0x7f800000 ;  /* 0x7f800000ff097424 */ /* 0x000fe400078e00ff */
[----:B--2---:R-:W-:Y:S01]  /*18200*/  FADD R0, R0, R3 ;  /* 0x0000000300007221 */ /* 0x004fe20000000000 */
[----:B---3--:R-:W-:-:S04]  /*18210*/  FADD R15, R5, R2 ;  /* 0x00000002050f7221 */ /* 0x008fc80000000000 */
[----:B------:R-:W2:Y:S04]  /*18220*/  SHFL.BFLY PT, R7, R0, 0x2, 0x1f ;  /* 0x0c401f0000077f89 */ /* 0x000ea800000e0000 */
[----:B------:R-:W3:Y:S01]  /*18230*/  SHFL.BFLY PT, R18, R15, 0x2, 0x1f ;  /* 0x0c401f000f127f89 */ /* 0x000ee200000e0000 */
[C---:B--2---:R-:W-:Y:S01]  /*18240*/  FSETP.NE.AND P0, PT, R0.reuse, -R7, PT ;  /* 0x800000070000720b */ /* 0x044fe20003f05000 */
[----:B------:R-:W-:Y:S01]  /*18250*/  FADD R4, R0, R7 ;  /* 0x0000000700047221 */ /* 0x000fe20000000000 */
[----:B------:R-:W-:Y:S02]  /*18260*/  IMAD.MOV.U32 R7, RZ, RZ, 0x7f800000 ;  /* 0x7f800000ff077424 */ /* 0x000fe400078e00ff */
[----:B---3--:R-:W-:-:S09]  /*18270*/  FADD R5, R15, R18 ;  /* 0x000000120f057221 */ /* 0x008fd20000000000 */
[----:B------:R-:W-:Y:S05]  /*18280*/  @!P0 BRA `(.L_x_48) ;  /* 0x0000000000548947 */ /* 0x000fea0003800000 */
[----:B------:R-:W-:Y:S01]  /*18290*/  VIADD R0, R4, 0x1800000 ;  /* 0x0180000004007836 */ /* 0x000fe20000000000 */
[----:B------:R-:W-:Y:S04]  /*182a0*/  BSSY B1, `(.L_x_49) ;  /* 0x000000c000017945 */ /* 0x000fe80003800000 */
[----:B------:R-:W-:-:S04]  /*182b0*/  LOP3.LUT R0, R0, 0x7f800000, RZ, 0xc0, !PT ;  /* 0x7f80000000007812 */ /* 0x000fc800078ec0ff */
[----:B------:R-:W-:-:S13]  /*182c0*/  ISETP.GT.U32.AND P0, PT, R0, 0x1ffffff, PT ;  /* 0x01ffffff0000780c */ /* 0x000fda0003f04070 */
[----:B------:R-:W-:Y:S05]  /*182d0*/  @P0 BRA `(.L_x_50) ;  /* 0x0000000000100947 */ /* 0x000fea0003800000 */
[----:B------:R-:W-:Y:S01]  /*182e0*/  IMAD.MOV.U32 R2, RZ, RZ, R4 ;  /* 0x000000ffff027224 */ /* 0x000fe200078e0004 */
[----:B------:R-:W-:-:S07]  /*182f0*/  MOV R13, 0x18310 ;  /* 0x00018310000d7802 */ /* 0x000fce0000000f00 */
[----:B-1----:R-:W-:Y:S05]  /*18300*/  CALL.REL.NOINC `($__internal_0_$__cuda_sm20_rcp_rn_f32_slowpath) ;  /* 0x0000003c00707944 */ /* 0x002fea0003c00000 */
[----:B------:R-:W-:Y:S05]  /*18310*/  BRA `(.L_x_51) ;  /* 0x0000000000107947 */ /* 0x000fea0003800000 */
.L_x_50:
[----:B------:R-:W2:Y:S02]  /*18320*/  MUFU.RCP R3, R4 ;  /* 0x0000000400037308 */ /* 0x000ea40000001000 */
[----:B--2---:R-:W-:-:S04]  /*18330*/  FFMA R0, R4, R3, -1 ;  /* 0xbf80000004007423 */ /* 0x004fc80000000003 */
[----:B------:R-:W-:-:S04]  /*18340*/  FADD.FTZ R0, -R0, -RZ ;  /* 0x800000ff00007221 */ /* 0x000fc80000010100 */
[----:B------:R-:W-:-:S07]  /*18350*/  FFMA R8, R3, R0, R3 ;  /* 0x0000000003087223 */ /* 0x000fce0000000003 */
.L_x_51:
[----:B------:R-:W-:Y:S05]  /*18360*/  BSYNC B1 ;  /* 0x0000000000017941 */ /* 0x000fea0003800000 */
.L_x_49:
[----:B------:R-:W-:Y:S01]  /*18370*/  FSETP.GEU.AND P0, PT, |R4|, 1.175494350822287508e-38, PT ;  /* 0x008000000400780b */ /* 0x000fe20003f0e200 */
[----:B------:R-:W-:-:S12]  /*18380*/  ULDC UR4, c[0x0][0x600] ;  /* 0x0001800000047ab9 */ /* 0x000fd80000000800 */
[----:B------:R-:W-:-:S04]  /*18390*/  @!P0 FMUL R4, R4, 16777216 ;  /* 0x4b80000004048820 */ /* 0x000fc80000400000 */
[----:B------:R-:W2:Y:S02]  /*183a0*/  MUFU.LG2 R0, R4 ;  /* 0x0000000400007308 */ /* 0x000ea40000000c00 */
[----:B--2---:R-:W-:-:S04]  /*183b0*/  @!P0 FADD R0, R0, -24 ;  /* 0xc1c0000000008421 */ /* 0x004fc80000000000 */
[----:B------:R-:W-:-:S04]  /*183c0*/  FMUL R9, R0, 0.69314718246459960938 ;  /* 0x3f31721800097820 */ /* 0x000fc80000400000 */
[----:B------:R-:W-:-:S07]  /*183d0*/  FFMA R9, R12, UR4, R9 ;  /* 0x000000040c097c23 */ /* 0x000fce0008000009 */
.L_x_48:
[----:B------:R-:W-:Y:S05]  /*183e0*/  BSYNC B0 ;  /* 0x0000000000007941 */ /* 0x000fea0003800000 */
.L_x_47:
[----:B------:R-:W-:Y:S01]  /*183f0*/  FSETP.NE.AND P0, PT, R15, -R18, PT ;  /* 0x800000120f00720b */ /* 0x000fe20003f05000 */
[----:B------:R-:W-:Y:S01]  /*18400*/  ULDC UR4, c[0x0][0x608] ;  /* 0x0001820000047ab9 */ /* 0x000fe20000000800 */
[----:B------:R-:W-:Y:S01]  /*18410*/  BSSY B0, `(.L_x_52) ;  /* 0x0000041000007945 */ /* 0x000fe20003800000 */
[----:B------:R-:W-:-:S04]  /*18420*/  FMUL R8, R8, UR4 ;  /* 0x0000000408087c20 */ /* 0x000fc80008400000 */
[-C--:B------:R-:W-:Y:S01]  /*18430*/  FMUL R216, R216, R8.reuse ;  /* 0x00000008d8d87220 */ /* 0x080fe20000400000 */
        /* <DEDUP_REMOVED lines=38> */
[----:B------:R-:W-:Y:S01]  /*186a0*/  FMUL R165, R165, R8 ;  /* 0x00000008a5a57220 */ /* 0x000fe20000400000 */
[----:B------:R-:W-:Y:S06]  /*186b0*/  @!P0 BRA `(.L_x_53) ;  /* 0x0000000000588947 */ /* 0x000fec0003800000 */
        /* <DEDUP_REMOVED lines=8> */
[----:B------:R-:W-:Y:S01]  /*18740*/  IMAD.MOV.U32 R6, RZ, RZ, R8 ;  /* 0x000000ffff067224 */ /* 0x000fe200078e0008 */
[----:B------:R-:W-:Y:S06]  /*18750*/  BRA `(.L_x_56) ;  /* 0x0000000000107947 */ /* 0x000fec0003800000 */
.L_x_55:
[----:B------:R-:W2:Y:S02]  /*18760*/  MUFU.RCP R6, R5 ;  /* 0x0000000500067308 */ /* 0x000ea40000001000 */
[----:B--2---:R-:W-:-:S04]  /*18770*/  FFMA R0, R5, R6, -1 ;  /* 0xbf80000005007423 */ /* 0x004fc80000000006 */
[----:B------:R-:W-:-:S04]  /*18780*/  FADD.FTZ R3, -R0, -RZ ;  /* 0x800000ff00037221 */ /* 0x000fc80000010100 */
[----:B------:R-:W-:-:S07]  /*18790*/  FFMA R6, R6, R3, R6 ;  /* 0x0000000306067223 */ /* 0x000fce0000000006 */
.L_x_56:
[----:B------:R-:W-:Y:S05]  /*187a0*/  BSYNC B1 ;  /* 0x0000000000017941 */ /* 0x000fea0003800000 */
.L_x_54:
[----:B------:R-:W-:Y:S01]  /*187b0*/  FSETP.GEU.AND P0, PT, |R5|, 1.175494350822287508e-38, PT ;  /* 0x008000000500780b */ /* 0x000fe20003f0e200 */
[----:B------:R-:W-:-:S12]  /*187c0*/  ULDC UR4, c[0x0][0x600] ;  /* 0x0001800000047ab9 */ /* 0x000fd80000000800 */
[----:B------:R-:W-:-:S04]  /*187d0*/  @!P0 FMUL R5, R5, 16777216 ;  /* 0x4b80000005058820 */ /* 0x000fc80000400000 */
[----:B------:R-:W2:Y:S02]  /*187e0*/  MUFU.LG2 R0, R5 ;  /* 0x0000000500007308 */ /* 0x000ea40000000c00 */
[----:B--2---:R-:W-:-:S04]  /*187f0*/  @!P0 FADD R0, R0, -24 ;  /* 0xc1c0000000008421 */ /* 0x004fc80000000000 */
[----:B------:R-:W-:-:S04]  /*18800*/  FMUL R7, R0, 0.69314718246459960938 ;  /* 0x3f31721800077820 */ /* 0x000fc80000400000 */
[----:B------:R-:W-:-:S07]  /*18810*/  FFMA R7, R16, UR4, R7 ;  /* 0x0000000410077c23 */ /* 0x000fce0008000007 */
.L_x_53:
[----:B------:R-:W-:Y:S05]  /*18820*/  BSYNC B0 ;  /* 0x0000000000007941 */ /* 0x000fea0003800000 */
.L_x_52:
[----:B------:R-:W-:Y:S01]  /*18830*/  UISETP.NE.AND UP0, UPT, UR37, 0x1, UPT ;  /* 0x000000012500788c */ /* 0x000fe2000bf05270 */
[----:B------:R-:W2:Y:S01]  /*18840*/  S2R R18, SR_TID.X ;  /* 0x0000000000127919 */ /* 0x000ea20000002100 */
[----:B------:R-:W-:Y:S02]  /*18850*/  UIADD3 UR4, UR36, 0x37090, URZ ;  /* 0x0003709024047890 */ /* 0x000fe4000fffe03f */
[----:B------:R-:W-:Y:S02]  /*18860*/  USEL UR5, URZ, 0x1, UP0 ;  /* 0x000000013f057887 */ /* 0x000fe40008000000 */
[----:B------:R-:W-:Y:S01]  /*18870*/  ULEA UR4, UR37, UR4, 0x3 ;  /* 0x0000000425047291 */ /* 0x000fe2000f8e183f */
[----:B------:R-:W-:-:S03]  /*18880*/  ULDC.64 UR8, c[0x0][0x208] ;  /* 0x0000820000087ab9 */ /* 0x000fc60000000a00 */
[----:B------:R-:W-:Y:S01]  /*18890*/  IMAD.U32 R0, RZ, RZ, UR5 ;  /* 0x00000005ff007e24 */ /* 0x000fe2000f8e00ff */
[----:B------:R-:W-:Y:S02]  /*188a0*/  ULDC UR5, c[0x0][0x608] ;  /* 0x0001820000057ab9 */ /* 0x000fe40000000800 */
[----:B------:R-:W-:Y:S02]  /*188b0*/  FMUL R6, R6, UR5 ;  /* 0x0000000506067c20 */ /* 0x000fe40008400000 */
[----:B------:R-:W-:Y:S02]  /*188c0*/  SHF.L.U32 R0, R0, 0x1f, RZ ;  /* 0x0000001f00007819 */ /* 0x000fe400000006ff */
[-C--:B------:R-:W-:Y:S01]  /*188d0*/  FMUL R218, R218, R6.reuse ;  /* 0x00000006dada7220 */ /* 0x080fe20000400000 */
[-C--:B------:R-:W-:Y:S01]  /*188e0*/  FMUL R22, R219, R6.reuse ;  /* 0x00000006db167220 */ /* 0x080fe20000400000 */
[----:B------:R-:W3:Y:S01]  /*188f0*/  SYNCS.PHASECHK.TRANS64.TRYWAIT P0, [UR4+0x8], R0 ;  /* 0x00000800ff0075a7 */ /* 0x000ee20008000144 */
        /* <DEDUP_REMOVED lines=14> */
[----:B--2---:R-:W-:Y:S01]  /*189e0*/  LOP3.LUT P1, RZ, R18, 0x3, RZ, 0xc0, !PT ;  /* 0x0000000312ff7812 */ /* 0x004fe2000782c0ff */
        /* <DEDUP_REMOVED lines=8> */
[----:B------:R-:W-:Y:S01]  /*18a70*/  LOP3.LUT R17, R18, 0x7f, RZ, 0xc0, !PT ;  /* 0x0000007f12117812 */ /* 0x000fe200078ec0ff */
[----:B---3--:R-:W-:Y:S06]  /*18a80*/  @!P0 BRA `(.L_x_57) ;  /* 0x0000003400008947 */ /* 0x008fec0003800000 */
.L_x_113:
[----:B------:R-:W-:Y:S01]  /*18a90*/  USHF.L.U32 UR42, UR42, 0x6, URZ ;  /* 0x000000062a2a7899 */ /* 0x000fe2000800063f */
[----:B------:R-:W-:Y:S01]  /*18aa0*/  BSSY B0, `(.L_x_58) ;  /* 0x0000018000007945 */ /* 0x000fe20003800000 */
[----:B------:R-:W-:Y:S02]  /*18ab0*/  SHF.R.U32.HI R18, RZ, 0x2, R18 ;  /* 0x00000002ff127819 */ /* 0x000fe40000011612 */
[----:B------:R-:W-:Y:S01]  /*18ac0*/  SHF.R.U32.HI R19, RZ, 0x5, R17 ;  /* 0x00000005ff137819 */ /* 0x000fe20000011611 */
[----:B------:R-:W-:Y:S07]  /*18ad0*/  @P1 BRA `(.L_x_59) ;  /* 0x0000000000501947 */ /* 0x000fee0003800000 */
[----:B------:R-:W3:Y:S01]  /*18ae0*/  S2UR UR4, SR_CTAID.Y ;  /* 0x00000000000479c3 */ /* 0x000ee20000002600 */
[----:B--2---:R-:W-:Y:S01]  /*18af0*/  IMAD.SHL.U32 R3, R19, 0x10, RZ ;  /* 0x0000001013037824 */ /* 0x004fe200078e00ff */
[----:B------:R-:W-:Y:S01]  /*18b00*/  LOP3.LUT R0, R18, 0x7, RZ, 0xc0, !PT ;  /* 0x0000000712007812 */ /* 0x000fe200078ec0ff */
[----:B------:R-:W-:-:S03]  /*18b10*/  ULDC.64 UR6, c[0x0][0x688] ;  /* 0x0001a20000067ab9 */ /* 0x000fc60000000a00 */
[----:B------:R-:W-:Y:S02]  /*18b20*/  LOP3.LUT R0, R3, 0xfffffff0, R0, 0xe2, !PT ;  /* 0xfffffff003007812 */ /* 0x000fe400078ee200 */
[----:B------:R-:W2:Y:S03]  /*18b30*/  S2UR UR5, SR_CTAID.Z ;  /* 0x00000000000579c3 */ /* 0x000ea60000002700 */
[----:B------:R-:W-:-:S04]  /*18b40*/  VIADD R3, R0, UR42 ;  /* 0x0000002a00037c36 */ /* 0x000fc80008000000 */
[----:B------:R-:W-:Y:S01]  /*18b50*/  VIADD R2, R3, 0x8 ;  /* 0x0000000803027836 */ /* 0x000fe20000000000 */
[----:B---3--:R-:W-:-:S04]  /*18b60*/  UIMAD UR4, UR4, UR6, UR42 ;  /* 0x00000006040472a4 */ /* 0x008fc8000f8e022a */
[----:B--2---:R-:W-:-:S03]  /*18b70*/  UIMAD UR4, UR5, UR7, UR4 ;  /* 0x00000007050472a4 */ /* 0x004fc6000f8e0204 */
[----:B------:R-:W-:Y:S02]  /*18b80*/  ULDC UR5, c[0x0][0x288] ;  /* 0x0000a20000057ab9 */ /* 0x000fe40000000800 */
[----:B------:R-:W-:Y:S02]  /*18b90*/  ISETP.GE.U32.AND P0, PT, R3, UR5, PT ;  /* 0x0000000503007c0c */ /* 0x000fe4000bf06070 */
[----:B------:R-:W-:Y:S02]  /*18ba0*/  IADD3 R0, P2, R0, UR4, RZ ;  /* 0x0000000400007c10 */ /* 0x000fe4000ff5e0ff */
[----:B------:R-:W-:Y:S01]  /*18bb0*/  ISETP.GE.U32.AND P1, PT, R2, UR5, PT ;  /* 0x0000000502007c0c */ /* 0x000fe2000bf26070 */
[----:B------:R-:W-:Y:S02]  /*18bc0*/  ULDC.64 UR4, c[0x0][0x680] ;  /* 0x0001a00000047ab9 */ /* 0x000fe40000000a00 */
[----:B------:R-:W-:Y:S01]  /*18bd0*/  IMAD.X R3, RZ, RZ, RZ, P2 ;  /* 0x000000ffff037224 */ /* 0x000fe200010e06ff */
[----:B------:R-:W-:-:S04]  /*18be0*/  LEA R2, P2, R0, UR4, 0x2 ;  /* 0x0000000400027c11 */ /* 0x000fc8000f8410ff */
[----:B------:R-:W-:-:S05]  /*18bf0*/  LEA.HI.X R3, R0, UR5, R3, 0x2, P2 ;  /* 0x0000000500037c11 */ /* 0x000fca00090f1403 */
[----:B------:R3:W-:Y:S04]  /*18c00*/  @!P0 STG.E desc[UR8][R2.64], R9 ;  /* 0x0000000902008986 */ /* 0x0007e8000c101908 */
[----:B------:R3:W-:Y:S02]  /*18c10*/  @!P1 STG.E desc[UR8][R2.64+0x20], R7 ;  /* 0x0000200702009986 */ /* 0x0007e4000c101908 */
.L_x_59:
[----:B------:R-:W-:Y:S05]  /*18c20*/  BSYNC B0 ;  /* 0x0000000000007941 */ /* 0x000fea0003800000 */
.L_x_58:
[----:B------:R-:W-:Y:S01]  /*18c30*/  ULDC.64 UR4, c[0x0][0x730] ;  /* 0x0001cc0000047ab9 */ /* 0x000fe20000000a00 */
[-C--:B------:R-:W-:Y:S01]  /*18c40*/  FMUL R170, R170, R6.reuse ;  /* 0x00000006aaaa7220 */ /* 0x080fe20000400000 */
[----:B------:R-:W-:Y:S01]  /*18c50*/  ISETP.NE.U32.AND P0, PT, RZ, UR4, PT ;  /* 0x00000004ff007c0c */ /* 0x000fe2000bf05070 */
[-C--:B------:R-:W-:Y:S01]  /*18c60*/  FMUL R48, R171, R6.reuse ;  /* 0x00000006ab307220 */ /* 0x080fe20000400000 */
[-C--:B------:R-:W-:Y:S01]  /*18c70*/  FMUL R174, R174, R6.reuse ;  /* 0x00000006aeae7220 */ /* 0x080fe20000400000 */
[-C--:B------:R-:W-:Y:S01]  /*18c80*/  FMUL R50, R175, R6.reuse ;  /* 0x00000006af327220 */ /* 0x080fe20000400000 */
[----:B------:R-:W-:Y:S01]  /*18c90*/  ISETP.NE.AND.EX P0, PT, RZ, UR5, PT, P0 ;  /* 0x00000005ff007c0c */ /* 0x000fe2000bf05300 */
        /* <DEDUP_REMOVED lines=12> */
[----:B------:R-:W-:Y:S06]  /*18d60*/  @P0 BRA `(.L_x_60) ;  /* 0x0000000000200947 */ /* 0x000fec0003800000 */
[----:B------:R-:W-:Y:S02]  /*18d70*/  ULDC.64 UR4, c[0x0][0x728] ;  /* 0x0001ca0000047ab9 */ /* 0x000fe40000000a00 */
[----:B------:R-:W-:-:S04]  /*18d80*/  ISETP.NE.U32.AND P0, PT, RZ, UR4, PT ;  /* 0x00000004ff007c0c */ /* 0x000fc8000bf05070 */
[----:B------:R-:W-:-:S13]  /*18d90*/  ISETP.NE.AND.EX P0, PT, RZ, UR5, PT, P0 ;  /* 0x00000005ff007c0c */ /* 0x000fda000bf05300 */
[----:B------:R-:W-:Y:S05]  /*18da0*/  @!P0 BRA `(.L_x_61) ;  /* 0x00000000000c8947 */ /* 0x000fea0003800000 */
[----:B--23--:R-:W2:Y:S02]  /*18db0*/  LDC.64 R2, c[0x0][0x728] ;  /* 0x0001ca00ff027b82 */ /* 0x00cea40000000a00 */
[----:B--2---:R2:W5:Y:S01]  /*18dc0*/  LDG.E R2, desc[UR8][R2.64] ;  /* 0x0000000802027981 */ /* 0x004562000c1e1900 */
[----:B------:R-:W-:Y:S05]  /*18dd0*/  BRA `(.L_x_60) ;  /* 0x0000000000047947 */ /* 0x000fea0003800000 */
.L_x_61:
[----:B---3--:R-:W4:Y:S02]  /*18de0*/  LDC R2, c[0x0][0x720] ;  /* 0x0001c800ff027b82 */ /* 0x008f240000000800 */
.L_x_60:
[----:B--2---:R-:W-:Y:S01]  /*18df0*/  MOV R0, RZ ;  /* 0x000000ff00007202 */ /* 0x004fe20000000f00 */
[----:B----45:R-:W-:-:S03]  /*18e00*/  IMAD.MOV.U32 R43, RZ, RZ, R2 ;  /* 0x000000ffff2b7224 */ /* 0x030fc600078e0002 */
[----:B------:R-:W-:-:S13]  /*18e10*/  LOP3.LUT P0, RZ, R0, 0x9f, RZ, 0xc0, !PT ;  /* 0x0000009f00ff7812 */ /* 0x000fda000780c0ff */
[----:B------:R-:W-:Y:S05]  /*18e20*/  @!P0 BRA `(.L_x_62) ;  /* 0x0000000000408947 */ /* 0x000fea0003800000 */
[----:B------:R-:W-:Y:S01]  /*18e30*/  MOV R0, 0x0 ;  /* 0x0000000000007802 */ /* 0x000fe20000000f00 */
[----:B------:R-:W-:Y:S01]  /*18e40*/  ULDC.64 UR4, c[0x4][0x70] ;  /* 0x01001c0000047ab9 */ /* 0x000fe20000000a00 */
[----:B------:R-:W-:Y:S01]  /*18e50*/  ULDC.64 UR6, c[0x4][0x8] ;  /* 0x0100020000067ab9 */ /* 0x000fe20000000a00 */
[----:B------:R-:W-:Y:S01]  /*18e60*/  IMAD.U32 R4, RZ, RZ, UR4 ;  /* 0x00000004ff047e24 */ /* 0x000fe2000f8e00ff */
[----:B---3--:R2:W3:Y:S01]  /*18e70*/  LDC.64 R2, c[0x4][R0] ;  /* 0x0100000000027b82 */ /* 0x0084e20000000a00 */
[----:B------:R-:W-:Y:S01]  /*18e80*/  IMAD.U32 R5, RZ, RZ, UR5 ;  /* 0x00000005ff057e24 */ /* 0x000fe2000f8e00ff */
[----:B------:R-:W-:Y:S01]  /*18e90*/  ULDC.64 UR4, c[0x4][0x78] ;  /* 0x01001e0000047ab9 */ /* 0x000fe20000000a00 */
[----:B------:R-:W-:Y:S02]  /*18ea0*/  IMAD.U32 R10, RZ, RZ, UR6 ;  /* 0x00000006ff0a7e24 */ /* 0x000fe4000f8e00ff */
[----:B------:R-:W-:Y:S02]  /*18eb0*/  IMAD.U32 R6, RZ, RZ, UR4 ;  /* 0x00000004ff067e24 */ /* 0x000fe4000f8e00ff */
[----:B------:R-:W-:-:S02]  /*18ec0*/  IMAD.U32 R7, RZ, RZ, UR5 ;  /* 0x00000005ff077e24 */ /* 0x000fc4000f8e00ff */
[----:B------:R-:W-:Y:S02]  /*18ed0*/  IMAD.U32 R11, RZ, RZ, UR7 ;  /* 0x00000007ff0b7e24 */ /* 0x000fe4000f8e00ff */
[----:B------:R-:W-:Y:S02]  /*18ee0*/  IMAD.MOV.U32 R8, RZ, RZ, 0x70 ;  /* 0x00000070ff087424 */ /* 0x000fe400078e00ff */
[----:B------:R-:W-:Y:S02]  /*18ef0*/  IMAD.MOV.U32 R12, RZ, RZ, 0x1 ;  /* 0x00000001ff0c7424 */ /* 0x000fe400078e00ff */
[----:B--2---:R-:W-:-:S07]  /*18f00*/  IMAD.MOV.U32 R13, RZ, RZ, RZ ;  /* 0x000000ffff0d7224 */ /* 0x004fce00078e00ff */
[----:B------:R-:W-:-:S07]  /*18f10*/  LEPC R20, `(.L_x_62) ;  /* 0x000000001014794e */ /* 0x000fce0000000000 */
[----:B-1-3--:R-:W-:Y:S05]  /*18f20*/  CALL.ABS.NOINC R2 ;  /* 0x0000000002007343 */ /* 0x00afea0003c00000 */
.L_x_62:
[----:B------:R-:W-:Y:S02]  /*18f30*/  IMAD.U32 R16, RZ, RZ, UR36 ;  /* 0x00000024ff107e24 */ /* 0x000fe4000f8e00ff */
[----:B---3--:R-:W-:-:S04]  /*18f40*/  IMAD.U32 R3, RZ, RZ, UR37 ;  /* 0x00000025ff037e24 */ /* 0x008fc8000f8e00ff */
[----:B------:R-:W-:-:S04]  /*18f50*/  IMAD R16, R3, 0x1100, R16 ;  /* 0x0000110003107824 */ /* 0x000fc800078e0210 */
[----:B------:R-:W-:-:S05]  /*18f60*/  VIADD R0, R16, 0xffffef00 ;  /* 0xffffef0010007836 */ /* 0x000fca0000000000 */
[----:B------:R-:W-:-:S13]  /*18f70*/  LOP3.LUT P0, RZ, R0, 0x90, RZ, 0xc0, !PT ;  /* 0x0000009000ff7812 */ /* 0x000fda000780c0ff */
[----:B------:R-:W-:Y:S05]  /*18f80*/  @!P0 BRA `(.L_x_63) ;  /* 0x0000000000408947 */ /* 0x000fea0003800000 */
[----:B------:R-:W-:Y:S01]  /*18f90*/  MOV R0, 0x0 ;  /* 0x0000000000007802 */ /* 0x000fe20000000f00 */
[----:B------:R-:W-:Y:S01]  /*18fa0*/  ULDC.64 UR4, c[0x4][0x70] ;  /* 0x01001c0000047ab9 */ /* 0x000fe20000000a00 */
[----:B------:R-:W-:Y:S01]  /*18fb0*/  ULDC.64 UR6, c[0x4][0x78] ;  /* 0x01001e0000067ab9 */ /* 0x000fe20000000a00 */
[----:B------:R-:W-:Y:S01]  /*18fc0*/  IMAD.U32 R4, RZ, RZ, UR4 ;  /* 0x00000004ff047e24 */ /* 0x000fe2000f8e00ff */
[----:B------:R2:W3:Y:S01]  /*18fd0*/  LDC.64 R2, c[0x4][R0] ;  /* 0x0100000000027b82 */ /* 0x0004e20000000a00 */
        /* <DEDUP_REMOVED lines=11> */
.L_x_63:
[----:B------:R-:W2:Y:S01]  /*19090*/  S2R R3, SR_TID.X ;  /* 0x0000000000037919 */ /* 0x000ea20000002100 */
[----:B------:R-:W-:Y:S01]  /*190a0*/  ULDC.64 UR4, c[0x0][0x730] ;  /* 0x0001cc0000047ab9 */ /* 0x000fe20000000a00 */
[----:B------:R-:W-:Y:S01]  /*190b0*/  IMAD.SHL.U32 R18, R18, 0x20, RZ ;  /* 0x0000002012127824 */ /* 0x000fe200078e00ff */
[----:B------:R-:W-:Y:S01]  /*190c0*/  ISETP.NE.U32.AND P0, PT, RZ, UR4, PT ;  /* 0x00000004ff007c0c */ /* 0x000fe2000bf05070 */
[----:B------:R-:W-:-:S03]  /*190d0*/  VIADD R17, R17, 0x1f ;  /* 0x0000001f11117836 */ /* 0x000fc60000000000 */
[----:B------:R-:W-:Y:S02]  /*190e0*/  ISETP.NE.AND.EX P0, PT, RZ, UR5, PT, P0 ;  /* 0x00000005ff007c0c */ /* 0x000fe4000bf05300 */
[----:B------:R-:W-:Y:S02]  /*190f0*/  LOP3.LUT R18, R18, 0x60, RZ, 0xc0, !PT ;  /* 0x0000006012127812 */ /* 0x000fe400078ec0ff */
[----:B------:R-:W-:-:S09]  /*19100*/  ISETP.GT.U32.AND P1, PT, R17, 0x3e, PT ;  /* 0x0000003e1100780c */ /* 0x000fd20003f24070 */
[----:B------:R-:W3:Y:S01]  /*19110*/  @P0 LDC R43, c[0x0][0x720] ;  /* 0x0001c800ff2b0b82 */ /* 0x000ee20000000800 */
[C---:B--2---:R-:W-:Y:S02]  /*19120*/  IMAD.SHL.U32 R0, R3.reuse, 0x2, RZ ;  /* 0x0000000203007824 */ /* 0x044fe400078e00ff */
[----:B------:R-:W-:-:S03]  /*19130*/  IMAD.SHL.U32 R2, R3, 0x8, RZ ;  /* 0x0000000803027824 */ /* 0x000fc600078e00ff */
[----:B------:R-:W-:Y:S02]  /*19140*/  LOP3.LUT R0, R0, 0x6, RZ, 0xc0, !PT ;  /* 0x0000000600007812 */ /* 0x000fe400078ec0ff */
[----:B------:R-:W-:-:S03]  /*19150*/  LOP3.LUT R2, R2, 0x80, RZ, 0xc0, !PT ;  /* 0x0000008002027812 */ /* 0x000fc600078ec0ff */
[----:B------:R-:W-:Y:S01]  /*19160*/  IMAD R19, R19, 0x200, R0 ;  /* 0x0000020013137824 */ /* 0x000fe200078e0200 */
[--C-:B------:R-:W-:Y:S01]  /*19170*/  LOP3.LUT R2, R2, 0x10, R3.reuse, 0xf8, !PT ;  /* 0x0000001002027812 */ /* 0x100fe200078ef803 */
[-C--:B---3--:R-:W-:Y:S01]  /*19180*/  FMUL R5, R24, R43.reuse ;  /* 0x0000002b18057220 */ /* 0x088fe20000400000 */
[----:B------:R-:W-:Y:S01]  /*19190*/  SHF.R.U32.HI R0, RZ, 0x4, R3 ;  /* 0x00000004ff007819 */ /* 0x000fe20000011603 */
[----:B------:R-:W-:Y:S01]  /*191a0*/  FMUL R3, R22, R43 ;  /* 0x0000002b16037220 */ /* 0x000fe20000400000 */
[----:B------:R-:W-:Y:S01]  /*191b0*/  IADD3 R19, R2, R19, R18 ;  /* 0x0000001302137210 */ /* 0x000fe20007ffe012 */
[-C--:B------:R-:W-:Y:S01]  /*191c0*/  FMUL R7, R26, R43.reuse ;  /* 0x0000002b1a077220 */ /* 0x080fe20000400000 */
[----:B------:R-:W-:Y:S01]  /*191d0*/  LOP3.LUT P0, RZ, R0, 0x1, RZ, 0xc0, !PT ;  /* 0x0000000100ff7812 */ /* 0x000fe2000780c0ff */
[-C--:B------:R-:W-:Y:S01]  /*191e0*/  FMUL R9, R28, R43.reuse ;  /* 0x0000002b1c097220 */ /* 0x080fe20000400000 */
[----:B------:R-:W-:Y:S01]  /*191f0*/  FMUL R10, R30, R43 ;  /* 0x0000002b1e0a7220 */ /* 0x000fe20000400000 */
[----:B------:R-:W-:-:S02]  /*19200*/  IMAD.IADD R44, R16, 0x1, R19 ;  /* 0x00000001102c7824 */ /* 0x000fc400078e0213 */
[-C--:B------:R-:W-:Y:S01]  /*19210*/  FMUL R12, R32, R43.reuse ;  /* 0x0000002b200c7220 */ /* 0x080fe20000400000 */
[-C--:B-1----:R-:W-:Y:S01]  /*19220*/  FMUL R14, R34, R43.reuse ;  /* 0x0000002b220e7220 */ /* 0x082fe20000400000 */
[-C--:B------:R-:W-:Y:S01]  /*19230*/  FMUL R17, R36, R43.reuse ;  /* 0x0000002b24117220 */ /* 0x080fe20000400000 */
[----:B------:R-:W-:Y:S02]  /*19240*/  VIADD R0, R44, 0xffffef00 ;  /* 0xffffef002c007836 */ /* 0x000fe40000000000 */
[-C--:B------:R-:W-:Y:S01]  /*19250*/  FMUL R19, R38, R43.reuse ;  /* 0x0000002b26137220 */ /* 0x080fe20000400000 */
[----:B------:R-:W-:Y:S02]  /*19260*/  VIADD R8, R44, 0xffffef10 ;  /* 0xffffef102c087836 */ /* 0x000fe40000000000 */
[-C--:B------:R-:W-:Y:S01]  /*19270*/  FMUL R21, R40, R43.reuse ;  /* 0x0000002b28157220 */ /* 0x080fe20000400000 */
[-C--:B------:R-:W-:Y:S01]  /*19280*/  FMUL R23, R42, R43.reuse ;  /* 0x0000002b2a177220 */ /* 0x080fe20000400000 */
[----:B------:R-:W-:Y:S01]  /*19290*/  FMUL R216, R216, R43 ;  /* 0x0000002bd8d87220 */ /* 0x000fe20000400000 */
[----:B------:R-:W-:-:S02]  /*192a0*/  @P0 VIADD R8, R0, 0xfffffff0 ;  /* 0xfffffff000080836 */ /* 0x000fc40000000000 */
        /* <DEDUP_REMOVED lines=68> */
[----:B------:R-:W-:-:S02]  /*196f0*/  F2FP.SATFINITE.E4M3.F32.PACK_AB_MERGE_C R217, R217, R216, RZ ;  /* 0x000000d8d9d9723e */ /* 0x000fc400048070ff */
[----:B------:R-:W-:Y:S02]  /*19700*/  F2FP.SATFINITE.E4M3.F32.PACK_AB_MERGE_C R3, R3, R0, RZ ;  /* 0x000000000303723e */ /* 0x000fe400048070ff */
[----:B------:R-:W-:Y:S02]  /*19710*/  F2FP.SATFINITE.E4M3.F32.PACK_AB_MERGE_C R221, R221, R220, RZ ;  /* 0x000000dcdddd723e */ /* 0x000fe400048070ff */
[----:B------:R-:W-:Y:S02]  /*19720*/  F2FP.SATFINITE.E4M3.F32.PACK_AB_MERGE_C R5, R5, R2, RZ ;  /* 0x000000020505723e */ /* 0x000fe400048070ff */
[----:B------:R-:W-:Y:S02]  /*19730*/  F2FP.SATFINITE.E4M3.F32.PACK_AB_MERGE_C R225, R225, R224, RZ ;  /* 0x000000e0e1e1723e */ /* 0x000fe400048070ff */
[----:B------:R-:W-:Y:S02]  /*19740*/  F2FP.SATFINITE.E4M3.F32.PACK_AB_MERGE_C R7, R7, R4, RZ ;  /* 0x000000040707723e */ /* 0x000fe400048070ff */
        /* <DEDUP_REMOVED lines=33> */
[----:B------:R-:W-:Y:S01]  /*19960*/  F2FP.SATFINITE.E4M3.F32.PACK_AB_MERGE_C R41, R41, R42, RZ ;  /* 0x0000002a2929723e */ /* 0x000fe200048070ff */
[----:B------:R-:W-:Y:S06]  /*19970*/  @P1 BRA `(.L_x_64) ;  /* 0x0000000000041947 */ /* 0x000fec0003800000 */
[----:B------:R-:W-:-:S04]  /*19980*/  DEPBAR.LE SB0, 0x1 ;  /* 0x000080400000791a */ /* 0x000fc80000000000 */
.L_x_64:
[----:B------:R-:W-:Y:S05]  /*19990*/  WARPSYNC.ALL ;  /* 0x0000000000007948 */ /* 0x000fea0003800000 */
[----:B------:R-:W-:Y:S06]  /*199a0*/  BAR.SYNC.DEFER_BLOCKING 0x1, 0x80 ;  /* 0x0042000000007b1d */ /* 0x000fec0000010000 */
[----:B------:R-:W-:Y:S01]  /*199b0*/  BSSY B0, `(.L_x_65) ;  /* 0x000001c000007945 */ /* 0x000fe20003800000 */
[----:B------:R1:W-:Y:S04]  /*199c0*/  STS.U16 [R44+-0x1100], R217 ;  /* 0xffef00d92c007388 */ /* 0x0003e80000000400 */
[----:B------:R1:W-:Y:S04]  /*199d0*/  STS.U16 [R44+-0x1000], R3 ;  /* 0xfff000032c007388 */ /* 0x0003e80000000400 */
[----:B------:R1:W-:Y:S04]  /*199e0*/  STS.U16 [R44+-0x10f8], R221 ;  /* 0xffef08dd2c007388 */ /* 0x0003e80000000400 */
[----:B------:R1:W-:Y:S04]  /*199f0*/  STS.U16 [R44+-0xff8], R5 ;  /* 0xfff008052c007388 */ /* 0x0003e80000000400 */
[----:B------:R1:W-:Y:S04]  /*19a00*/  STS.U16 [R8], R225 ;  /* 0x000000e108007388 */ /* 0x0003e80000000400 */
[----:B------:R1:W-:Y:S04]  /*19a10*/  STS.U16 [R8+0x100], R7 ;  /* 0x0001000708007388 */ /* 0x0003e80000000400 */
[----:B------:R1:W-:Y:S04]  /*19a20*/  STS.U16 [R8+0x8], R229 ;  /* 0x000008e508007388 */ /* 0x0003e80000000400 */
[----:B------:R1:W-:Y:S01]  /*19a30*/  STS.U16 [R8+0x108], R9 ;  /* 0x0001080908007388 */ /* 0x0003e20000000400 */
[----:B------:R-:W-:Y:S01]  /*19a40*/  @!PT LDS RZ, [RZ] ;  /* 0x00000000fffff984 */ /* 0x000fe20000000800 */
[----:B------:R-:W-:Y:S01]  /*19a50*/  @!PT LDS RZ, [RZ] ;  /* 0x00000000fffff984 */ /* 0x000fe20000000800 */
[----:B------:R-:W-:Y:S01]  /*19a60*/  @!PT LDS RZ, [RZ] ;  /* 0x00000000fffff984 */ /* 0x000fe20000000800 */
[----:B------:R-:W-:Y:S01]  /*19a70*/  @!PT LDS RZ, [RZ] ;  /* 0x00000000fffff984 */ /* 0x000fe20000000800 */
[----:B------:R2:W-:Y:S06]  /*19a80*/  MEMBAR.ALL.CTA ;  /* 0x0000000000007992 */ /* 0x0005ec0000008000 */
[----:B--2---:R-:W2:Y:S02]  /*19a90*/  FENCE.VIEW.ASYNC.S ;  /* 0x00000000000073c6 */ /* 0x004ea40000000000 */
[----:B--2---:R-:W-:Y:S06]  /*19aa0*/  BAR.SYNC.DEFER_BLOCKING 0x1, 0x80 ;  /* 0x0042000000007b1d */ /* 0x004fec0000010000 */
[----:B-1----:R-:W-:Y:S05]  /*19ab0*/  @P1 BRA `(.L_x_66) ;  /* 0x00000000002c1947 */ /* 0x002fea0003800000 */
[----:B------:R-:W-:Y:S01]  /*19ac0*/  S2UR UR44, SR_CTAID.Z ;  /* 0x00000000002c79c3 */ /* 0x000fe20000002700 */
[----:B------:R-:W-:Y:S01]  /*19ad0*/  R2UR UR40, R16 ;  /* 0x00000000102872ca */ /* 0x000fe200000e0000 */
[----:B------:R-:W-:Y:S01]  /*19ae0*/  ULDC.64 UR4, c[0x0][0x198] ;  /* 0x0000660000047ab9 */ /* 0x000fe20000000a00 */
[----:B------:R-:W-:Y:S01]  /*19af0*/  UMOV UR41, URZ ;  /* 0x0000003f00297c82 */ /* 0x000fe20008000000 */
[----:B------:R-:W-:-:S04]  /*19b00*/  UIADD3 UR4, UP0, UR4, 0x670, URZ ;  /* 0x0000067004047890 */ /* 0x000fc8000ff1e03f */
[----:B------:R-:W1:Y:S01]  /*19b10*/  S2UR UR43, SR_CTAID.Y ;  /* 0x00000000002b79c3 */ /* 0x000e620000002600 */
[----:B------:R-:W-:-:S05]  /*19b20*/  UIADD3.X UR5, URZ, UR5, URZ, UP0, !UPT ;  /* 0x000000053f057290 */ /* 0x000fca00087fe43f */
[----:B------:R-:W-:-:S09]  /*19b30*/  UIADD3 UR40, UR40, -0x1100, URZ ;  /* 0xffffef0028287890 */ /* 0x000fd2000fffe03f */
[----:B-1----:R1:W-:Y:S01]  /*19b40*/  UTMASTG.4D [UR40], [UR4] ;  /* 0x00000028040073b5 */ /* 0x0023e20008018000 */
[----:B------:R0:W-:Y:S01]  /*19b50*/  UTMACMDFLUSH ;  /* 0x00000000000079b7 */ /* 0x0001e20000000000 */
[----:B-1----:R-:W-:-:S04]  /*19b60*/  DEPBAR.LE SB0, 0x1 ;  /* 0x000080400000791a */ /* 0x002fc80000000000 */
.L_x_66:
[----:B------:R-:W-:Y:S05]  /*19b70*/  BSYNC B0 ;  /* 0x0000000000007941 */ /* 0x000fea0003800000 */
.L_x_65:
[----:B------:R-:W-:Y:S06]  /*19b80*/  BAR.SYNC.DEFER_BLOCKING 0x1, 0x80 ;  /* 0x0042000000007b1d */ /* 0x000fec0000010000 */
[----:B------:R-:W-:Y:S01]  /*19b90*/  BSSY B0, `(.L_x_67) ;  /* 0x000001c000007945 */ /* 0x000fe20003800000 */
[----:B------:R1:W-:Y:S04]  /*19ba0*/  STS.U16 [R44+-0x900], R201 ;  /* 0xfff700c92c007388 */ /* 0x0003e80000000400 */
[----:B------:R1:W-:Y:S04]  /*19bb0*/  STS.U16 [R44+-0x800], R11 ;  /* 0xfff8000b2c007388 */ /* 0x0003e80000000400 */
[----:B------:R1:W-:Y:S04]  /*19bc0*/  STS.U16 [R44+-0x8f8], R205 ;  /* 0xfff708cd2c007388 */ /* 0x0003e80000000400 */
[----:B------:R1:W-:Y:S04]  /*19bd0*/  STS.U16 [R44+-0x7f8], R13 ;  /* 0xfff8080d2c007388 */ /* 0x0003e80000000400 */
[----:B------:R1:W-:Y:S04]  /*19be0*/  STS.U16 [R8+0x800], R209 ;  /* 0x000800d108007388 */ /* 0x0003e80000000400 */
        /* <DEDUP_REMOVED lines=14> */
[----:B------:R-:W-:Y:S01]  /*19cd0*/  UMOV UR41, 0x20 ;  /* 0x0000002000297882 */ /* 0x000fe20000000000 */
[----:B------:R-:W-:-:S04]  /*19ce0*/  UIADD3 UR4, UP0, UR4, 0x670, URZ ;  /* 0x0000067004047890 */ /* 0x000fc8000ff1e03f */
[----:B------:R-:W1:Y:S01]  /*19cf0*/  S2UR UR43, SR_CTAID.Y ;  /* 0x00000000002b79c3 */ /* 0x000e620000002600 */
[----:B------:R-:W-:-:S05]  /*19d00*/  UIADD3.X UR5, URZ, UR5, URZ, UP0, !UPT ;  /* 0x000000053f057290 */ /* 0x000fca00087fe43f */
[----:B------:R-:W-:-:S09]  /*19d10*/  UIADD3 UR40, UR40, -0x900, URZ ;  /* 0xfffff70028287890 */ /* 0x000fd2000fffe03f */
[----:B-1----:R1:W-:Y:S01]  /*19d20*/  UTMASTG.4D [UR40], [UR4] ;  /* 0x00000028040073b5 */ /* 0x0023e20008018000 */
[----:B------:R0:W-:Y:S01]  /*19d30*/  UTMACMDFLUSH ;  /* 0x00000000000079b7 */ /* 0x0001e20000000000 */
[----:B-1----:R-:W-:-:S04]  /*19d40*/  DEPBAR.LE SB0, 0x1 ;  /* 0x000080400000791a */ /* 0x002fc80000000000 */
.L_x_68:
[----:B------:R-:W-:Y:S05]  /*19d50*/  BSYNC B0 ;  /* 0x0000000000007941 */ /* 0x000fea0003800000 */
.L_x_67:
        /* <DEDUP_REMOVED lines=22> */
[----:B------:R-:W-:Y:S01]  /*19ec0*/  UIADD3 UR4, UP0, UR4, 0x670, URZ ;  /* 0x0000067004047890 */ /* 0x000fe2000ff1e03f */
[----:B------:R-:W-:-:S03]  /*19ed0*/  UMOV UR10, UR42 ;  /* 0x0000002a000a7c82 */ /* 0x000fc60008000000 */
[----:B------:R-:W1:Y:S01]  /*19ee0*/  S2UR UR11, SR_CTAID.Y ;  /* 0x00000000000b79c3 */ /* 0x000e620000002600 */
[----:B------:R-:W-:-:S05]  /*19ef0*/  UIADD3.X UR5, URZ, UR5, URZ, UP0, !UPT ;  /* 0x000000053f057290 */ /* 0x000fca00087fe43f */
[----:B------:R-:W-:-:S09]  /*19f00*/  UIADD3 UR8, UR8, -0x1100, URZ ;  /* 0xffffef0008087890 */ /* 0x000fd2000fffe03f */
[----:B-1----:R1:W-:Y:S01]  /*19f10*/  UTMASTG.4D [UR8], [UR4] ;  /* 0x00000008040073b5 */ /* 0x0023e20008018000 */
[----:B------:R0:W-:Y:S01]  /*19f20*/  UTMACMDFLUSH ;  /* 0x00000000000079b7 */ /* 0x0001e20000000000 */
[----:B-1----:R-:W-:-:S04]  /*19f30*/  DEPBAR.LE SB0, 0x1 ;  /* 0x000080400000791a */ /* 0x002fc80000000000 */
.L_x_70:
[----:B------:R-:W-:Y:S05]  /*19f40*/  BSYNC B0 ;  /* 0x0000000000007941 */ /* 0x000fea0003800000 */
.L_x_69:
        /* <DEDUP_REMOVED lines=30> */
.L_x_72:
[----:B------:R-:W-:Y:S05]  /*1a130*/  BSYNC B0 ;  /* 0x0000000000007941 */ /* 0x000fea0003800000 */
.L_x_71:
        /* <DEDUP_REMOVED lines=27> */
[----:B-1----:R1:W-:Y:S02]  /*1a2f0*/  UTMASTG.4D [UR8], [UR4] ;  /* 0x00000008040073b5 */ /* 0x0023e40008018000 */
[----:B-1----:R0:W-:Y:S02]  /*1a300*/  UTMACMDFLUSH ;  /* 0x00000000000079b7 */ /* 0x0021e40000000000 */
.L_x_74:
[----:B------:R-:W-:Y:S05]  /*1a310*/  BSYNC B0 ;  /* 0x0000000000007941 */ /* 0x000fea0003800000 */
.L_x_73:
[----:B------:R-:W-:Y:S01]  /*1a320*/  UIADD3 UR37, UR37, -0x1, URZ ;  /* 0xffffffff25257890 */ /* 0x000fe2000fffe03f */
[----:B------:R-:W-:-:S04]  /*1a330*/  DEPBAR.LE SB0, 0x0 ;  /* 0x000080000000791a */ /* 0x000fc80000000000 */
[----:B------:R-:W-:-:S04]  /*1a340*/  USHF.L.U32 UR4, UR37, 0x3, URZ ;  /* 0x0000000325047899 */ /* 0x000fc8000800063f */
[----:B------:R-:W-:-:S04]  /*1a350*/  ULOP3.LUT UR4, UR4, 0x8, URZ, 0xe2, !UPT ;  /* 0x0000000804047892 */ /* 0x000fc8000f8ee23f */
[----:B------:R-:W-:-:S06]  /*1a360*/  ULOP3.LUT UR4, UR4, 0x18, URZ, 0x3c, !UPT ;  /* 0x0000001804047892 */ /* 0x000fcc000f8e3c3f */
[----:B------:R-:W-:-:S04]  /*1a370*/  IMAD.U32 R0, RZ, RZ, UR4 ;  /* 0x00000004ff007e24 */ /* 0x000fc8000f8e00ff */
[----:B------:R-:W-:Y:S01]  /*1a380*/  SYNCS.ARRIVE.TRANS64.A1T0 RZ, [R0+UR36+0x37090], RZ ;  /* 0x037090ff00ff79a7 */ /* 0x000fe20008100024 */
[----:B------:R-:W-:Y:S05]  /*1a390*/  EXIT ;  /* 0x000000000000794d */ /* 0x000fea0003800000 */
.L_x_6:
[----:B------:R-:W-:-:S08]  /*1a3a0*/  UISETP.NE.AND UP0, UPT, UR5, 0x1, UPT ;  /* 0x000000010500788c */ /* 0x000fd0000bf05270 */
[----:B------:R-:W1:-:S00]  /*1a3b0*/  USETMAXREG.DEALLOC.CTAPOOL 0x18 ;  /* 0x00000018000079c8 */ /* 0x000e4000080e0500 */
[----:B------:R-:W-:-:S13]  /*1a3c0*/  PLOP3.LUT P0, PT, PT, PT, UP0, 0x80, 0x0 ;  /* 0x000000000000781c */ /* 0x000fda0003f0f008 */
[----:B------:R-:W-:Y:S05]  /*1a3d0*/  @P0 EXIT ;  /* 0x000000000000094d */ /* 0x000fea0003800000 */
[----:B------:R-:W2:Y:S01]  /*1a3e0*/  S2UR UR11, SR_CTAID.X ;  /* 0x00000000000b79c3 */ /* 0x000ea20000002500 */
[----:B------:R-:W-:Y:S01]  /*1a3f0*/  ELECT P3, URZ, PT ;  /* 0x00000000003f782f */ /* 0x000fe20003860000 */
[----:B------:R-:W-:Y:S01]  /*1a400*/  BSSY B0, `(.L_x_75) ;  /* 0x0000043000007945 */ /* 0x000fe20003800000 */
[----:B-1----:R-:W-:Y:S02]  /*1a410*/  IMAD.MOV.U32 R2, RZ, RZ, RZ ;  /* 0x000000ffff027224 */ /* 0x002fe400078e00ff */
[----:B------:R-:W-:Y:S02]  /*1a420*/  IMAD.MOV.U32 R8, RZ, RZ, RZ ;  /* 0x000000ffff087224 */ /* 0x000fe400078e00ff */
[----:B------:R-:W-:Y:S01]  /*1a430*/  IMAD.MOV.U32 R4, RZ, RZ, RZ ;  /* 0x000000ffff047224 */ /* 0x000fe200078e00ff */
[----:B------:R-:W1:Y:S08]  /*1a440*/  S2UR UR20, SR_CTAID.Y ;  /* 0x00000000001479c3 */ /* 0x000e700000002600 */
[----:B------:R-:W3:Y:S01]  /*1a450*/  S2UR UR21, SR_CTAID.Z ;  /* 0x00000000001579c3 */ /* 0x000ee20000002700 */
[----:B--2---:R-:W-:Y:S01]  /*1a460*/  USHF.L.U32 UR11, UR11, 0x7, URZ ;  /* 0x000000070b0b7899 */ /* 0x004fe2000800063f */
[----:B------:R-:W-:Y:S11]  /*1a470*/  @!P3 BRA `(.L_x_76) ;  /* 0x0000000000ecb947 */ /* 0x000ff60003800000 */
[----:B------:R-:W2:Y:S01]  /*1a480*/  S2R R4, SR_CgaCtaId ;  /* 0x0000000000047919 */ /* 0x000ea20000008800 */
[----:B------:R-:W-:Y:S01]  /*1a490*/  MOV R3, 0x400 ;  /* 0x0000040000037802 */ /* 0x000fe20000000f00 */
[----:B------:R-:W-:-:S03]  /*1a4a0*/  IMAD.MOV.U32 R5, RZ, RZ, 0x1 ;  /* 0x00000001ff057424 */ /* 0x000fc600078e00ff */
[----:B--2---:R-:W-:Y:S02]  /*1a4b0*/  LEA R4, R4, R3, 0x18 ;  /* 0x0000000304047211 */ /* 0x004fe400078ec0ff */
[----:B------:R-:W-:-:S04]  /*1a4c0*/  SHF.L.U32 R3, R5, 0x1f, RZ ;  /* 0x0000001f05037819 */ /* 0x000fc800000006ff */
[----:B------:R-:W2:Y:S02]  /*1a4d0*/  SYNCS.PHASECHK.TRANS64.TRYWAIT P0, [R4+URZ+0x37060], R3 ;  /* 0x03706003040075a7 */ /* 0x000ea4000800017f */
[----:B--2---:R-:W-:Y:S05]  /*1a4e0*/  @!P0 BRA `(.L_x_77) ;  /* 0x0000001800808947 */ /* 0x004fea0003800000 */
.L_x_114:
[----:B------:R-:W-:Y:S01]  /*1a4f0*/  ULOP3.LUT UR5, UR4, 0x2, URZ, 0xfc, !UPT ;  /* 0x0000000204057892 */ /* 0x000fe2000f8efc3f */
[----:B--2---:R-:W-:-:S03]  /*1a500*/  @P2 IMAD.MOV.U32 R3, RZ, RZ, 0x2800 ;  /* 0x00002800ff032424 */ /* 0x004fc600078e00ff */
[----:B------:R-:W-:Y:S01]  /*1a510*/  UPRMT UR5, UR5, 0x9910, URZ ;  /* 0x0000991005057896 */ /* 0x000fe2000800003f */
[----:B------:R2:W-:Y:S03]  /*1a520*/  @P2 SYNCS.ARRIVE.TRANS64 RZ, [R4+URZ+0x37050], R3 ;  /* 0x0370500304ff29a7 */ /* 0x0005e6000800003f */
[----:B------:R-:W-:-:S06]  /*1a530*/  UISETP.NE.AND UP0, UPT, UR5, 0x2, UPT ;  /* 0x000000020500788c */ /* 0x000fcc000bf05270 */
[----:B------:R-:W-:-:S13]  /*1a540*/  PLOP3.LUT P0, PT, PT, PT, UP0, 0x80, 0x0 ;  /* 0x000000000000781c */ /* 0x000fda0003f0f008 */
[----:B--2---:R-:W-:Y:S05]  /*1a550*/  @P0 BRA `(.L_x_78) ;  /* 0x0000000000040947 */ /* 0x004fea0003800000 */
[----:B-1-3--:R-:W-:Y:S01]  /*1a560*/  BPT.TRAP 0x1 ;  /* 0x000000040000795c */ /* 0x00afe20000300000 */
.L_x_78:
[----:B------:R-:W-:-:S04]  /*1a570*/  LOP3.LUT P0, RZ, R0, 0x1f, RZ, 0xc0, !PT ;  /* 0x0000001f00ff7812 */ /* 0x000fc8000780c0ff */
[----:B------:R-:W-:-:S13]  /*1a580*/  PLOP3.LUT P0, PT, P0, P2, PT, 0x2a, 0x0 ;  /* 0x000000000000781c */ /* 0x000fda0000704572 */
[----:B------:R-:W-:Y:S05]  /*1a590*/  @P0 BRA `(.L_x_79) ;  /* 0x0000000000040947 */ /* 0x000fea0003800000 */
[----:B-1-3--:R-:W-:Y:S01]  /*1a5a0*/  BPT.TRAP 0x1 ;  /* 0x000000040000795c */ /* 0x00afe20000300000 */
.L_x_79:
[----:B------:R-:W-:Y:S01]  /*1a5b0*/  R2UR UR8, R4 ;  /* 0x00000000040872ca */ /* 0x000fe200000e0000 */
[----:B------:R-:W-:Y:S01]  /*1a5c0*/  ULDC.64 UR6, c[0x0][0x198] ;  /* 0x0000660000067ab9 */ /* 0x000fe20000000a00 */
[----:B------:R-:W-:Y:S01]  /*1a5d0*/  UMOV UR14, 0x0 ;  /* 0x00000000000e7882 */ /* 0x000fe20000000000 */
[----:B------:R-:W-:Y:S01]  /*1a5e0*/  UIADD3 UR6, UP0, UR6, 0xf0, URZ ;  /* 0x000000f006067890 */ /* 0x000fe2000ff1e03f */
[----:B------:R-:W-:Y:S01]  /*1a5f0*/  IMAD.MOV.U32 R8, RZ, RZ, 0x40 ;  /* 0x00000040ff087424 */ /* 0x000fe200078e00ff */
[----:B------:R-:W-:Y:S01]  /*1a600*/  UMOV UR15, 0x10000000 ;  /* 0x10000000000f7882 */ /* 0x000fe20000000000 */
[----:B------:R-:W-:Y:S01]  /*1a610*/  UMOV UR10, URZ ;  /* 0x0000003f000a7c82 */ /* 0x000fe20008000000 */
[----:B------:R-:W-:Y:S01]  /*1a620*/  UIADD3.X UR7, URZ, UR7, URZ, UP0, !UPT ;  /* 0x000000073f077290 */ /* 0x000fe200087fe43f */
[----:B------:R-:W-:Y:S01]  /*1a630*/  IMAD.MOV.U32 R4, RZ, RZ, 0x1 ;  /* 0x00000001ff047424 */ /* 0x000fe200078e00ff */
[----:B-1----:R-:W-:Y:S01]  /*1a640*/  UMOV UR12, UR20 ;  /* 0x00000014000c7c82 */ /* 0x002fe20008000000 */
[----:B---3--:R-:W-:Y:S01]  /*1a650*/  UMOV UR13, UR21 ;  /* 0x00000015000d7c82 */ /* 0x008fe20008000000 */
[----:B------:R-:W-:Y:S01]  /*1a660*/  UMOV UR42, 0x20 ;  /* 0x00000020002a7882 */ /* 0x000fe20000000000 */
[----:B------:R-:W-:Y:S01]  /*1a670*/  UMOV UR43, UR11 ;  /* 0x0000000b002b7c82 */ /* 0x000fe20008000000 */
[----:B------:R-:W-:-:S02]  /*1a680*/  UIADD3 UR9, UR8, 0x37050, URZ ;  /* 0x0003705008097890 */ /* 0x000fc4000fffe03f */
[----:B------:R-:W-:Y:S02]  /*1a690*/  UIADD3 UR40, UR8, 0x800, URZ ;  /* 0x0000080008287890 */ /* 0x000fe4000fffe03f */
[----:B------:R-:W-:Y:S02]  /*1a6a0*/  UIADD3 UR32, UR8, 0x1000, URZ ;  /* 0x0000100008207890 */ /* 0x000fe4000fffe03f */
[----:B------:R-:W-:Y:S02]  /*1a6b0*/  UIADD3 UR24, UR8, 0x1800, URZ ;  /* 0x0000180008187890 */ /* 0x000fe4000fffe03f */
[----:B------:R-:W-:Y:S02]  /*1a6c0*/  UIADD3 UR16, UR8, 0x2000, URZ ;  /* 0x0000200008107890 */ /* 0x000fe4000fffe03f */
[----:B------:R2:W-:Y:S01]  /*1a6d0*/  UTMALDG.4D [UR8], [UR6], desc[UR14] ;  /* 0x00000e08060075b4 */ /* 0x0005e20008019000 */
[----:B------:R-:W-:Y:S01]  /*1a6e0*/  UMOV UR44, UR20 ;  /* 0x00000014002c7c82 */ /* 0x000fe20008000000 */
[----:B------:R-:W-:Y:S01]  /*1a6f0*/  UMOV UR45, UR21 ;  /* 0x00000015002d7c82 */ /* 0x000fe20008000000 */
[----:B------:R-:W-:Y:S01]  /*1a700*/  UMOV UR41, UR9 ;  /* 0x0000000900297c82 */ /* 0x000fe20008000000 */
[----:B------:R-:W-:Y:S01]  /*1a710*/  UMOV UR34, 0x40 ;  /* 0x0000004000227882 */ /* 0x000fe20000000000 */
[----:B------:R-:W-:Y:S01]  /*1a720*/  UMOV UR35, UR11 ;  /* 0x0000000b00237c82 */ /* 0x000fe20008000000 */
[----:B------:R-:W-:Y:S01]  /*1a730*/  UMOV UR36, UR20 ;  /* 0x0000001400247c82 */ /* 0x000fe20008000000 */
[----:B------:R-:W-:Y:S01]  /*1a740*/  UMOV UR37, UR21 ;  /* 0x0000001500257c82 */ /* 0x000fe20008000000 */
[----:B------:R-:W-:Y:S01]  /*1a750*/  UMOV UR33, UR9 ;  /* 0x0000000900217c82 */ /* 0x000fe20008000000 */
[----:B------:R-:W-:Y:S01]  /*1a760*/  UMOV UR26, 0x60 ;  /* 0x00000060001a7882 */ /* 0x000fe20000000000 */
[----:B------:R-:W-:Y:S01]  /*1a770*/  UMOV UR27, UR11 ;  /* 0x0000000b001b7c82 */ /* 0x000fe20008000000 */
[----:B------:R-:W-:Y:S01]  /*1a780*/  UMOV UR28, UR20 ;  /* 0x00000014001c7c82 */ /* 0x000fe20008000000 */
[----:B------:R2:W-:Y:S01]  /*1a790*/  UTMALDG.4D [UR40], [UR6], desc[UR14] ;  /* 0x00000e28060075b4 */ /* 0x0005e20008019000 */
[----:B------:R-:W-:Y:S01]  /*1a7a0*/  UMOV UR29, UR21 ;  /* 0x00000015001d7c82 */ /* 0x000fe20008000000 */
[----:B------:R-:W-:Y:S01]  /*1a7b0*/  UMOV UR25, UR9 ;  /* 0x0000000900197c82 */ /* 0x000fe20008000000 */
[----:B------:R-:W-:Y:S01]  /*1a7c0*/  UMOV UR18, 0x80 ;  /* 0x0000008000127882 */ /* 0x000fe20000000000 */
[----:B------:R-:W-:Y:S01]  /*1a7d0*/  UMOV UR19, UR11 ;  /* 0x0000000b00137c82 */ /* 0x000fe20008000000 */
[----:B------:R-:W-:Y:S01]  /*1a7e0*/  UMOV UR17, UR9 ;  /* 0x0000000900117c82 */ /* 0x000fe20008000000 */
[----:B------:R2:W-:Y:S01]  /*1a7f0*/  UTMALDG.4D [UR32], [UR6], desc[UR14] ;  /* 0x00000e20060075b4 */ /* 0x0005e20008019000 */
[----:B------:R2:W-:Y:S01]  /*1a800*/  UTMALDG.4D [UR24], [UR6], desc[UR14] ;  /* 0x00000e18060075b4 */ /* 0x0005e20008019000 */
[----:B------:R2:W-:Y:S02]  /*1a810*/  UTMALDG.4D [UR16], [UR6], desc[UR14] ;  /* 0x00000e10060075b4 */ /* 0x0005e40008019000 */
[----:B--2---:R-:W-:Y:S01]  /*1a820*/  NOP ;  /* 0x0000000000007918 */ /* 0x004fe20000000000 */
.L_x_76:
[----:B-1-3--:R-:W-:Y:S05]  /*1a830*/  BSYNC B0 ;  /* 0x0000000000007941 */ /* 0x00afea0003800000 */
.L_x_75:
[----:B------:R-:W1:Y:S01]  /*1a840*/  LDC R3, c[0x0][0x28c] ;  /* 0x0000a300ff037b82 */ /* 0x000e620000000800 */
[----:B------:R-:W-:Y:S01]  /*1a850*/  BSSY B0, `(.L_x_80) ;  /* 0x000003f000007945 */ /* 0x000fe20003800000 */
[----:B-1----:R-:W-:-:S13]  /*1a860*/  ISETP.GT.AND P4, PT, R3, RZ, P3 ;  /* 0x000000ff0300720c */ /* 0x002fda0001f84270 */
[----:B------:R-:W-:Y:S05]  /*1a870*/  @!P4 BRA `(.L_x_81) ;  /* 0x0000000000f0c947 */ /* 0x000fea0003800000 */
[----:B------:R-:W1:Y:S01]  /*1a880*/  S2R R5, SR_CgaCtaId ;  /* 0x0000000000057919 */ /* 0x000e620000008800 */
[----:B------:R-:W-:-:S04]  /*1a890*/  MOV R2, 0x400 ;  /* 0x0000040000027802 */ /* 0x000fc80000000f00 */
[----:B-1----:R-:W-:Y:S01]  /*1a8a0*/  LEA R5, R5, R2, 0x18 ;  /* 0x0000000205057211 */ /* 0x002fe200078ec0ff */
[----:B------:R-:W-:-:S05]  /*1a8b0*/  IMAD.MOV.U32 R2, RZ, RZ, 0x1 ;  /* 0x00000001ff027424 */ /* 0x000fca00078e00ff */
[----:B------:R-:W-:-:S04]  /*1a8c0*/  SHF.L.U32 R2, R2, 0x1f, RZ ;  /* 0x0000001f02027819 */ /* 0x000fc800000006ff */
[----:B------:R-:W1:Y:S02]  /*1a8d0*/  SYNCS.PHASECHK.TRANS64.TRYWAIT P0, [R5+URZ+0x37028], R2 ;  /* 0x03702802050075a7 */ /* 0x000e64000800017f */
[----:B-1----:R-:W-:Y:S05]  /*1a8e0*/  @!P0 BRA `(.L_x_82) ;  /* 0x0000001400948947 */ /* 0x002fea0003800000 */
.L_x_115:
[----:B------:R-:W-:Y:S01]  /*1a8f0*/  ULOP3.LUT UR5, UR4, 0x2, URZ, 0xfc, !UPT ;  /* 0x0000000204057892 */ /* 0x000fe2000f8efc3f */
[----:B-1----:R-:W-:-:S03]  /*1a900*/  @P2 IMAD.MOV.U32 R2, RZ, RZ, 0xa000 ;  /* 0x0000a000ff022424 */ /* 0x002fc600078e00ff */
[----:B------:R-:W-:Y:S01]  /*1a910*/  UPRMT UR5, UR5, 0x9910, URZ ;  /* 0x0000991005057896 */ /* 0x000fe2000800003f */
[----:B------:R1:W-:Y:S03]  /*1a920*/  @P2 SYNCS.ARRIVE.TRANS64 RZ, [R5+URZ+0x37000], R2 ;  /* 0x0370000205ff29a7 */ /* 0x0003e6000800003f */
[----:B------:R-:W-:-:S06]  /*1a930*/  UISETP.NE.AND UP0, UPT, UR5, 0x2, UPT ;  /* 0x000000020500788c */ /* 0x000fcc000bf05270 */
[----:B------:R-:W-:-:S13]  /*1a940*/  PLOP3.LUT P0, PT, PT, PT, UP0, 0x80, 0x0 ;  /* 0x000000000000781c */ /* 0x000fda0003f0f008 */
[----:B-1----:R-:W-:Y:S05]  /*1a950*/  @P0 BRA `(.L_x_83) ;  /* 0x0000000000040947 */ /* 0x002fea0003800000 */
[----:B------:R-:W-:Y:S01]  /*1a960*/  BPT.TRAP 0x1 ;  /* 0x000000040000795c */ /* 0x000fe20000300000 */
.L_x_83:
[----:B------:R-:W-:-:S04]  /*1a970*/  LOP3.LUT P0, RZ, R0, 0x1f, RZ, 0xc0, !PT ;  /* 0x0000001f00ff7812 */ /* 0x000fc8000780c0ff */
[----:B------:R-:W-:-:S13]  /*1a980*/  PLOP3.LUT P0, PT, P0, P2, PT, 0x2a, 0x0 ;  /* 0x000000000000781c */ /* 0x000fda0000704572 */
[----:B------:R-:W-:Y:S05]  /*1a990*/  @P0 BRA `(.L_x_84) ;  /* 0x0000000000040947 */ /* 0x000fea0003800000 */
[----:B------:R-:W-:Y:S01]  /*1a9a0*/  BPT.TRAP 0x1 ;  /* 0x000000040000795c */ /* 0x000fe20000300000 */
.L_x_84:
[----:B------:R-:W-:Y:S01]  /*1a9b0*/  R2UR UR24, R5 ;  /* 0x00000000051872ca */ /* 0x000fe200000e0000 */
[----:B------:R-:W-:Y:S01]  /*1a9c0*/  ULDC.64 UR6, c[0x0][0x198] ;  /* 0x0000660000067ab9 */ /* 0x000fe20000000a00 */
[----:B------:R-:W-:Y:S01]  /*1a9d0*/  UMOV UR19, URZ ;  /* 0x0000003f00137c82 */ /* 0x000fe20008000000 */
[----:B------:R-:W-:Y:S01]  /*1a9e0*/  UIADD3 UR6, UP0, UR6, 0x1f0, URZ ;  /* 0x000001f006067890 */ /* 0x000fe2000ff1e03f */
[----:B------:R-:W-:Y:S01]  /*1a9f0*/  IMAD.MOV.U32 R2, RZ, RZ, 0x1 ;  /* 0x00000001ff027424 */ /* 0x000fe200078e00ff */
[----:B------:R-:W-:Y:S01]  /*1aa00*/  UMOV UR8, 0x0 ;  /* 0x0000000000087882 */ /* 0x000fe20000000000 */
[----:B------:R-:W-:Y:S01]  /*1aa10*/  UMOV UR9, 0x10000000 ;  /* 0x1000000000097882 */ /* 0x000fe20000000000 */
[----:B------:R-:W-:Y:S01]  /*1aa20*/  UIADD3.X UR7, URZ, UR7, URZ, UP0, !UPT ;  /* 0x000000073f077290 */ /* 0x000fe200087fe43f */
[----:B------:R-:W-:Y:S01]  /*1aa30*/  UMOV UR18, URZ ;  /* 0x0000003f00127c82 */ /* 0x000fe20008000000 */
[----:B------:R-:W-:Y:S01]  /*1aa40*/  UMOV UR50, 0x20 ;  /* 0x0000002000327882 */ /* 0x000fe20000000000 */
[----:B------:R-:W-:Y:S01]  /*1aa50*/  UMOV UR52, UR20 ;  /* 0x0000001400347c82 */ /* 0x000fe20008000000 */
[----:B------:R-:W-:-:S02]  /*1aa60*/  UMOV UR53, UR21 ;  /* 0x0000001500357c82 */ /* 0x000fc40008000000 */
[----:B------:R-:W-:Y:S02]  /*1aa70*/  UIADD3 UR16, UR24, 0x5000, URZ ;  /* 0x0000500018107890 */ /* 0x000fe4000fffe03f */
[----:B------:R-:W-:Y:S02]  /*1aa80*/  UIADD3 UR17, UR24, 0x37000, URZ ;  /* 0x0003700018117890 */ /* 0x000fe4000fffe03f */
[----:B------:R-:W-:Y:S02]  /*1aa90*/  UIADD3 UR48, UR24, 0x7000, URZ ;  /* 0x0000700018307890 */ /* 0x000fe4000fffe03f */
[----:B------:R-:W-:Y:S02]  /*1aaa0*/  UIADD3 UR40, UR24, 0x9000, URZ ;  /* 0x0000900018287890 */ /* 0x000fe4000fffe03f */
[----:B------:R-:W-:Y:S02]  /*1aab0*/  UIADD3 UR32, UR24, 0xb000, URZ ;  /* 0x0000b00018207890 */ /* 0x000fe4000fffe03f */
[----:B------:R-:W-:Y:S01]  /*1aac0*/  UIADD3 UR24, UR24, 0xd000, URZ ;  /* 0x0000d00018187890 */ /* 0x000fe2000fffe03f */
[----:B------:R1:W-:Y:S01]  /*1aad0*/  UTMALDG.4D [UR16], [UR6], desc[UR8] ;  /* 0x00000810060075b4 */ /* 0x0003e20008019000 */
        /* <DEDUP_REMOVED lines=18> */
[----:B------:R1:W-:Y:S01]  /*1ac00*/  UTMALDG.4D [UR40], [UR6], desc[UR8] ;  /* 0x00000828060075b4 */ /* 0x0003e20008019000 */
[----:B------:R1:W-:Y:S01]  /*1ac10*/  UTMALDG.4D [UR32], [UR6], desc[UR8] ;  /* 0x00000820060075b4 */ /* 0x0003e20008019000 */
[----:B------:R1:W-:Y:S02]  /*1ac20*/  UTMALDG.4D [UR24], [UR6], desc[UR8] ;  /* 0x00000818060075b4 */ /* 0x0003e40008019000 */
[----:B-1----:R-:W-:Y:S01]  /*1ac30*/  NOP ;  /* 0x0000000000007918 */ /* 0x002fe20000000000 */
.L_x_81:
[----:B------:R-:W-:Y:S05]  /*1ac40*/  BSYNC B0 ;  /* 0x0000000000007941 */ /* 0x000fea0003800000 */
.L_x_80:
[----:B------:R-:W-:Y:S04]  /*1ac50*/  BSSY B0, `(.L_x_85) ;  /* 0x0000041000007945 */ /* 0x000fe80003800000 */
[----:B------:R-:W-:Y:S05]  /*1ac60*/  @!P3 BRA `(.L_x_86) ;  /* 0x0000000000fcb947 */ /* 0x000fea0003800000 */
[----:B------:R-:W1:Y:S01]  /*1ac70*/  S2R R6, SR_CgaCtaId ;  /* 0x0000000000067919 */ /* 0x000e620000008800 */
[----:B------:R-:W-:-:S04]  /*1ac80*/  MOV R5, 0x400 ;  /* 0x0000040000057802 */ /* 0x000fc80000000f00 */
[----:B-1----:R-:W-:Y:S01]  /*1ac90*/  LEA R7, R6, R5, 0x18 ;  /* 0x0000000506077211 */ /* 0x002fe200078ec0ff */
[----:B------:R-:W-:-:S04]  /*1aca0*/  IMAD.MOV.U32 R6, RZ, RZ, 0x1 ;  /* 0x00000001ff067424 */ /* 0x000fc800078e00ff */
[----:B------:R-:W-:Y:S01]  /*1acb0*/  IMAD R5, R4, 0x8, R7 ;  /* 0x0000000804057824 */ /* 0x000fe200078e0207 */
[----:B------:R-:W-:-:S04]  /*1acc0*/  SHF.L.U32 R6, R6, 0x1f, RZ ;  /* 0x0000001f06067819 */ /* 0x000fc800000006ff */
[----:B------:R-:W1:Y:S02]  /*1acd0*/  SYNCS.PHASECHK.TRANS64.TRYWAIT P0, [R5+URZ+0x37060], R6 ;  /* 0x03706006050075a7 */ /* 0x000e64000800017f */
[----:B-1----:R-:W-:Y:S05]  /*1ace0*/  @!P0 BRA `(.L_x_87) ;  /* 0x0000001000a88947 */ /* 0x002fea0003800000 */
.L_x_116:
        /* <DEDUP_REMOVED lines=8> */
.L_x_88:
[----:B------:R-:W-:-:S04]  /*1ad70*/  LOP3.LUT P0, RZ, R0, 0x1f, RZ, 0xc0, !PT ;  /* 0x0000001f00ff7812 */ /* 0x000fc8000780c0ff */
[----:B------:R-:W-:-:S13]  /*1ad80*/  PLOP3.LUT P0, PT, P0, P2, PT, 0x2a, 0x0 ;  /* 0x000000000000781c */ /* 0x000fda0000704572 */
[----:B------:R-:W-:Y:S05]  /*1ad90*/  @P0 BRA `(.L_x_89) ;  /* 0x0000000000040947 */ /* 0x000fea0003800000 */
[----:B------:R-:W-:Y:S01]  /*1ada0*/  BPT.TRAP 0x1 ;  /* 0x000000040000795c */ /* 0x000fe20000300000 */
.L_x_89:
[----:B------:R-:W-:Y:S01]  /*1adb0*/  R2UR UR48, R4 ;  /* 0x00000000043072ca */ /* 0x000fe200000e0000 */
[----:B------:R-:W-:Y:S01]  /*1adc0*/  ULDC.64 UR6, c[0x0][0x198] ;  /* 0x0000660000067ab9 */ /* 0x000fe20000000a00 */
[----:B------:R-:W-:Y:S01]  /*1add0*/  R2UR UR5, R7 ;  /* 0x00000000070572ca */ /* 0x000fe200000e0000 */
[----:B------:R-:W-:Y:S01]  /*1ade0*/  UIADD3 UR6, UP0, UR6, 0xf0, URZ ;  /* 0x000000f006067890 */ /* 0x000fe2000ff1e03f */
[----:B------:R-:W-:Y:S01]  /*1adf0*/  R2UR UR51, R8 ;  /* 0x00000000083372ca */ /* 0x000fe200000e0000 */
[----:B------:R-:W-:Y:S01]  /*1ae00*/  UMOV UR8, 0x0 ;  /* 0x0000000000087882 */ /* 0x000fe20000000000 */
[----:B------:R-:W-:Y:S01]  /*1ae10*/  R2UR UR49, R5 ;  /* 0x00000000053172ca */ /* 0x000fe200000e0000 */
[----:B------:R-:W-:Y:S01]  /*1ae20*/  UIADD3.X UR7, URZ, UR7, URZ, UP0, !UPT ;  /* 0x000000073f077290 */ /* 0x000fe200087fe43f */
[----:B------:R-:W-:Y:S01]  /*1ae30*/  UMOV UR9, 0x10000000 ;  /* 0x1000000000097882 */ /* 0x000fe20000000000 */
[----:B------:R-:W-:Y:S01]  /*1ae40*/  UMOV UR50, URZ ;  /* 0x0000003f00327c82 */ /* 0x000fe20008000000 */
[----:B------:R-:W-:Y:S01]  /*1ae50*/  UMOV UR52, UR20 ;  /* 0x0000001400347c82 */ /* 0x000fe20008000000 */
[----:B------:R-:W-:Y:S01]  /*1ae60*/  UMOV UR53, UR21 ;  /* 0x0000001500357c82 */ /* 0x000fe20008000000 */
[----:B------:R-:W-:Y:S01]  /*1ae70*/  UMOV UR42, 0x20 ;  /* 0x00000020002a7882 */ /* 0x000fe20000000000 */
[----:B------:R-:W-:-:S02]  /*1ae80*/  UMOV UR44, UR20 ;  /* 0x00000014002c7c82 */ /* 0x000fc40008000000 */
[----:B------:R-:W-:Y:S02]  /*1ae90*/  UIMAD UR48, UR48, 0x2800, UR5 ;  /* 0x00002800303078a4 */ /* 0x000fe4000f8e0205 */
[----:B------:R-:W-:Y:S02]  /*1aea0*/  UIADD3 UR51, UR11, UR51, URZ ;  /* 0x000000330b337290 */ /* 0x000fe4000fffe03f */
[----:B------:R-:W-:Y:S02]  /*1aeb0*/  UIADD3 UR49, UR49, 0x37050, URZ ;  /* 0x0003705031317890 */ /* 0x000fe4000fffe03f */
[----:B------:R-:W-:Y:S02]  /*1aec0*/  UIADD3 UR40, UR48, 0x800, URZ ;  /* 0x0000080030287890 */ /* 0x000fe4000fffe03f */
[----:B------:R-:W-:Y:S02]  /*1aed0*/  UIADD3 UR32, UR48, 0x1000, URZ ;  /* 0x0000100030207890 */ /* 0x000fe4000fffe03f */
[----:B------:R-:W-:-:S02]  /*1aee0*/  UIADD3 UR24, UR48, 0x1800, URZ ;  /* 0x0000180030187890 */ /* 0x000fc4000fffe03f */
        /* <DEDUP_REMOVED lines=22> */
[----:B-1----:R-:W-:Y:S01]  /*1b050*/  NOP ;  /* 0x0000000000007918 */ /* 0x002fe20000000000 */
.L_x_86:
[----:B------:R-:W-:Y:S05]  /*1b060*/  BSYNC B0 ;  /* 0x0000000000007941 */ /* 0x000fea0003800000 */
.L_x_85:
[----:B------:R-:W-:Y:S01]  /*1b070*/  BSSY B0, `(.L_x_90) ;  /* 0x000002e000007945 */ /* 0x000fe20003800000 */
[----:B------:R-:W-:-:S03]  /*1b080*/  IMAD.MOV.U32 R8, RZ, RZ, RZ ;  /* 0x000000ffff087224 */ /* 0x000fc600078e00ff */
[----:B------:R-:W-:Y:S05]  /*1b090*/  @!P4 BRA `(.L_x_91) ;  /* 0x0000000000acc947 */ /* 0x000fea0003800000 */
[----:B------:R-:W1:Y:S01]  /*1b0a0*/  S2R R5, SR_CgaCtaId ;  /* 0x0000000000057919 */ /* 0x000e620000008800 */
[----:B------:R-:W-:Y:S01]  /*1b0b0*/  MOV R4, 0x400 ;  /* 0x0000040000047802 */ /* 0x000fe20000000f00 */
[----:B------:R-:W-:-:S05]  /*1b0c0*/  IMAD.MOV.U32 R7, RZ, RZ, 0x1 ;  /* 0x00000001ff077424 */ /* 0x000fca00078e00ff */
[----:B------:R-:W-:Y:S02]  /*1b0d0*/  SHF.L.U32 R7, R7, 0x1f, RZ ;  /* 0x0000001f07077819 */ /* 0x000fe400000006ff */
[----:B-1----:R-:W-:-:S05]  /*1b0e0*/  LEA R5, R5, R4, 0x18 ;  /* 0x0000000405057211 */ /* 0x002fca00078ec0ff */
[----:B------:R-:W-:-:S04]  /*1b0f0*/  IMAD R4, R2, 0x8, R5 ;  /* 0x0000000802047824 */ /* 0x000fc800078e0205 */
[----:B------:R-:W1:Y:S02]  /*1b100*/  SYNCS.PHASECHK.TRANS64.TRYWAIT P0, [R4+URZ+0x37028], R7 ;  /* 0x03702807040075a7 */ /* 0x000e64000800017f */
[----:B-1----:R-:W-:Y:S05]  /*1b110*/  @!P0 BRA `(.L_x_92) ;  /* 0x0000000c00b08947 */ /* 0x002fea0003800000 */
.L_x_117:
        /* <DEDUP_REMOVED lines=8> */
.L_x_93:
[----:B------:R-:W-:-:S04]  /*1b1a0*/  LOP3.LUT P0, RZ, R0, 0x1f, RZ, 0xc0, !PT ;  /* 0x0000001f00ff7812 */ /* 0x000fc8000780c0ff */
[----:B------:R-:W-:-:S13]  /*1b1b0*/  PLOP3.LUT P0, PT, P0, P2, PT, 0x2a, 0x0 ;  /* 0x000000000000781c */ /* 0x000fda0000704572 */
[----:B------:R-:W-:Y:S05]  /*1b1c0*/  @P0 BRA `(.L_x_94) ;  /* 0x0000000000040947 */ /* 0x000fea0003800000 */
[----:B------:R-:W-:Y:S01]  /*1b1d0*/  BPT.TRAP 0x1 ;  /* 0x000000040000795c */ /* 0x000fe20000300000 */
.L_x_94:
[----:B------:R-:W-:Y:S01]  /*1b1e0*/  IMAD R5, R2, 0xa000, R5 ;  /* 0x0000a00002057824 */ /* 0x000fe200078e0205 */
[----:B------:R-:W-:Y:S01]  /*1b1f0*/  R2UR UR25, R4 ;  /* 0x00000000041972ca */ /* 0x000fe200000e0000 */
[----:B------:R-:W-:Y:S01]  /*1b200*/  ULDC.64 UR6, c[0x0][0x198] ;  /* 0x0000660000067ab9 */ /* 0x000fe20000000a00 */
[----:B------:R-:W-:Y:S01]  /*1b210*/  UMOV UR27, URZ ;  /* 0x0000003f001b7c82 */ /* 0x000fe20008000000 */
[----:B------:R-:W-:Y:S01]  /*1b220*/  UIADD3 UR6, UP0, UR6, 0x2f0, URZ ;  /* 0x000002f006067890 */ /* 0x000fe2000ff1e03f */
[----:B------:R-:W-:Y:S01]  /*1b230*/  R2UR UR16, R5 ;  /* 0x00000000051072ca */ /* 0x000fe200000e0000 */
[----:B------:R-:W-:Y:S01]  /*1b240*/  UMOV UR8, 0x0 ;  /* 0x0000000000087882 */ /* 0x000fe20000000000 */
[----:B------:R-:W-:Y:S01]  /*1b250*/  UMOV UR9, 0x10000000 ;  /* 0x1000000000097882 */ /* 0x000fe20000000000 */
[----:B------:R-:W-:Y:S01]  /*1b260*/  UIADD3.X UR7, URZ, UR7, URZ, UP0, !UPT ;  /* 0x000000073f077290 */ /* 0x000fe200087fe43f */
[----:B------:R-:W-:Y:S01]  /*1b270*/  VIADD R2, R2, 0x1 ;  /* 0x0000000102027836 */ /* 0x000fe20000000000 */
[----:B------:R-:W-:Y:S01]  /*1b280*/  UMOV UR26, URZ ;  /* 0x0000003f001a7c82 */ /* 0x000fe20008000000 */
[----:B------:R-:W-:Y:S01]  /*1b290*/  UMOV UR28, UR20 ;  /* 0x00000014001c7c82 */ /* 0x000fe20008000000 */
[----:B------:R-:W-:Y:S01]  /*1b2a0*/  UMOV UR29, UR21 ;  /* 0x00000015001d7c82 */ /* 0x000fe20008000000 */
[----:B------:R-:W-:Y:S01]  /*1b2b0*/  UMOV UR18, 0x80 ;  /* 0x0000008000127882 */ /* 0x000fe20000000000 */
[----:B------:R-:W-:Y:S01]  /*1b2c0*/  UIADD3 UR25, UR25, 0x37000, URZ ;  /* 0x0003700019197890 */ /* 0x000fe2000fffe03f */
[----:B------:R-:W-:Y:S01]  /*1b2d0*/  IMAD.MOV.U32 R8, RZ, RZ, 0x1 ;  /* 0x00000001ff087424 */ /* 0x000fe200078e00ff */
[----:B------:R-:W-:-:S02]  /*1b2e0*/  UMOV UR19, UR27 ;  /* 0x0000001b00137c82 */ /* 0x000fc40008000000 */
[----:B------:R-:W-:Y:S02]  /*1b2f0*/  UIADD3 UR24, UR16, 0x5000, URZ ;  /* 0x0000500010187890 */ /* 0x000fe4000fffe03f */
[----:B------:R-:W-:Y:S01]  /*1b300*/  UIADD3 UR16, UR16, 0xa000, URZ ;  /* 0x0000a00010107890 */ /* 0x000fe2000fffe03f */
[----:B------:R-:W-:-:S06]  /*1b310*/  UMOV UR17, UR25 ;  /* 0x0000001900117c82 */ /* 0x000fcc0008000000 */
[----:B------:R1:W-:Y:S02]  /*1b320*/  UTMALDG.4D [UR24], [UR6], desc[UR8] ;  /* 0x00000818060075b4 */ /* 0x0003e40008019000 */
[----:B------:R1:W-:Y:S02]  /*1b330*/  UTMALDG.4D [UR16], [UR6], desc[UR8] ;  /* 0x00000810060075b4 */ /* 0x0003e40008019000 */
[----:B-1----:R-:W-:Y:S01]  /*1b340*/  NOP ;  /* 0x0000000000007918 */ /* 0x002fe20000000000 */
.L_x_91:
[----:B------:R-:W-:Y:S05]  /*1b350*/  BSYNC B0 ;  /* 0x0000000000007941 */ /* 0x000fea0003800000 */
.L_x_90:
[----:B------:R-:W-:-:S13]  /*1b360*/  ISETP.GE.AND P0, PT, R3, 0x101, PT ;  /* 0x000001010300780c */ /* 0x000fda0003f06270 */
[----:B------:R-:W-:Y:S05]  /*1b370*/  @!P0 EXIT ;  /* 0x000000000000894d */ /* 0x000fea0003800000 */
[----:B------:R-:W-:Y:S01]  /*1b380*/  VIADD R3, R3, 0xff ;  /* 0x000000ff03037836 */ /* 0x000fe20000000000 */
[----:B------:R-:W-:Y:S01]  /*1b390*/  LOP3.LUT P0, RZ, R0, 0x1f, RZ, 0xc0, !PT ;  /* 0x0000001f00ff7812 */ /* 0x000fe2000780c0ff */
[----:B------:R-:W-:Y:S03]  /*1b3a0*/  BSSY B0, `(.L_x_95) ;  /* 0x000007d000007945 */ /* 0x000fe60003800000 */
[----:B------:R-:W-:Y:S02]  /*1b3b0*/  SHF.R.S32.HI R0, RZ, 0x1f, R3 ;  /* 0x0000001fff007819 */ /* 0x000fe40000011403 */
[----:B------:R-:W-:Y:S02]  /*1b3c0*/  PLOP3.LUT P0, PT, P0, P2, PT, 0x2a, 0x0 ;  /* 0x000000000000781c */ /* 0x000fe40000704572 */
[----:B------:R-:W-:Y:S01]  /*1b3d0*/  LEA.HI R0, R0, R3, RZ, 0x8 ;  /* 0x0000000300007211 */ /* 0x000fe200078f40ff */
[----:B------:R-:W-:-:S03]  /*1b3e0*/  IMAD.U32 R3, RZ, RZ, UR4 ;  /* 0x00000004ff037e24 */ /* 0x000fc6000f8e00ff */
[----:B------:R-:W-:Y:S02]  /*1b3f0*/  SHF.R.S32.HI R4, RZ, 0x8, R0 ;  /* 0x00000008ff047819 */ /* 0x000fe40000011400 */
[----:B------:R-:W-:Y:S01]  /*1b400*/  LOP3.LUT R0, R3, 0x2, RZ, 0xfc, !PT ;  /* 0x0000000203007812 */ /* 0x000fe200078efcff */
[----:B------:R-:W-:Y:S02]  /*1b410*/  IMAD.MOV.U32 R3, RZ, RZ, 0x1 ;  /* 0x00000001ff037424 */ /* 0x000fe400078e00ff */
[----:B------:R-:W-:-:S07]  /*1b420*/  IMAD.SHL.U32 R4, R4, 0x2, RZ ;  /* 0x0000000204047824 */ /* 0x000fce00078e00ff */
.L_x_106:
[----:B------:R-:W-:Y:S04]  /*1b430*/  BSSY B1, `(.L_x_96) ;  /* 0x0000041000017945 */ /* 0x000fe80003800000 */
[----:B------:R-:W-:Y:S05]  /*1b440*/  @!P3 BRA `(.L_x_97) ;  /* 0x0000000000fcb947 */ /* 0x000fea0003800000 */
[----:B------:R-:W1:Y:S01]  /*1b450*/  S2R R6, SR_CgaCtaId ;  /* 0x0000000000067919 */ /* 0x000e620000008800 */
[----:B------:R-:W-:-:S04]  /*1b460*/  MOV R5, 0x400 ;  /* 0x0000040000057802 */ /* 0x000fc80000000f00 */
[----:B-1----:R-:W-:Y:S02]  /*1b470*/  LEA R7, R6, R5, 0x18 ;  /* 0x0000000506077211 */ /* 0x002fe400078ec0ff */
[----:B------:R-:W-:-:S03]  /*1b480*/  SHF.L.U32 R5, R3, 0x1f, RZ ;  /* 0x0000001f03057819 */ /* 0x000fc600000006ff */
[----:B------:R-:W-:-:S04]  /*1b490*/  IMAD R6, R2, 0x8, R7 ;  /* 0x0000000802067824 */ /* 0x000fc800078e0207 */
[----:B------:R-:W1:Y:S02]  /*1b4a0*/  SYNCS.PHASECHK.TRANS64.TRYWAIT P4, [R6+URZ+0x37028], R5 ;  /* 0x03702805060075a7 */ /* 0x000e64000808017f */
[----:B-1----:R-:W-:Y:S05]  /*1b4b0*/  @!P4 BRA `(.L_x_98) ;  /* 0x0000000800dcc947 */ /* 0x002fea0003800000 */
.L_x_118:
[----:B-1----:R-:W-:-:S04]  /*1b4c0*/  @P2 IMAD.MOV.U32 R5, RZ, RZ, 0xa000 ;  /* 0x0000a000ff052424 */ /* 0x002fc800078e00ff */
[----:B------:R1:W-:Y:S02]  /*1b4d0*/  @P2 SYNCS.ARRIVE.TRANS64 RZ, [R6+URZ+0x37000], R5 ;  /* 0x0370000506ff29a7 */ /* 0x0003e4000800003f */
[----:B-1----:R-:W-:-:S04]  /*1b4e0*/  PRMT R5, R0, 0x9910, RZ ;  /* 0x0000991000057816 */ /* 0x002fc800000000ff */
[----:B------:R-:W-:-:S13]  /*1b4f0*/  ISETP.NE.AND P4, PT, R5, 0x2, PT ;  /* 0x000000020500780c */ /* 0x000fda0003f85270 */
[----:B------:R-:W-:Y:S05]  /*1b500*/  @P4 BRA `(.L_x_99) ;  /* 0x0000000000044947 */ /* 0x000fea0003800000 */
[----:B------:R-:W-:Y:S01]  /*1b510*/  BPT.TRAP 0x1 ;  /* 0x000000040000795c */ /* 0x000fe20000300000 */
.L_x_99:
[----:B------:R-:W-:Y:S05]  /*1b520*/  @P0 BRA `(.L_x_100) ;  /* 0x0000000000040947 */ /* 0x000fea0003800000 */
[----:B------:R-:W-:Y:S01]  /*1b530*/  BPT.TRAP 0x1 ;  /* 0x000000040000795c */ /* 0x000fe20000300000 */
.L_x_100:
[----:B------:R-:W-:Y:S01]  /*1b540*/  IMAD R7, R2, 0xa000, R7 ;  /* 0x0000a00002077824 */ /* 0x000fe200078e0207 */
[----:B------:R-:W-:Y:S01]  /*1b550*/  R2UR UR17, R6 ;  /* 0x00000000061172ca */ /* 0x000fe200000e0000 */
[----:B------:R-:W-:Y:S01]  /*1b560*/  ULDC.64 UR6, c[0x0][0x198] ;  /* 0x0000660000067ab9 */ /* 0x000fe20000000a00 */
[----:B------:R-:W-:Y:S01]  /*1b570*/  R2UR UR19, R8 ;  /* 0x00000000081372ca */ /* 0x000fe200000e0000 */
[----:B------:R-:W-:Y:S01]  /*1b580*/  UIADD3 UR6, UP0, UR6, 0x1f0, URZ ;  /* 0x000001f006067890 */ /* 0x000fe2000ff1e03f */
[----:B------:R-:W-:Y:S01]  /*1b590*/  R2UR UR24, R7 ;  /* 0x00000000071872ca */ /* 0x000fe200000e0000 */
[----:B------:R-:W-:Y:S01]  /*1b5a0*/  UMOV UR8, 0x0 ;  /* 0x0000000000087882 */ /* 0x000fe20000000000 */
[----:B------:R-:W-:Y:S01]  /*1b5b0*/  UMOV UR9, 0x10000000 ;  /* 0x1000000000097882 */ /* 0x000fe20000000000 */
[----:B------:R-:W-:Y:S01]  /*1b5c0*/  UIADD3.X UR7, URZ, UR7, URZ, UP0, !UPT ;  /* 0x000000073f077290 */ /* 0x000fe200087fe43f */
[----:B------:R-:W-:Y:S01]  /*1b5d0*/  VIADD R5, R2, 0x1 ;  /* 0x0000000102057836 */ /* 0x000fe20000000000 */
[----:B------:R-:W-:Y:S01]  /*1b5e0*/  UMOV UR18, URZ ;  /* 0x0000003f00127c82 */ /* 0x000fe20008000000 */
[----:B------:R-:W-:Y:S01]  /*1b5f0*/  UMOV UR50, 0x20 ;  /* 0x0000002000327882 */ /* 0x000fe20000000000 */
[----:B------:R-:W-:Y:S01]  /*1b600*/  UMOV UR52, UR20 ;  /* 0x0000001400347c82 */ /* 0x000fe20008000000 */
[----:B------:R-:W-:Y:S01]  /*1b610*/  UMOV UR53, UR21 ;  /* 0x0000001500357c82 */ /* 0x000fe20008000000 */
[----:B------:R-:W-:Y:S01]  /*1b620*/  UIADD3 UR17, UR17, 0x37000, URZ ;  /* 0x0003700011117890 */ /* 0x000fe2000fffe03f */
[----:B------:R-:W-:Y:S01]  /*1b630*/  ISETP.NE.AND P4, PT, R5, 0x5, PT ;  /* 0x000000050500780c */ /* 0x000fe20003f85270 */
[----:B------:R-:W-:-:S02]  /*1b640*/  USHF.L.U32 UR19, UR19, 0x8, URZ ;  /* 0x0000000813137899 */ /* 0x000fc4000800063f */
[----:B------:R-:W-:Y:S01]  /*1b650*/  UIADD3 UR16, UR24, 0x5000, URZ ;  /* 0x0000500018107890 */ /* 0x000fe2000fffe03f */
[----:B------:R-:W-:Y:S01]  /*1b660*/  SEL R2, RZ, 0x1, P4 ;  /* 0x00000001ff027807 */ /* 0x000fe20002000000 */
[----:B------:R-:W-:Y:S02]  /*1b670*/  UIADD3 UR48, UR24, 0x7000, URZ ;  /* 0x0000700018307890 */ /* 0x000fe4000fffe03f */
[----:B------:R-:W-:Y:S01]  /*1b680*/  UIADD3 UR40, UR24, 0x9000, URZ ;  /* 0x0000900018287890 */ /* 0x000fe2000fffe03f */
[----:B------:R-:W-:Y:S01]  /*1b690*/  LOP3.LUT R3, R3, R2, RZ, 0x3c, !PT ;  /* 0x0000000203037212 */ /* 0x000fe200078e3cff */
[----:B------:R-:W-:Y:S01]  /*1b6a0*/  UIADD3 UR32, UR24, 0xb000, URZ ;  /* 0x0000b00018207890 */ /* 0x000fe2000fffe03f */
[----:B------:R-:W-:Y:S01]  /*1b6b0*/  SEL R2, R5, RZ, P4 ;  /* 0x000000ff05027207 */ /* 0x000fe20002000000 */
        /* <DEDUP_REMOVED lines=24> */
.L_x_97:
[----:B------:R-:W-:Y:S05]  /*1b840*/  BSYNC B1 ;  /* 0x0000000000017941 */ /* 0x000fea0003800000 */
.L_x_96:
[----:B------:R-:W-:Y:S01]  /*1b850*/  ISETP.LT.OR P4, PT, R4, 0x4, !P3 ;  /* 0x000000040400780c */ /* 0x000fe20005f81670 */
[----:B------:R-:W-:-:S12]  /*1b860*/  BSSY B1, `(.L_x_101) ;  /* 0x000002d000017945 */ /* 0x000fd80003800000 */
[----:B------:R-:W-:Y:S05]  /*1b870*/  @P4 BRA `(.L_x_102) ;  /* 0x0000000000ac4947 */ /* 0x000fea0003800000 */
[----:B------:R-:W1:Y:S01]  /*1b880*/  S2R R6, SR_CgaCtaId ;  /* 0x0000000000067919 */ /* 0x000e620000008800 */
[----:B------:R-:W-:Y:S02]  /*1b890*/  MOV R5, 0x400 ;  /* 0x0000040000057802 */ /* 0x000fe40000000f00 */
[----:B------:R-:W-:Y:S02]  /*1b8a0*/  SHF.L.U32 R7, R3, 0x1f, RZ ;  /* 0x0000001f03077819 */ /* 0x000fe400000006ff */
[----:B-1----:R-:W-:-:S05]  /*1b8b0*/  LEA R5, R6, R5, 0x18 ;  /* 0x0000000506057211 */ /* 0x002fca00078ec0ff */
[----:B------:R-:W-:-:S04]  /*1b8c0*/  IMAD R6, R2, 0x8, R5 ;  /* 0x0000000802067824 */ /* 0x000fc800078e0205 */
[----:B------:R-:W1:Y:S02]  /*1b8d0*/  SYNCS.PHASECHK.TRANS64.TRYWAIT P4, [R6+URZ+0x37028], R7 ;  /* 0x03702807060075a7 */ /* 0x000e64000808017f */
[----:B-1----:R-:W-:Y:S05]  /*1b8e0*/  @!P4 BRA `(.L_x_103) ;  /* 0x0000000400e4c947 */ /* 0x002fea0003800000 */
.L_x_119:
[----:B-1----:R-:W-:-:S04]  /*1b8f0*/  @P1 IMAD.MOV.U32 R7, RZ, RZ, 0xa000 ;  /* 0x0000a000ff071424 */ /* 0x002fc800078e00ff */
[----:B------:R1:W-:Y:S02]  /*1b900*/  @P1 SYNCS.ARRIVE.TRANS64 RZ, [R6+URZ+0x37000], R7 ;  /* 0x0370000706ff19a7 */ /* 0x0003e4000800003f */
[----:B-1----:R-:W-:-:S04]  /*1b910*/  PRMT R7, R0, 0x9910, RZ ;  /* 0x0000991000077816 */ /* 0x002fc800000000ff */
[----:B------:R-:W-:-:S13]  /*1b920*/  ISETP.NE.AND P4, PT, R7, 0x2, PT ;  /* 0x000000020700780c */ /* 0x000fda0003f85270 */
[----:B------:R-:W-:Y:S05]  /*1b930*/  @P4 BRA `(.L_x_104) ;  /* 0x0000000000044947 */ /* 0x000fea0003800000 */
[----:B------:R-:W-:Y:S01]  /*1b940*/  BPT.TRAP 0x1 ;  /* 0x000000040000795c */ /* 0x000fe20000300000 */
.L_x_104:
[----:B------:R-:W-:Y:S05]  /*1b950*/  @P0 BRA `(.L_x_105) ;  /* 0x0000000000040947 */ /* 0x000fea0003800000 */
[----:B------:R-:W-:Y:S01]  /*1b960*/  BPT.TRAP 0x1 ;  /* 0x000000040000795c */ /* 0x000fe20000300000 */
.L_x_105:
[----:B------:R-:W-:Y:S01]  /*1b970*/  IMAD R5, R2, 0xa000, R5 ;  /* 0x0000a00002057824 */ /* 0x000fe200078e0205 */
[----:B------:R-:W-:Y:S01]  /*1b980*/  R2UR UR26, R8 ;  /* 0x00000000081a72ca */ /* 0x000fe200000e0000 */
[----:B------:R-:W-:Y:S01]  /*1b990*/  ULDC.64 UR6, c[0x0][0x198] ;  /* 0x0000660000067ab9 */ /* 0x000fe20000000a00 */
[----:B------:R-:W-:Y:S01]  /*1b9a0*/  R2UR UR25, R6 ;  /* 0x00000000061972ca */ /* 0x000fe200000e0000 */
[----:B------:R-:W-:Y:S01]  /*1b9b0*/  UIADD3 UR6, UP0, UR6, 0x2f0, URZ ;  /* 0x000002f006067890 */ /* 0x000fe2000ff1e03f */
[----:B------:R-:W-:Y:S01]  /*1b9c0*/  R2UR UR16, R5 ;  /* 0x00000000051072ca */ /* 0x000fe200000e0000 */
[----:B------:R-:W-:Y:S01]  /*1b9d0*/  UMOV UR27, URZ ;  /* 0x0000003f001b7c82 */ /* 0x000fe20008000000 */
[----:B------:R-:W-:Y:S01]  /*1b9e0*/  UMOV UR8, 0x0 ;  /* 0x0000000000087882 */ /* 0x000fe20000000000 */
[----:B------:R-:W-:Y:S01]  /*1b9f0*/  UIADD3.X UR7, URZ, UR7, URZ, UP0, !UPT ;  /* 0x000000073f077290 */ /* 0x000fe200087fe43f */
[----:B------:R-:W-:Y:S01]  /*1ba00*/  VIADD R2, R2, 0x1 ;  /* 0x0000000102027836 */ /* 0x000fe20000000000 */
[----:B------:R-:W-:Y:S01]  /*1ba10*/  UMOV UR9, 0x10000000 ;  /* 0x1000000000097882 */ /* 0x000fe20000000000 */
[----:B------:R-:W-:Y:S01]  /*1ba20*/  UMOV UR28, UR20 ;  /* 0x00000014001c7c82 */ /* 0x000fe20008000000 */
[----:B------:R-:W-:Y:S01]  /*1ba30*/  UMOV UR29, UR21 ;  /* 0x00000015001d7c82 */ /* 0x000fe20008000000 */
[----:B------:R-:W-:Y:S01]  /*1ba40*/  UMOV UR19, UR27 ;  /* 0x0000001b00137c82 */ /* 0x000fe20008000000 */
[----:B------:R-:W-:Y:S01]  /*1ba50*/  USHF.L.U32 UR26, UR26, 0x8, URZ ;  /* 0x000000081a1a7899 */ /* 0x000fe2000800063f */
[----:B------:R-:W-:Y:S01]  /*1ba60*/  ISETP.NE.AND P4, PT, R2, 0x5, PT ;  /* 0x000000050200780c */ /* 0x000fe20003f85270 */
[----:B------:R-:W-:Y:S01]  /*1ba70*/  UIADD3 UR25, UR25, 0x37000, URZ ;  /* 0x0003700019197890 */ /* 0x000fe2000fffe03f */
[----:B------:R-:W-:Y:S01]  /*1ba80*/  VIADD R8, R8, 0x1 ;  /* 0x0000000108087836 */ /* 0x000fe20000000000 */
[----:B------:R-:W-:Y:S01]  /*1ba90*/  UIADD3 UR24, UR16, 0x5000, URZ ;  /* 0x0000500010187890 */ /* 0x000fe2000fffe03f */
[----:B------:R-:W-:Y:S01]  /*1baa0*/  SEL R6, RZ, 0x1, P4 ;  /* 0x00000001ff067807 */ /* 0x000fe20002000000 */
[----:B------:R-:W-:Y:S01]  /*1bab0*/  UIADD3 UR18, UR26, 0x80, URZ ;  /* 0x000000801a127890 */ /* 0x000fe2000fffe03f */
[----:B------:R-:W-:Y:S01]  /*1bac0*/  SEL R2, R2, RZ, P4 ;  /* 0x000000ff02027207 */ /* 0x000fe20002000000 */
[----:B------:R-:W-:Y:S01]  /*1bad0*/  UIADD3 UR16, UR16, 0xa000, URZ ;  /* 0x0000a00010107890 */ /* 0x000fe2000fffe03f */
[----:B------:R-:W-:Y:S01]  /*1bae0*/  LOP3.LUT R3, R3, R6, RZ, 0x3c, !PT ;  /* 0x0000000603037212 */ /* 0x000fe200078e3cff */
[----:B------:R-:W-:-:S03]  /*1baf0*/  UMOV UR17, UR25 ;  /* 0x0000001900117c82 */ /* 0x000fc60008000000 */
[----:B------:R1:W-:Y:S04]  /*1bb00*/  UTMALDG.4D [UR24], [UR6], desc[UR8] ;  /* 0x00000818060075b4 */ /* 0x0003e80008019000 */
[----:B------:R1:W-:Y:S02]  /*1bb10*/  UTMALDG.4D [UR16], [UR6], desc[UR8] ;  /* 0x00000810060075b4 */ /* 0x0003e40008019000 */
[----:B-1----:R-:W-:Y:S01]  /*1bb20*/  NOP ;  /* 0x0000000000007918 */ /* 0x002fe20000000000 */
.L_x_102:
[----:B------:R-:W-:Y:S05]  /*1bb30*/  BSYNC B1 ;  /* 0x0000000000017941 */ /* 0x000fea0003800000 */
.L_x_101:
[C---:B------:R-:W-:Y:S01]  /*1bb40*/  ISETP.GT.AND P4, PT, R4.reuse, 0x4, PT ;  /* 0x000000040400780c */ /* 0x040fe20003f84270 */
[----:B------:R-:W-:-:S12]  /*1bb50*/  VIADD R4, R4, 0xfffffffe ;  /* 0xfffffffe04047836 */ /* 0x000fd80000000000 */
[----:B------:R-:W-:Y:S05]  /*1bb60*/  @P4 BRA `(.L_x_106) ;  /* 0xfffffff800304947 */ /* 0x000fea000383ffff */
[----:B------:R-:W-:Y:S05]  /*1bb70*/  BSYNC B0 ;  /* 0x0000000000007941 */ /* 0x000fea0003800000 */
.L_x_95:
[----:B------:R-:W-:Y:S05]  /*1bb80*/  EXIT ;  /* 0x000000000000794d */ /* 0x000fea0003800000 */
.L_x_15:
[----:B--2---:R-:W-:-:S04]  /*1bb90*/  IMAD.U32 R3, RZ, RZ, UR8 ;  /* 0x00000008ff037e24 */ /* 0x004fc8000f8e00ff */
[----:B------:R2:W3:Y:S03]  /*1bba0*/  SYNCS.PHASECHK.TRANS64.TRYWAIT P1, [R3+URZ+0x37050], R4 ;  /* 0x03705004030075a7 */ /* 0x0004e6000802017f */
[----:B---3--:R-:W-:Y:S05]  /*1bbb0*/  @!P1 NANOSLEEP.SYNCS 0x989680 ;  /* 0x009896800000995d */ /* 0x008fea0003900000 */
[----:B------:R-:W3:Y:S02]  /*1bbc0*/  @!P1 SYNCS.PHASECHK.TRANS64 P1, [R3+URZ+0x37050], R4 ;  /* 0x03705004030095a7 */ /* 0x000ee4000802007f */
[----:B---3--:R-:W-:Y:S05]  /*1bbd0*/  @!P1 BRA `(.L_x_15) ;  /* 0xfffffffc00ec9947 */ /* 0x008fea000383ffff */
[----:B------:R-:W-:Y:S05]  /*1bbe0*/  BRA `(.L_x_107) ;  /* 0xfffffe5000807947 */ /* 0x000fea000383ffff */
.L_x_17:
[----:B--2---:R-:W-:-:S04]  /*1bbf0*/  IMAD.U32 R3, RZ, RZ, UR36 ;  /* 0x00000024ff037e24 */ /* 0x004fc8000f8e00ff */
[----:B------:R2:W3:Y:S03]  /*1bc00*/  SYNCS.PHASECHK.TRANS64.TRYWAIT P1, [R3+URZ+0x37000], R4 ;  /* 0x03700004030075a7 */ /* 0x0004e6000802017f */
[----:B---3--:R-:W-:Y:S05]  /*1bc10*/  @!P1 NANOSLEEP.SYNCS 0x989680 ;  /* 0x009896800000995d */ /* 0x008fea0003900000 */
[----:B------:R-:W3:Y:S02]  /*1bc20*/  @!P1 SYNCS.PHASECHK.TRANS64 P1, [R3+URZ+0x37000], R4 ;  /* 0x03700004030095a7 */ /* 0x000ee4000802007f */
[----:B---3--:R-:W-:Y:S05]  /*1bc30*/  @!P1 BRA `(.L_x_17) ;  /* 0xfffffffc00ec9947 */ /* 0x008fea000383ffff */
[----:B------:R-:W-:Y:S05]  /*1bc40*/  BRA `(.L_x_108) ;  /* 0xfffffe5000887947 */ /* 0x000fea000383ffff */
.L_x_18:
[----:B--2---:R-:W-:-:S04]  /*1bc50*/  IMAD.U32 R3, RZ, RZ, UR5 ;  /* 0x00000005ff037e24 */ /* 0x004fc8000f8e00ff */
[----:B------:R2:W3:Y:S03]  /*1bc60*/  SYNCS.PHASECHK.TRANS64.TRYWAIT P1, [R3+URZ+-0x8], R2 ;  /* 0xfffff802030075a7 */ /* 0x0004e6000802017f */
[----:B---3--:R-:W-:Y:S05]  /*1bc70*/  @!P1 NANOSLEEP.SYNCS 0x989680 ;  /* 0x009896800000995d */ /* 0x008fea0003900000 */
[----:B------:R-:W3:Y:S02]  /*1bc80*/  @!P1 SYNCS.PHASECHK.TRANS64 P1, [R3+URZ+-0x8], R2 ;  /* 0xfffff802030095a7 */ /* 0x000ee4000802007f */
[----:B---3--:R-:W-:Y:S05]  /*1bc90*/  @!P1 BRA `(.L_x_18) ;  /* 0xfffffffc00ec9947 */ /* 0x008fea000383ffff */
[----:B------:R-:W-:Y:S05]  /*1bca0*/  BRA `(.L_x_109) ;  /* 0xfffffe5000847947 */ /* 0x000fea000383ffff */
.L_x_20:
[----:B-1----:R-:W-:-:S04]  /*1bcb0*/  IMAD.U32 R13, RZ, RZ, UR36 ;  /* 0x00000024ff0d7e24 */ /* 0x002fc8000f8e00ff */
[----:B------:R1:W2:Y:S03]  /*1bcc0*/  SYNCS.PHASECHK.TRANS64.TRYWAIT P2, [R13+URZ+0x37008], R4 ;  /* 0x037008040d0075a7 */ /* 0x0002a6000804017f */
[----:B--2---:R-:W-:Y:S05]  /*1bcd0*/  @!P2 NANOSLEEP.SYNCS 0x989680 ;  /* 0x009896800000a95d */ /* 0x004fea0003900000 */
[----:B------:R-:W2:Y:S02]  /*1bce0*/  @!P2 SYNCS.PHASECHK.TRANS64 P2, [R13+URZ+0x37008], R4 ;  /* 0x037008040d00a5a7 */ /* 0x000ea4000804007f */
[----:B--2---:R-:W-:Y:S05]  /*1bcf0*/  @!P2 BRA `(.L_x_20) ;  /* 0xfffffffc00eca947 */ /* 0x004fea000383ffff */
[----:B------:R-:W-:Y:S05]  /*1bd00*/  BRA `(.L_x_110) ;  /* 0xfffffec800307947 */ /* 0x000fea000383ffff */
.L_x_25:
[----:B-1----:R-:W-:-:S04]  /*1bd10*/  IMAD.U32 R8, RZ, RZ, UR10 ;  /* 0x0000000aff087e24 */ /* 0x002fc8000f8e00ff */
[----:B------:R1:W2:Y:S03]  /*1bd20*/  SYNCS.PHASECHK.TRANS64.TRYWAIT P3, [R8+URZ+0x37000], R7 ;  /* 0x03700007080075a7 */ /* 0x0002a6000806017f */
[----:B--2---:R-:W-:Y:S05]  /*1bd30*/  @!P3 NANOSLEEP.SYNCS 0x989680 ;  /* 0x009896800000b95d */ /* 0x004fea0003900000 */
[----:B------:R-:W2:Y:S02]  /*1bd40*/  @!P3 SYNCS.PHASECHK.TRANS64 P3, [R8+URZ+0x37000], R7 ;  /* 0x037000070800b5a7 */ /* 0x000ea4000806007f */
[----:B--2---:R-:W-:Y:S05]  /*1bd50*/  @!P3 BRA `(.L_x_25) ;  /* 0xfffffffc00ecb947 */ /* 0x004fea000383ffff */
[----:B------:R-:W-:Y:S05]  /*1bd60*/  BRA `(.L_x_111) ;  /* 0xfffffed400b87947 */ /* 0x000fea000383ffff */
.L_x_29:
[----:B-1----:R-:W-:-:S04]  /*1bd70*/  IMAD.U32 R14, RZ, RZ, UR10 ;  /* 0x0000000aff0e7e24 */ /* 0x002fc8000f8e00ff */
[----:B------:R1:W2:Y:S03]  /*1bd80*/  SYNCS.PHASECHK.TRANS64.TRYWAIT P3, [R14+URZ+0x37000], R51 ;  /* 0x037000330e0075a7 */ /* 0x0002a6000806017f */
[----:B--2---:R-:W-:Y:S05]  /*1bd90*/  @!P3 NANOSLEEP.SYNCS 0x989680 ;  /* 0x009896800000b95d */ /* 0x004fea0003900000 */
[----:B------:R-:W2:Y:S02]  /*1bda0*/  @!P3 SYNCS.PHASECHK.TRANS64 P3, [R14+URZ+0x37000], R51 ;  /* 0x037000330e00b5a7 */ /* 0x000ea4000806007f */
[----:B--2---:R-:W-:Y:S05]  /*1bdb0*/  @!P3 BRA `(.L_x_29) ;  /* 0xfffffffc00ecb947 */ /* 0x004fea000383ffff */
[----:B------:R-:W-:Y:S05]  /*1bdc0*/  BRA `(.L_x_28) ;  /* 0xffffff34008c7947 */ /* 0x000fea000383ffff */
.L_x_37:
[----:B--2---:R-:W-:-:S04]  /*1bdd0*/  IMAD.U32 R13, RZ, RZ, UR10 ;  /* 0x0000000aff0d7e24 */ /* 0x004fc8000f8e00ff */
[----:B------:R2:W3:Y:S03]  /*1bde0*/  SYNCS.PHASECHK.TRANS64.TRYWAIT P3, [R13+URZ+0x37000], R12 ;  /* 0x0370000c0d0075a7 */ /* 0x0004e6000806017f */
[----:B---3--:R-:W-:Y:S05]  /*1bdf0*/  @!P3 NANOSLEEP.SYNCS 0x989680 ;  /* 0x009896800000b95d */ /* 0x008fea0003900000 */
[----:B------:R-:W3:Y:S02]  /*1be00*/  @!P3 SYNCS.PHASECHK.TRANS64 P3, [R13+URZ+0x37000], R12 ;  /* 0x0370000c0d00b5a7 */ /* 0x000ee4000806007f */
[----:B---3--:R-:W-:Y:S05]  /*1be10*/  @!P3 BRA `(.L_x_37) ;  /* 0xfffffffc00ecb947 */ /* 0x008fea000383ffff */
[----:B------:R-:W-:Y:S05]  /*1be20*/  BRA `(.L_x_112) ;  /* 0xffffff4400487947 */ /* 0x000fea000383ffff */
.L_x_41:
[----:B-1----:R-:W-:-:S04]  /*1be30*/  IMAD.U32 R10, RZ, RZ, UR10 ;  /* 0x0000000aff0a7e24 */ /* 0x002fc8000f8e00ff */
[----:B------:R1:W2:Y:S03]  /*1be40*/  SYNCS.PHASECHK.TRANS64.TRYWAIT P3, [R10+URZ+0x37000], R11 ;  /* 0x0370000b0a0075a7 */ /* 0x0002a6000806017f */
[----:B--2---:R-:W-:Y:S05]  /*1be50*/  @!P3 NANOSLEEP.SYNCS 0x989680 ;  /* 0x009896800000b95d */ /* 0x004fea0003900000 */
[----:B------:R-:W2:Y:S02]  /*1be60*/  @!P3 SYNCS.PHASECHK.TRANS64 P3, [R10+URZ+0x37000], R11 ;  /* 0x0370000b0a00b5a7 */ /* 0x000ea4000806007f */
[----:B--2---:R-:W-:Y:S05]  /*1be70*/  @!P3 BRA `(.L_x_41) ;  /* 0xfffffffc00ecb947 */ /* 0x004fea000383ffff */
[----:B------:R-:W-:Y:S05]  /*1be80*/  BRA `(.L_x_40) ;  /* 0xffffffb000a07947 */ /* 0x000fea000383ffff */
.L_x_57:
[----:B--2---:R-:W-:-:S04]  /*1be90*/  IMAD.U32 R3, RZ, RZ, UR4 ;  /* 0x00000004ff037e24 */ /* 0x004fc8000f8e00ff */
[----:B------:R2:W3:Y:S03]  /*1bea0*/  SYNCS.PHASECHK.TRANS64.TRYWAIT P0, [R3+URZ+0x8], R0 ;  /* 0x00000800030075a7 */ /* 0x0004e6000800017f */
[----:B---3--:R-:W-:Y:S05]  /*1beb0*/  @!P0 NANOSLEEP.SYNCS 0x989680 ;  /* 0x009896800000895d */ /* 0x008fea0003900000 */
[----:B------:R-:W3:Y:S02]  /*1bec0*/  @!P0 SYNCS.PHASECHK.TRANS64 P0, [R3+URZ+0x8], R0 ;  /* 0x00000800030085a7 */ /* 0x000ee4000800007f */
[----:B---3--:R-:W-:Y:S05]  /*1bed0*/  @!P0 BRA `(.L_x_57) ;  /* 0xfffffffc00ec8947 */ /* 0x008fea000383ffff */
[----:B------:R-:W-:Y:S05]  /*1bee0*/  BRA `(.L_x_113) ;  /* 0xffffffc800e87947 */ /* 0x000fea000383ffff */
.L_x_77:
[----:B--2---:R2:W4:Y:S02]  /*1bef0*/  SYNCS.PHASECHK.TRANS64.TRYWAIT P0, [R4+URZ+0x37060], R3 ;  /* 0x03706003040075a7 */ /* 0x004524000800017f */
[----:B----4-:R-:W-:Y:S05]  /*1bf00*/  @!P0 NANOSLEEP.SYNCS 0x989680 ;  /* 0x009896800000895d */ /* 0x010fea0003900000 */
[----:B------:R-:W4:Y:S02]  /*1bf10*/  @!P0 SYNCS.PHASECHK.TRANS64 P0, [R4+URZ+0x37060], R3 ;  /* 0x03706003040085a7 */ /* 0x000f24000800007f */
[----:B----4-:R-:W-:Y:S05]  /*1bf20*/  @!P0 BRA `(.L_x_77) ;  /* 0xfffffffc00f08947 */ /* 0x010fea000383ffff */
[----:B------:R-:W-:Y:S05]  /*1bf30*/  BRA `(.L_x_114) ;  /* 0xffffffe4006c7947 */ /* 0x000fea000383ffff */
.L_x_82:
[----:B-1----:R1:W2:Y:S02]  /*1bf40*/  SYNCS.PHASECHK.TRANS64.TRYWAIT P0, [R5+URZ+0x37028], R2 ;  /* 0x03702802050075a7 */ /* 0x0022a4000800017f */
[----:B--2---:R-:W-:Y:S05]  /*1bf50*/  @!P0 NANOSLEEP.SYNCS 0x989680 ;  /* 0x009896800000895d */ /* 0x004fea0003900000 */
[----:B------:R-:W2:Y:S02]  /*1bf60*/  @!P0 SYNCS.PHASECHK.TRANS64 P0, [R5+URZ+0x37028], R2 ;  /* 0x03702802050085a7 */ /* 0x000ea4000800007f */
[----:B--2---:R-:W-:Y:S05]  /*1bf70*/  @!P0 BRA `(.L_x_82) ;  /* 0xfffffffc00f08947 */ /* 0x004fea000383ffff */
[----:B------:R-:W-:Y:S05]  /*1bf80*/  BRA `(.L_x_115) ;  /* 0xffffffe800587947 */ /* 0x000fea000383ffff */
.L_x_87:
[----:B-1----:R1:W2:Y:S02]  /*1bf90*/  SYNCS.PHASECHK.TRANS64.TRYWAIT P0, [R5+URZ+0x37060], R6 ;  /* 0x03706006050075a7 */ /* 0x0022a4000800017f */
[----:B--2---:R-:W-:Y:S05]  /*1bfa0*/  @!P0 NANOSLEEP.SYNCS 0x989680 ;  /* 0x009896800000895d */ /* 0x004fea0003900000 */
[----:B------:R-:W2:Y:S02]  /*1bfb0*/  @!P0 SYNCS.PHASECHK.TRANS64 P0, [R5+URZ+0x37060], R6 ;  /* 0x03706006050085a7 */ /* 0x000ea4000800007f */
[----:B--2---:R-:W-:Y:S05]  /*1bfc0*/  @!P0 BRA `(.L_x_87) ;  /* 0xfffffffc00f08947 */ /* 0x004fea000383ffff */
[----:B------:R-:W-:Y:S05]  /*1bfd0*/  BRA `(.L_x_116) ;  /* 0xffffffec00447947 */ /* 0x000fea000383ffff */
.L_x_92:
[----:B-1----:R1:W2:Y:S02]  /*1bfe0*/  SYNCS.PHASECHK.TRANS64.TRYWAIT P0, [R4+URZ+0x37028], R7 ;  /* 0x03702807040075a7 */ /* 0x0022a4000800017f */
[----:B--2---:R-:W-:Y:S05]  /*1bff0*/  @!P0 NANOSLEEP.SYNCS 0x989680 ;  /* 0x009896800000895d */ /* 0x004fea0003900000 */
[----:B------:R-:W2:Y:S02]  /*1c000*/  @!P0 SYNCS.PHASECHK.TRANS64 P0, [R4+URZ+0x37028], R7 ;  /* 0x03702807040085a7 */ /* 0x000ea4000800007f */
[----:B--2---:R-:W-:Y:S05]  /*1c010*/  @!P0 BRA `(.L_x_92) ;  /* 0xfffffffc00f08947 */ /* 0x004fea000383ffff */
[----:B------:R-:W-:Y:S05]  /*1c020*/  BRA `(.L_x_117) ;  /* 0xfffffff0003c7947 */ /* 0x000fea000383ffff */
.L_x_98:
[----:B-1----:R1:W2:Y:S02]  /*1c030*/  SYNCS.PHASECHK.TRANS64.TRYWAIT P4, [R6+URZ+0x37028], R5 ;  /* 0x03702805060075a7 */ /* 0x0022a4000808017f */
[----:B--2---:R-:W-:Y:S05]  /*1c040*/  @!P4 NANOSLEEP.SYNCS 0x989680 ;  /* 0x009896800000c95d */ /* 0x004fea0003900000 */
[----:B------:R-:W2:Y:S02]  /*1c050*/  @!P4 SYNCS.PHASECHK.TRANS64 P4, [R6+URZ+0x37028], R5 ;  /* 0x037028050600c5a7 */ /* 0x000ea4000808007f */
[----:B--2---:R-:W-:Y:S05]  /*1c060*/  @!P4 BRA `(.L_x_98) ;  /* 0xfffffffc00f0c947 */ /* 0x004fea000383ffff */
[----:B------:R-:W-:Y:S05]  /*1c070*/  BRA `(.L_x_118) ;  /* 0xfffffff400107947 */ /* 0x000fea000383ffff */
.L_x_103:
[----:B-1----:R1:W2:Y:S02]  /*1c080*/  SYNCS.PHASECHK.TRANS64.TRYWAIT P4, [R6+URZ+0x37028], R7 ;  /* 0x03702807060075a7 */ /* 0x0022a4000808017f */
[----:B--2---:R-:W-:Y:S05]  /*1c090*/  @!P4 NANOSLEEP.SYNCS 0x989680 ;  /* 0x009896800000c95d */ /* 0x004fea0003900000 */
[----:B------:R-:W2:Y:S02]  /*1c0a0*/  @!P4 SYNCS.PHASECHK.TRANS64 P4, [R6+URZ+0x37028], R7 ;  /* 0x037028070600c5a7 */ /* 0x000ea4000808007f */
[----:B--2---:R-:W-:Y:S05]  /*1c0b0*/  @!P4 BRA `(.L_x_103) ;  /* 0xfffffffc00f0c947 */ /* 0x004fea000383ffff */
[----:B------:R-:W-:Y:S05]  /*1c0c0*/  BRA `(.L_x_119) ;  /* 0xfffffff800087947 */ /* 0x000fea000383ffff */
        .weak           $__internal_0_$__cuda_sm20_rcp_rn_f32_slowpath
        .type           $__internal_0_$__cuda_sm20_rcp_rn_f32_slowpath,@function
        .size           $__internal_0_$__cuda_sm20_rcp_rn_f32_slowpath,(.L_x_125 - $__internal_0_$__cuda_sm20_rcp_rn_f32_slowpath)
$__internal_0_$__cuda_sm20_rcp_rn_f32_slowpath:
[----:B------:R-:W-:Y:S01]  /*1c0d0*/  IMAD.SHL.U32 R0, R2, 0x2, RZ ;  /* 0x0000000202007824 */ /* 0x000fe200078e00ff */
[----:B------:R-:W-:Y:S04]  /*1c0e0*/  BSSY B2, `(.L_x_120) ;  /* 0x0000030000027945 */ /* 0x000fe80003800000 */
[----:B------:R-:W-:-:S04]  /*1c0f0*/  SHF.R.U32.HI R17, RZ, 0x18, R0 ;  /* 0x00000018ff117819 */ /* 0x000fc80000011600 */
[----:B------:R-:W-:-:S13]  /*1c100*/  ISETP.NE.U32.AND P0, PT, R17, RZ, PT ;  /* 0x000000ff1100720c */ /* 0x000fda0003f05070 */
[----:B------:R-:W-:Y:S05]  /*1c110*/  @P0 BRA `(.L_x_121) ;  /* 0x0000000000280947 */ /* 0x000fea0003800000 */
[----:B------:R-:W-:-:S05]  /*1c120*/  IMAD.SHL.U32 R0, R2, 0x2, RZ ;  /* 0x0000000202007824 */ /* 0x000fca00078e00ff */
[----:B------:R-:W-:-:S13]  /*1c130*/  ISETP.NE.AND P0, PT, R0, RZ, PT ;  /* 0x000000ff0000720c */ /* 0x000fda0003f05270 */
[----:B------:R-:W-:Y:S01]  /*1c140*/  @P0 FFMA R8, R2, 1.84467440737095516160e+19, RZ ;  /* 0x5f80000002080823 */ /* 0x000fe200000000ff */
[----:B------:R-:W-:Y:S08]  /*1c150*/  @!P0 MUFU.RCP R3, R2 ;  /* 0x0000000200038308 */ /* 0x000ff00000001000 */
[----:B------:R-:W1:Y:S02]  /*1c160*/  @P0 MUFU.RCP R11, R8 ;  /* 0x00000008000b0308 */ /* 0x000e640000001000 */
[----:B-1----:R-:W-:-:S04]  /*1c170*/  @P0 FFMA R0, R8, R11, -1 ;  /* 0xbf80000008000423 */ /* 0x002fc8000000000b */
[----:B------:R-:W-:-:S04]  /*1c180*/  @P0 FADD.FTZ R0, -R0, -RZ ;  /* 0x800000ff00000221 */ /* 0x000fc80000010100 */
[----:B------:R-:W-:-:S04]  /*1c190*/  @P0 FFMA R0, R11, R0, R11 ;  /* 0x000000000b000223 */ /* 0x000fc8000000000b */
[----:B------:R-:W-:Y:S01]  /*1c1a0*/  @P0 FFMA R3, R0, 1.84467440737095516160e+19, RZ ;  /* 0x5f80000000030823 */ /* 0x000fe200000000ff */
[----:B------:R-:W-:Y:S06]  /*1c1b0*/  BRA `(.L_x_122) ;  /* 0x0000000000887947 */ /* 0x000fec0003800000 */
.L_x_121:
[----:B------:R-:W-:-:S05]  /*1c1c0*/  VIADD R19, R17, 0xffffff03 ;  /* 0xffffff0311137836 */ /* 0x000fca0000000000 */
[----:B------:R-:W-:-:S13]  /*1c1d0*/  ISETP.GT.U32.AND P0, PT, R19, 0x1, PT ;  /* 0x000000011300780c */ /* 0x000fda0003f04070 */
[----:B------:R-:W-:Y:S05]  /*1c1e0*/  @P0 BRA `(.L_x_123) ;  /* 0x0000000000780947 */ /* 0x000fea0003800000 */
[----:B------:R-:W-:Y:S01]  /*1c1f0*/  LOP3.LUT R0, R2, 0x7fffff, RZ, 0xc0, !PT ;  /* 0x007fffff02007812 */ /* 0x000fe200078ec0ff */
[----:B------:R-:W-:-:S03]  /*1c200*/  IMAD.MOV.U32 R14, RZ, RZ, 0x3 ;  /* 0x00000003ff0e7424 */ /* 0x000fc600078e00ff */
[----:B------:R-:W-:Y:S02]  /*1c210*/  LOP3.LUT R0, R0, 0x3f800000, RZ, 0xfc, !PT ;  /* 0x3f80000000007812 */ /* 0x000fe400078efcff */
[----:B------:R-:W-:Y:S02]  /*1c220*/  SHF.L.U32 R14, R14, R19, RZ ;  /* 0x000000130e0e7219 */ /* 0x000fe400000006ff */
[----:B------:R-:W1:Y:S02]  /*1c230*/  MUFU.RCP R3, R0 ;  /* 0x0000000000037308 */ /* 0x000e640000001000 */
[----:B-1----:R-:W-:-:S04]  /*1c240*/  FFMA R8, R0, R3, -1 ;  /* 0xbf80000000087423 */ /* 0x002fc80000000003 */
[----:B------:R-:W-:-:S04]  /*1c250*/  FADD.FTZ R8, -R8, -RZ ;  /* 0x800000ff08087221 */ /* 0x000fc80000010100 */
[CCC-:B------:R-:W-:Y:S01]  /*1c260*/  FFMA.RM R10, R3.reuse, R8.reuse, R3.reuse ;  /* 0x00000008030a7223 */ /* 0x1c0fe20000004003 */
[----:B------:R-:W-:-:S04]  /*1c270*/  FFMA.RP R11, R3, R8, R3 ;  /* 0x00000008030b7223 */ /* 0x000fc80000008003 */
[C---:B------:R-:W-:Y:S02]  /*1c280*/  LOP3.LUT R3, R10.reuse, 0x7fffff, RZ, 0xc0, !PT ;  /* 0x007fffff0a037812 */ /* 0x040fe400078ec0ff */
[----:B------:R-:W-:Y:S02]  /*1c290*/  FSETP.NEU.FTZ.AND P0, PT, R10, R11, PT ;  /* 0x0000000b0a00720b */ /* 0x000fe40003f1d000 */
[----:B------:R-:W-:Y:S02]  /*1c2a0*/  LOP3.LUT R3, R3, 0x800000, RZ, 0xfc, !PT ;  /* 0x0080000003037812 */ /* 0x000fe400078efcff */
[----:B------:R-:W-:Y:S02]  /*1c2b0*/  SEL R8, RZ, 0xffffffff, !P0 ;  /* 0xffffffffff087807 */ /* 0x000fe40004000000 */
[----:B------:R-:W-:-:S03]  /*1c2c0*/  LOP3.LUT R14, R14, R3, RZ, 0xc0, !PT ;  /* 0x000000030e0e7212 */ /* 0x000fc600078ec0ff */
[----:B------:R-:W-:Y:S01]  /*1c2d0*/  IMAD.MOV R8, RZ, RZ, -R8 ;  /* 0x000000ffff087224 */ /* 0x000fe200078e0a08 */
[----:B------:R-:W-:-:S04]  /*1c2e0*/  SHF.R.U32.HI R14, RZ, R19, R14 ;  /* 0x00000013ff0e7219 */ /* 0x000fc8000001160e */
[----:B------:R-:W-:Y:S02]  /*1c2f0*/  LOP3.LUT P1, RZ, R8, R19, R3, 0xf8, !PT ;  /* 0x0000001308ff7212 */ /* 0x000fe4000782f803 */
[C---:B------:R-:W-:Y:S02]  /*1c300*/  LOP3.LUT P0, RZ, R14.reuse, 0x1, RZ, 0xc0, !PT ;  /* 0x000000010eff7812 */ /* 0x040fe4000780c0ff */
[----:B------:R-:W-:-:S04]  /*1c310*/  LOP3.LUT P2, RZ, R14, 0x2, RZ, 0xc0, !PT ;  /* 0x000000020eff7812 */ /* 0x000fc8000784c0ff */
[----:B------:R-:W-:Y:S02]  /*1c320*/  PLOP3.LUT P0, PT, P0, P1, P2, 0xe0, 0x0 ;  /* 0x000000000000781c */ /* 0x000fe40000703c20 */
[----:B------:R-:W-:Y:S02]  /*1c330*/  LOP3.LUT P1, RZ, R2, 0x7fffff, RZ, 0xc0, !PT ;  /* 0x007fffff02ff7812 */ /* 0x000fe4000782c0ff */
[----:B------:R-:W-:-:S05]  /*1c340*/  SEL R0, RZ, 0x1, !P0 ;  /* 0x00000001ff007807 */ /* 0x000fca0004000000 */
[----:B------:R-:W-:-:S05]  /*1c350*/  IMAD.MOV R0, RZ, RZ, -R0 ;  /* 0x000000ffff007224 */ /* 0x000fca00078e0a00 */
[----:B------:R-:W-:Y:S01]  /*1c360*/  ISETP.GE.AND P0, PT, R0, RZ, PT ;  /* 0x000000ff0000720c */ /* 0x000fe20003f06270 */
[----:B------:R-:W-:-:S05]  /*1c370*/  VIADD R0, R17, 0xffffff04 ;  /* 0xffffff0411007836 */ /* 0x000fca0000000000 */
[----:B------:R-:W-:-:S07]  /*1c380*/  SHF.R.U32.HI R3, RZ, R0, R3 ;  /* 0x00000000ff037219 */ /* 0x000fce0000011603 */
[----:B------:R-:W-:-:S04]  /*1c390*/  @!P0 VIADD R3, R3, 0x1 ;  /* 0x0000000103038836 */ /* 0x000fc80000000000 */
[----:B------:R-:W-:-:S05]  /*1c3a0*/  @!P1 IMAD.SHL.U32 R3, R3, 0x2, RZ ;  /* 0x0000000203039824 */ /* 0x000fca00078e00ff */
[----:B------:R-:W-:Y:S01]  /*1c3b0*/  LOP3.LUT R3, R3, 0x80000000, R2, 0xf8, !PT ;  /* 0x8000000003037812 */ /* 0x000fe200078ef802 */
[----:B------:R-:W-:Y:S06]  /*1c3c0*/  BRA `(.L_x_122) ;  /* 0x0000000000047947 */ /* 0x000fec0003800000 */
.L_x_123:
[----:B------:R1:W2:Y:S02]  /*1c3d0*/  MUFU.RCP R3, R2 ;  /* 0x0000000200037308 */ /* 0x0002a40000001000 */
.L_x_122:
[----:B------:R-:W-:Y:S05]  /*1c3e0*/  BSYNC B2 ;  /* 0x0000000000027941 */ /* 0x000fea0003800000 */
.L_x_120:
[----:B--2---:R-:W-:Y:S02]  /*1c3f0*/  IMAD.MOV.U32 R8, RZ, RZ, R3 ;  /* 0x000000ffff087224 */ /* 0x004fe400078e0003 */
[----:B-1----:R-:W-:Y:S02]  /*1c400*/  IMAD.MOV.U32 R2, RZ, RZ, R13 ;  /* 0x000000ffff027224 */ /* 0x002fe400078e000d */
[----:B------:R-:W-:-:S04]  /*1c410*/  IMAD.MOV.U32 R3, RZ, RZ, 0x0 ;  /* 0x00000000ff037424 */ /* 0x000fc800078e00ff */
[----:B------:R-:W-:Y:S05]  /*1c420*/  RET.REL.NODEC R2 `(_ZN7cutlass13device_kernelINS_4fmha6kernel28FmhaKernelTmaWarpSpecializedINS1_10collective30FmhaMainloopTmaWarpSpecializedINS_12float_e4m3_tEffN4cute5tupleIJNS7_1CILi128EEENS9_ILi256EEENS9_ILi160EEEEEENS8_IJiNS9_ILi1EEENS8_IJiiEEEEEESG_NS8_IJSE_iSF_EEENS4_14ResidualFusionEJEEENS4_15FmhaFwdEpilogueIS6_fNS8_IJNS9_ILi64EEESC_SB_EEEEENS2_23IndividualTileSchedulerEJEEEEEvNT_6ParamsE) ;  /* 0xfffffe3802f47950 */ /* 0x000fea0003c3ffff */
.L_x_124:
[----:B------:R-:W-:-:S00]  /*1c430*/  BRA `(.L_x_124) ;  /* 0xfffffffc00fc7947 */ /* 0x000fc0000383ffff */
[----:B------:R-:W-:-:S00]  /*1c440*/  NOP ;  /* 0x0000000000007918 */ /* 0x000fc00000000000 */
        /* <DEDUP_REMOVED lines=11> */
.L_x_125:


//--------------------- .nv.global.init           --------------------------
	.section	.nv.global.init,"aw",@progbits
.nv.global.init:
	.type		$str$24,@object
	.size		$str$24,($str$25 - $str$24)
$str$24:
        /*0000*/ 	.byte	0x28, 0x61, 0x64, 0x64, 0x72, 0x65, 0x73, 0x73, 0x20, 0x26, 0x20, 0x6d, 0x61, 0x73, 0x6b, 0x29
        /*0010*/ 	.byte	0x20, 0x3d, 0x3d, 0x20, 0x30, 0x00
	.type		$str$25,@object
	.size		$str$25,(__unnamed_1 - $str$25)
$str$25:
        /*0016*/ 	.byte	0x2f, 0x74, 0x6d, 0x70, 0x2f, 0x63, 0x75, 0x74, 0x6c, 0x61, 0x73, 0x73, 0x5f, 0x73, 0x77, 0x65
        /*0026*/ 	.byte	0x65, 0x70, 0x5f, 0x73, 0x72, 0x63, 0x2f, 0x69, 0x6e, 0x63, 0x6c, 0x75, 0x64, 0x65, 0x2f, 0x63
        /*0036*/ 	.byte	0x75, 0x74, 0x65, 0x2f, 0x70, 0x6f, 0x69, 0x6e, 0x74, 0x65, 0x72, 0x5f, 0x66, 0x6c, 0x61, 0x67
        /*0046*/ 	.byte	0x67, 0x65, 0x64, 0x2e, 0x68, 0x70, 0x70, 0x00
	.type		__unnamed_1,@object
	.size		__unnamed_1,(__unnamed_2 - __unnamed_1)
__unnamed_1:
        /*004e*/ 	.byte	0x61, 0x75, 0x74, 0x6f, 0x20, 0x63, 0x75, 0x74, 0x65, 0x3a, 0x3a, 0x61, 0x73, 0x5f, 0x70, 0x6f
        /* <DEDUP_REMOVED lines=27> */
        /*020e*/ 	.byte	0x43, 0x3c, 0x32, 0x30, 0x34, 0x38, 0x3e, 0x3e, 0x3e, 0x3e, 0x3e, 0x5d, 0x00
	.type		__unnamed_2,@object
	.size		__unnamed_2,(.L_1 - __unnamed_2)
__unnamed_2:
        /* <DEDUP_REMOVED lines=29> */
.L_1:


//--------------------- .nv.shared._ZN7cutlass13device_kernelINS_4fmha6kernel28FmhaKernelTmaWarpSpecializedINS1_10collective30FmhaMainloopTmaWarpSpecializedINS_12float_e4m3_tEffN4cute5tupleIJNS7_1CILi128EEENS9_ILi256EEENS9_ILi160EEEEEENS8_IJiNS9_ILi1EEENS8_IJiiEEEEEESG_NS8_IJSE_iSF_EEENS4_14ResidualFusionEJEEENS4_15FmhaFwdEpilogueIS6_fNS8_IJNS9_ILi64EEESC_SB_EEEEENS2_23IndividualTileSchedulerEJEEEEEvNT_6ParamsE --------------------------
	.section	.nv.shared._ZN7cutlass13device_kernelINS_4fmha6kernel28FmhaKernelTmaWarpSpecializedINS1_10collective30FmhaMainloopTmaWarpSpecializedINS_12float_e4m3_tEffN4cute5tupleIJNS7_1CILi128EEENS9_ILi256EEENS9_ILi160EEEEEENS8_IJiNS9_ILi1EEENS8_IJiiEEEEEESG_NS8_IJSE_iSF_EEENS4_14ResidualFusionEJEEENS4_15FmhaFwdEpilogueIS6_fNS8_IJNS9_ILi64EEESC_SB_EEEEENS2_23IndividualTileSchedulerEJEEEEEvNT_6ParamsE,"aw",@nobits
	.sectionflags	@""
	.align	16
	.zero		1024


//--------------------- .nv.shared.reserved.0     --------------------------
	.section	.nv.shared.reserved.0,"aw",@nobits
	.weak		__nv_reservedSMEM_offset_0_alias
	.size		__nv_reservedSMEM_offset_0_alias, 0, 0
	.other		__nv_reservedSMEM_offset_0_alias,@"STO_CUDA_RESERVED_SHARED STV_DEFAULT"
__nv_reservedSMEM_offset_0_alias:
	.zero		0


//--------------------- .nv.global                --------------------------
	.section	.nv.global,"aw",@nobits
.nv.global:
	.type		_ZN39_INTERNAL_c4f5d7da_4_k_cu_c9d8da6b_31224cute1_E,@object
	.size		_ZN39_INTERNAL_c4f5d7da_4_k_cu_c9d8da6b_31224cute1_E,(_ZN39_INTERNAL_c4f5d7da_4_k_cu_c9d8da6b_31224cuda3std3__45__cpo6cbeginE - _ZN39_INTERNAL_c4f5d7da_4_k_cu_c9d8da6b_31224cute1_E)
_ZN39_INTERNAL_c4f5d7da_4_k_cu_c9d8da6b_31224cute1_E:
	.zero		1
	.type		_ZN39_INTERNAL_c4f5d7da_4_k_cu_c9d8da6b_31224cuda3std3__45__cpo6cbeginE,@object
	.size		_ZN39_INTERNAL_c4f5d7da_4_k_cu_c9d8da6b_31224cuda3std3__45__cpo6cbeginE,(_ZN39_INTERNAL_c4f5d7da_4_k_cu_c9d8da6b_31224cuda3std3__48in_placeE - _ZN39_INTERNAL_c4f5d7da_4_k_cu_c9d8da6b_31224cuda3std3__45__cpo6cbeginE)
_ZN39_INTERNAL_c4f5d7da_4_k_cu_c9d8da6b_31224cuda3std3__45__cpo6cbeginE:
	.zero		1
	.type		_ZN39_INTERNAL_c4f5d7da_4_k_cu_c9d8da6b_31224cuda3std3__48in_placeE,@object
	.size		_ZN39_INTERNAL_c4f5d7da_4_k_cu_c9d8da6b_31224cuda3std3__48in_placeE,(_ZN39_INTERNAL_c4f5d7da_4_k_cu_c9d8da6b_31224cuda3std6ranges3__45__cpo9iter_moveE - _ZN39_INTERNAL_c4f5d7da_4_k_cu_c9d8da6b_31224cuda3std3__48in_placeE)
_ZN39_INTERNAL_c4f5d7da_4_k_cu_c9d8da6b_31224cuda3std3__48in_placeE:
	.zero		1
	.type		_ZN39_INTERNAL_c4f5d7da_4_k_cu_c9d8da6b_31224cuda3std6ranges3__45__cpo9iter_moveE,@object
	.size		_ZN39_INTERNAL_c4f5d7da_4_k_cu_c9d8da6b_31224cuda3std6ranges3__45__cpo9iter_moveE,(_ZN39_INTERNAL_c4f5d7da_4_k_cu_c9d8da6b_31224cuda3std3__45__cpo5beginE - _ZN39_INTERNAL_c4f5d7da_4_k_cu_c9d8da6b_31224cuda3std6ranges3__45__cpo9iter_moveE)
_ZN39_INTERNAL_c4f5d7da_4_k_cu_c9d8da6b_31224cuda3std6ranges3__45__cpo9iter_moveE:
	.zero		1
	.type		_ZN39_INTERNAL_c4f5d7da_4_k_cu_c9d8da6b_31224cuda3std3__45__cpo5beginE,@object
	.size		_ZN39_INTERNAL_c4f5d7da_4_k_cu_c9d8da6b_31224cuda3std3__45__cpo5beginE,(_ZN39_INTERNAL_c4f5d7da_4_k_cu_c9d8da6b_31224cuda3std3__441_GLOBAL__N__c4f5d7da_4_k_cu_c9d8da6b_31226ignoreE - _ZN39_INTERNAL_c4f5d7da_4_k_cu_c9d8da6b_31224cuda3std3__45__cpo5beginE)
_ZN39_INTERNAL_c4f5d7da_4_k_cu_c9d8da6b_31224cuda3std3__45__cpo5beginE:
	.zero		1
	.type		_ZN39_INTERNAL_c4f5d7da_4_k_cu_c9d8da6b_31224cuda3std3__441_GLOBAL__N__c4f5d7da_4_k_cu_c9d8da6b_31226ignoreE,@object
	.size		_ZN39_INTERNAL_c4f5d7da_4_k_cu_c9d8da6b_31224cuda3std3__441_GLOBAL__N__c4f5d7da_4_k_cu_c9d8da6b_31226ignoreE,(_ZN39_INTERNAL_c4f5d7da_4_k_cu_c9d8da6b_31224cute7productE - _ZN39_INTERNAL_c4f5d7da_4_k_cu_c9d8da6b_31224cuda3std3__441_GLOBAL__N__c4f5d7da_4_k_cu_c9d8da6b_31226ignoreE)
_ZN39_INTERNAL_c4f5d7da_4_k_cu_c9d8da6b_31224cuda3std3__441_GLOBAL__N__c4f5d7da_4_k_cu_c9d8da6b_31226ignoreE:
	.zero		1
	.type		_ZN39_INTERNAL_c4f5d7da_4_k_cu_c9d8da6b_31224cute7productE,@object
	.size		_ZN39_INTERNAL_c4f5d7da_4_k_cu_c9d8da6b_31224cute7productE,(_ZN39_INTERNAL_c4f5d7da_4_k_cu_c9d8da6b_31224cuda3std3__45__cpo3endE - _ZN39_INTERNAL_c4f5d7da_4_k_cu_c9d8da6b_31224cute7productE)
_ZN39_INTERNAL_c4f5d7da_4_k_cu_c9d8da6b_31224cute7productE:
	.zero		1
	.type		_ZN39_INTERNAL_c4f5d7da_4_k_cu_c9d8da6b_31224cuda3std3__45__cpo3endE,@object
	.size		_ZN39_INTERNAL_c4f5d7da_4_k_cu_c9d8da6b_31224cuda3std3__45__cpo3endE,(_ZN39_INTERNAL_c4f5d7da_4_k_cu_c9d8da6b_31224cuda3std3__419piecewise_constructE - _ZN39_INTERNAL_c4f5d7da_4_k_cu_c9d8da6b_31224cuda3std3__45__cpo3endE)
_ZN39_INTERNAL_c4f5d7da_4_k_cu_c9d8da6b_31224cuda3std3__45__cpo3endE:
	.zero		1
	.type		_ZN39_INTERNAL_c4f5d7da_4_k_cu_c9d8da6b_31224cuda3std3__419piecewise_constructE,@object
	.size		_ZN39_INTERNAL_c4f5d7da_4_k_cu_c9d8da6b_31224cuda3std3__419piecewise_constructE,(_ZN39_INTERNAL_c4f5d7da_4_k_cu_c9d8da6b_31224cuda3std3__45__cpo4cendE - _ZN39_INTERNAL_c4f5d7da_4_k_cu_c9d8da6b_31224cuda3std3__419piecewise_constructE)
_ZN39_INTERNAL_c4f5d7da_4_k_cu_c9d8da6b_31224cuda3std3__419piecewise_constructE:
	.zero		1
	.type		_ZN39_INTERNAL_c4f5d7da_4_k_cu_c9d8da6b_31224cuda3std3__45__cpo4cendE,@object
	.size		_ZN39_INTERNAL_c4f5d7da_4_k_cu_c9d8da6b_31224cuda3std3__45__cpo4cendE,(_ZN39_INTERNAL_c4f5d7da_4_k_cu_c9d8da6b_31224cuda3std6ranges3__45__cpo4swapE - _ZN39_INTERNAL_c4f5d7da_4_k_cu_c9d8da6b_31224cuda3std3__45__cpo4cendE)
_ZN39_INTERNAL_c4f5d7da_4_k_cu_c9d8da6b_31224cuda3std3__45__cpo4cendE:
	.zero		1
	.type		_ZN39_INTERNAL_c4f5d7da_4_k_cu_c9d8da6b_31224cuda3std6ranges3__45__cpo4swapE,@object
	.size		_ZN39_INTERNAL_c4f5d7da_4_k_cu_c9d8da6b_31224cuda3std6ranges3__45__cpo4swapE,(.L_9 - _ZN39_INTERNAL_c4f5d7da_4_k_cu_c9d8da6b_31224cuda3std6ranges3__45__cpo4swapE)
_ZN39_INTERNAL_c4f5d7da_4_k_cu_c9d8da6b_31224cuda3std6ranges3__45__cpo4swapE:
	.zero		1
.L_9:


//--------------------- .nv.constant0._ZN7cutlass13device_kernelINS_4fmha6kernel28FmhaKernelTmaWarpSpecializedINS1_10collective30FmhaMainloopTmaWarpSpecializedINS_12float_e4m3_tEffN4cute5tupleIJNS7_1CILi128EEENS9_ILi256EEENS9_ILi160EEEEEENS8_IJiNS9_ILi1EEENS8_IJiiEEEEEESG_NS8_IJSE_iSF_EEENS4_14ResidualFusionEJEEENS4_15FmhaFwdEpilogueIS6_fNS8_IJNS9_ILi64EEESC_SB_EEEEENS2_23IndividualTileSchedulerEJEEEEEvNT_6ParamsE --------------------------
	.section	.nv.constant0._ZN7cutlass13device_kernelINS_4fmha6kernel28FmhaKernelTmaWarpSpecializedINS1_10collective30FmhaMainloopTmaWarpSpecializedINS_12float_e4m3_tEffN4cute5tupleIJNS7_1CILi128EEENS9_ILi256EEENS9_ILi160EEEEEENS8_IJiNS9_ILi1EEENS8_IJiiEEEEEESG_NS8_IJSE_iSF_EEENS4_14ResidualFusionEJEEENS4_15FmhaFwdEpilogueIS6_fNS8_IJNS9_ILi64EEESC_SB_EEEEENS2_23IndividualTileSchedulerEJEEEEEvNT_6ParamsE,"a",@progbits
	.sectionflags	@""
	.align	4
.nv.constant0._ZN7cutlass13device_kernelINS_4fmha6kernel28FmhaKernelTmaWarpSpecializedINS1_10collective30FmhaMainloopTmaWarpSpecializedINS_12float_e4m3_tEffN4cute5tupleIJNS7_1CILi128EEENS9_ILi256EEENS9_ILi160EEEEEENS8_IJiNS9_ILi1EEENS8_IJiiEEEEEESG_NS8_IJSE_iSF_EEENS4_14ResidualFusionEJEEENS4_15FmhaFwdEpilogueIS6_fNS8_IJNS9_ILi64EEESC_SB_EEEEENS2_23IndividualTileSchedulerEJEEEEEvNT_6ParamsE:
	.zero		2688


//--------------------- SYMBOLS --------------------------

	.type		.nv.reservedSmem.offset0,@object
	.size		.nv.reservedSmem.offset0,0x4
	.type		__assertfail,@function
